def matmul_kernel(
    a_ptr,
    b_ptr,
    c_ptr,
    M,
    N,
    K,
    stride_am,
    stride_ak,
    stride_bk,
    stride_bn,
    stride_cm,
    stride_cn,
    BLOCK_M: tl.constexpr,
    BLOCK_N: tl.constexpr,
    BLOCK_K: tl.constexpr,
    GROUP_M: tl.constexpr,
):
    pid = tl.program_id(axis=0)
    num_pid_m = tl.cdiv(M, BLOCK_M)
    num_pid_n = tl.cdiv(N, BLOCK_N)
    num_pid_in_group = GROUP_M * num_pid_n
    group_id = pid // num_pid_in_group
    first_pid_m = group_id * GROUP_M
    group_size_m = min(num_pid_m - first_pid_m, GROUP_M)
    pid_m = first_pid_m + ((pid % num_pid_in_group) % group_size_m)
    pid_n = (pid % num_pid_in_group) // group_size_m

    offs_am = (pid_m * BLOCK_M + tl.arange(0, BLOCK_M)) % M
    offs_bn = (pid_n * BLOCK_N + tl.arange(0, BLOCK_N)) % N
    offs_k = tl.arange(0, BLOCK_K)
    a_ptrs = a_ptr + offs_am[:, None] * stride_am + offs_k[None, :] * stride_ak
    b_ptrs = b_ptr + offs_k[:, None] * stride_bk + offs_bn[None, :] * stride_bn

    acc = tl.zeros((BLOCK_M, BLOCK_N), dtype=tl.float32)
    for kk in range(0, tl.cdiv(K, BLOCK_K)):
        a = tl.load(a_ptrs, mask=offs_k[None, :] < K - kk * BLOCK_K, other=0.0)
        b = tl.load(b_ptrs, mask=offs_k[:, None] < K - kk * BLOCK_K, other=0.0)
        acc = tl.dot(a, b, acc)
        a_ptrs += BLOCK_K * stride_ak
        b_ptrs += BLOCK_K * stride_bk

    c = acc.to(c_ptr.dtype.element_ty)
    offs_cm = pid_m * BLOCK_M + tl.arange(0, BLOCK_M)
    offs_cn = pid_n * BLOCK_N + tl.arange(0, BLOCK_N)
    c_ptrs = c_ptr + offs_cm[:, None] * stride_cm + offs_cn[None, :] * stride_cn
    mask = (offs_cm[:, None] < M) & (offs_cn[None, :] < N)
    tl.store(c_ptrs, c, mask=mask)

# config = {"BLOCK_K": 128, "BLOCK_M": 64, "BLOCK_N": 256, "GROUP_M": 8, "arch": "sm_90", "dtype": "fp8e4m3", "num_ctas": 1, "num_stages": 2, "num_warps": 8}
# arch = sm_90


// ===== COMPILED SASS (sm_90a) =====

	.target	sm_90a

	.elftype	@"ET_EXEC"


//--------------------- .note.nv.tkinfo           --------------------------
	.section	.note.nv.tkinfo,"",@"SHT_NOTE"
	.sectionflags	@"SHF_NOTE_NV_TKINFO"
	.tkinfo
        /*0018*/ 	.word	0x00000002
        /*0030*/ 	.string	""
        /*0030*/ 	.string	"ptxas"
        /*0030*/ 	.string	"Cuda compilation tools, release 13.0, V13.0.88"
        /*0030*/ 	.string	"Build cuda_13.0.r13.0/compiler.36424714_0"
        /*0030*/ 	.string	"-v  -suppress-debug-info  -lineinfo  -arch sm_90a "



//--------------------- .note.nv.cuinfo           --------------------------
	.section	.note.nv.cuinfo,"",@"SHT_NOTE"
	.sectionflags	@"SHF_NOTE_NV_CUINFO"
        /*0018*/ 	.short	0x0002
        /*001a*/ 	.short	0x005a
        /*001c*/ 	.short	0x0082
	.zero		2


//--------------------- .nv.info                  --------------------------
	.section	.nv.info,"",@"SHT_CUDA_INFO"
	.align	4


	//----- nvinfo : EIATTR_REGCOUNT
	.align		4
        /*0000*/ 	.byte	0x04, 0x2f
        /*0002*/ 	.short	(.L_1 - .L_0)
	.align		4
.L_0:
        /*0004*/ 	.word	index@(matmul_kernel)
        /*0008*/ 	.word	0x000000ff


	//----- nvinfo : EIATTR_FRAME_SIZE
	.align		4
.L_1:
        /*000c*/ 	.byte	0x04, 0x11
        /*000e*/ 	.short	(.L_3 - .L_2)
	.align		4
.L_2:
        /*0010*/ 	.word	index@(matmul_kernel)
        /*0014*/ 	.word	0x00000290


	//----- nvinfo : EIATTR_MIN_STACK_SIZE
	.align		4
.L_3:
        /*0018*/ 	.byte	0x04, 0x12
        /*001a*/ 	.short	(.L_5 - .L_4)
	.align		4
.L_4:
        /*001c*/ 	.word	index@(matmul_kernel)
        /*0020*/ 	.word	0x00000290
.L_5:


//--------------------- .nv.compat                --------------------------
	.section	.nv.compat,"",@"SHT_CUDA_COMPAT_INFO"
	.align	4
        /*0000*/ 	.byte	0x02, 0x09, 0x01, 0x00, 0x02, 0x02, 0x04, 0x00, 0x02, 0x05, 0x05, 0x00, 0x03, 0x07, 0x01, 0x01
        /*0010*/ 	.byte	0x02, 0x03, 0x00, 0x00, 0x02, 0x06, 0x01, 0x00, 0x04, 0x0b, 0x08, 0x00, 0x00, 0x00, 0x00, 0x00
        /*0020*/ 	.byte	0x00, 0x00, 0x00, 0x00


//--------------------- .nv.info.matmul_kernel    --------------------------
	.section	.nv.info.matmul_kernel,"",@"SHT_CUDA_INFO"
	.sectionflags	@""
	.align	4


	//----- nvinfo : EIATTR_CUDA_API_VERSION
	.align		4
        /*0000*/ 	.byte	0x04, 0x37
        /*0002*/ 	.short	(.L_7 - .L_6)
.L_6:
        /*0004*/ 	.word	0x00000082


	//----- nvinfo : EIATTR_KPARAM_INFO
	.align		4
.L_7:
        /*0008*/ 	.byte	0x04, 0x17
        /*000a*/ 	.short	(.L_9 - .L_8)
.L_8:
        /*000c*/ 	.word	0x00000000
        /*0010*/ 	.short	0x000d
        /*0012*/ 	.short	0x0048
        /*0014*/ 	.byte	0x00, 0xf4, 0x21, 0x00


	//----- nvinfo : EIATTR_KPARAM_INFO
	.align		4
.L_9:
        /*0018*/ 	.byte	0x04, 0x17
        /*001a*/ 	.short	(.L_11 - .L_10)
.L_10:
        /*001c*/ 	.word	0x00000000
        /*0020*/ 	.short	0x000c
        /*0022*/ 	.short	0x0040
        /*0024*/ 	.byte	0x00, 0xf4, 0x21, 0x00


	//----- nvinfo : EIATTR_KPARAM_INFO
	.align		4
.L_11:
        /*0028*/ 	.byte	0x04, 0x17
        /*002a*/ 	.short	(.L_13 - .L_12)
.L_12:
        /*002c*/ 	.word	0x00000000
        /*0030*/ 	.short	0x000b
        /*0032*/ 	.short	0x0038
        /*0034*/ 	.byte	0x00, 0xf0, 0x11, 0x00


	//----- nvinfo : EIATTR_KPARAM_INFO
	.align		4
.L_13:
        /*0038*/ 	.byte	0x04, 0x17
        /*003a*/ 	.short	(.L_15 - .L_14)
.L_14:
        /*003c*/ 	.word	0x00000000
        /*0040*/ 	.short	0x000a
        /*0042*/ 	.short	0x0034
        /*0044*/ 	.byte	0x00, 0xf0, 0x11, 0x00


	//----- nvinfo : EIATTR_KPARAM_INFO
	.align		4
.L_15:
        /*0048*/ 	.byte	0x04, 0x17
        /*004a*/ 	.short	(.L_17 - .L_16)
.L_16:
        /*004c*/ 	.word	0x00000000
        /*0050*/ 	.short	0x0009
        /*0052*/ 	.short	0x0030
        /*0054*/ 	.byte	0x00, 0xf0, 0x11, 0x00


	//----- nvinfo : EIATTR_KPARAM_INFO
	.align		4
.L_17:
        /*0058*/ 	.byte	0x04, 0x17
        /*005a*/ 	.short	(.L_19 - .L_18)
.L_18:
        /*005c*/ 	.word	0x00000000
        /*0060*/ 	.short	0x0008
        /*0062*/ 	.short	0x002c
        /*0064*/ 	.byte	0x00, 0xf0, 0x11, 0x00


	//----- nvinfo : EIATTR_KPARAM_INFO
	.align		4
.L_19:
        /*0068*/ 	.byte	0x04, 0x17
        /*006a*/ 	.short	(.L_21 - .L_20)
.L_20:
        /*006c*/ 	.word	0x00000000
        /*0070*/ 	.short	0x0007
        /*0072*/ 	.short	0x0028
        /*0074*/ 	.byte	0x00, 0xf0, 0x11, 0x00


	//----- nvinfo : EIATTR_KPARAM_INFO
	.align		4
.L_21:
        /*0078*/ 	.byte	0x04, 0x17
        /*007a*/ 	.short	(.L_23 - .L_22)
.L_22:
        /*007c*/ 	.word	0x00000000
        /*0080*/ 	.short	0x0006
        /*0082*/ 	.short	0x0024
        /*0084*/ 	.byte	0x00, 0xf0, 0x11, 0x00


	//----- nvinfo : EIATTR_KPARAM_INFO
	.align		4
.L_23:
        /*0088*/ 	.byte	0x04, 0x17
        /*008a*/ 	.short	(.L_25 - .L_24)
.L_24:
        /*008c*/ 	.word	0x00000000
        /*0090*/ 	.short	0x0005
        /*0092*/ 	.short	0x0020
        /*0094*/ 	.byte	0x00, 0xf0, 0x11, 0x00


	//----- nvinfo : EIATTR_KPARAM_INFO
	.align		4
.L_25:
        /*0098*/ 	.byte	0x04, 0x17
        /*009a*/ 	.short	(.L_27 - .L_26)
.L_26:
        /*009c*/ 	.word	0x00000000
        /*00a0*/ 	.short	0x0004
        /*00a2*/ 	.short	0x001c
        /*00a4*/ 	.byte	0x00, 0xf0, 0x11, 0x00


	//----- nvinfo : EIATTR_KPARAM_INFO
	.align		4
.L_27:
        /*00a8*/ 	.byte	0x04, 0x17
        /*00aa*/ 	.short	(.L_29 - .L_28)
.L_28:
        /*00ac*/ 	.word	0x00000000
        /*00b0*/ 	.short	0x0003
        /*00b2*/ 	.short	0x0018
        /*00b4*/ 	.byte	0x00, 0xf0, 0x11, 0x00


	//----- nvinfo : EIATTR_KPARAM_INFO
	.align		4
.L_29:
        /*00b8*/ 	.byte	0x04, 0x17
        /*00ba*/ 	.short	(.L_31 - .L_30)
.L_30:
        /*00bc*/ 	.word	0x00000000
        /*00c0*/ 	.short	0x0002
        /*00c2*/ 	.short	0x0010
        /*00c4*/ 	.byte	0x00, 0xf4, 0x21, 0x00


	//----- nvinfo : EIATTR_KPARAM_INFO
	.align		4
.L_31:
        /*00c8*/ 	.byte	0x04, 0x17
        /*00ca*/ 	.short	(.L_33 - .L_32)
.L_32:
        /*00cc*/ 	.word	0x00000000
        /*00d0*/ 	.short	0x0001
        /*00d2*/ 	.short	0x0008
        /*00d4*/ 	.byte	0x00, 0xf4, 0x21, 0x00


	//----- nvinfo : EIATTR_KPARAM_INFO
	.align		4
.L_33:
        /*00d8*/ 	.byte	0x04, 0x17
        /*00da*/ 	.short	(.L_35 - .L_34)
.L_34:
        /*00dc*/ 	.word	0x00000000
        /*00e0*/ 	.short	0x0000
        /*00e2*/ 	.short	0x0000
        /*00e4*/ 	.byte	0x00, 0xf4, 0x21, 0x00


	//----- nvinfo : EIATTR_SPARSE_MMA_MASK
	.align		4
.L_35:
        /*00e8*/ 	.byte	0x03, 0x50
        /*00ea*/ 	.short	0x0000


	//----- nvinfo : EIATTR_MAXREG_COUNT
	.align		4
        /*00ec*/ 	.byte	0x03, 0x1b
        /*00ee*/ 	.short	0x00ff


	//----- nvinfo : EIATTR_NUM_BARRIERS
	.align		4
        /*00f0*/ 	.byte	0x02, 0x4c
        /*00f2*/ 	.byte	0x01
	.zero		1


	//----- nvinfo : EIATTR_ANNOTATIONS
	.align		4
        /*00f4*/ 	.byte	0x04, 0x55
        /*00f6*/ 	.short	(.L_37 - .L_36)


	//   ....[0]....
.L_36:
        /*00f8*/ 	.word	0x00000001
        /*00fc*/ 	.byte	0x90, 0x07, 0x00, 0x00, 0x01, 0x00, 0x00, 0x00, 0xa0, 0x79, 0x00, 0x00, 0x01, 0x00, 0x00, 0x00
        /* <DEDUP_REMOVED lines=259> */
        /*113c*/ 	.byte	0x60, 0x02, 0x01, 0x00, 0x01, 0x00, 0x00, 0x00, 0xf0, 0x11, 0x01, 0x00


	//----- nvinfo : EIATTR_MERCURY_ISA_VERSION
	.align		4
.L_37:
        /*1148*/ 	.byte	0x03, 0x5f
        /*114a*/ 	.short	0x0101


	//----- nvinfo : EIATTR_EXIT_INSTR_OFFSETS
	.align		4
        /*114c*/ 	.byte	0x04, 0x1c
        /*114e*/ 	.short	(.L_39 - .L_38)


	//   ....[0]....
.L_38:
        /*1150*/ 	.word	0x00012f90


	//   ....[1]....
        /*1154*/ 	.word	0x00012fb0


	//----- nvinfo : EIATTR_REQNTID
	.align		4
.L_39:
        /*1158*/ 	.byte	0x04, 0x10
        /*115a*/ 	.short	(.L_41 - .L_40)
.L_40:
        /*115c*/ 	.word	0x00000100
        /*1160*/ 	.word	0x00000001
        /*1164*/ 	.word	0x00000001


	//----- nvinfo : EIATTR_CBANK_PARAM_SIZE
	.align		4
.L_41:
        /*1168*/ 	.byte	0x03, 0x19
        /*116a*/ 	.short	0x0050


	//----- nvinfo : EIATTR_PARAM_CBANK
	.align		4
        /*116c*/ 	.byte	0x04, 0x0a
        /*116e*/ 	.short	(.L_43 - .L_42)
	.align		4
.L_42:
        /*1170*/ 	.word	index@(.nv.constant0.matmul_kernel)
        /*1174*/ 	.short	0x0210
        /*1176*/ 	.short	0x0050


	//----- nvinfo : EIATTR_SW_WAR
	.align		4
.L_43:
        /*1178*/ 	.byte	0x04, 0x36
        /*117a*/ 	.short	(.L_45 - .L_44)
.L_44:
        /*117c*/ 	.word	0x00000008
.L_45:


//--------------------- .nv.callgraph             --------------------------
	.section	.nv.callgraph,"",@"SHT_CUDA_CALLGRAPH"
	.align	4
	.sectionentsize	8
	.align		4
        /*0000*/ 	.word	0x00000000
	.align		4
        /*0004*/ 	.word	0xffffffff
	.align		4
        /*0008*/ 	.word	0x00000000
	.align		4
        /*000c*/ 	.word	0xfffffffe
	.align		4
        /*0010*/ 	.word	0x00000000
	.align		4
        /*0014*/ 	.word	0xfffffffd
	.align		4
        /*0018*/ 	.word	0x00000000
	.align		4
        /*001c*/ 	.word	0xfffffffc


//--------------------- .text.matmul_kernel       --------------------------
	.section	.text.matmul_kernel,"ax",@progbits
	.align	128
        .global         matmul_kernel
        .type           matmul_kernel,@function
        .size           matmul_kernel,(.L_x_3 - matmul_kernel)
        .other          matmul_kernel,@"STO_CUDA_ENTRY STV_DEFAULT"
matmul_kernel:
.text.matmul_kernel:
[----:B------:R-:W0:Y:S08]  /*0000*/  LDC R1, c[0x0][0x28] ;  /* 0x00000a00ff017b82 */ /* 0x000e300000000800 */
[----:B------:R-:W1:Y:S01]  /*0010*/  LDC.64 R88, c[0x0][0x228] ;  /* 0x00008a00ff587b82 */ /* 0x000e620000000a00 */
[----:B------:R-:W2:Y:S01]  /*0020*/  S2R R5, SR_CTAID.X ;  /* 0x0000000000057919 */ /* 0x000ea20000002500 */
[----:B------:R-:W-:Y:S01]  /*0030*/  ULDC UR59, c[0x0][0x230] ;  /* 0x00008c00003b7ab9 */ /* 0x000fe20000000800 */
[----:B0-----:R-:W-:Y:S01]  /*0040*/  VIADD R1, R1, 0xfffffd70 ;  /* 0xfffffd7001017836 */ /* 0x001fe20000000000 */
[----:B------:R-:W-:Y:S01]  /*0050*/  UIADD3 UR59, UR59, 0x7f, URZ ;  /* 0x0000007f3b3b7890 */ /* 0x000fe2000fffe03f */
[----:B------:R-:W0:Y:S01]  /*0060*/  S2R R158, SR_TID.X ;  /* 0x00000000009e7919 */ /* 0x000e220000002100 */
[----:B------:R-:W-:Y:S01]  /*0070*/  UMOV UR58, 0x400 ;  /* 0x00000400003a7882 */ /* 0x000fe20000000000 */
[----:B------:R-:W-:Y:S01]  /*0080*/  ULDC.64 UR38, c[0x0][0x208] ;  /* 0x0000820000267ab9 */ /* 0x000fe20000000a00 */
[----:B------:R-:W3:Y:S01]  /*0090*/  S2UR UR4, SR_CgaCtaId ;  /* 0x00000000000479c3 */ /* 0x000ee20000008800 */
[----:B------:R-:W-:Y:S01]  /*00a0*/  UISETP.GE.AND UP0, UPT, UR59, 0x80, UPT ;  /* 0x000000803b00788c */ /* 0x000fe2000bf06270 */
[----:B------:R-:W-:-:S02]  /*00b0*/  CS2R R24, SRZ ;  /* 0x0000000000187805 */ /* 0x000fc4000001ff00 */
[----:B------:R-:W-:Y:S02]  /*00c0*/  CS2R R26, SRZ ;  /* 0x00000000001a7805 */ /* 0x000fe4000001ff00 */
[----:B------:R-:W-:Y:S02]  /*00d0*/  CS2R R28, SRZ ;  /* 0x00000000001c7805 */ /* 0x000fe4000001ff00 */
[----:B------:R-:W-:Y:S02]  /*00e0*/  CS2R R30, SRZ ;  /* 0x00000000001e7805 */ /* 0x000fe4000001ff00 */
[----:B------:R-:W-:Y:S02]  /*00f0*/  CS2R R32, SRZ ;  /* 0x0000000000207805 */ /* 0x000fe4000001ff00 */
[----:B------:R-:W-:Y:S02]  /*0100*/  CS2R R34, SRZ ;  /* 0x0000000000227805 */ /* 0x000fe4000001ff00 */
[----:B------:R-:W-:-:S02]  /*0110*/  CS2R R36, SRZ ;  /* 0x0000000000247805 */ /* 0x000fc4000001ff00 */
[----:B------:R-:W-:Y:S02]  /*0120*/  CS2R R38, SRZ ;  /* 0x0000000000267805 */ /* 0x000fe4000001ff00 */
[----:B------:R-:W-:Y:S02]  /*0130*/  CS2R R40, SRZ ;  /* 0x0000000000287805 */ /* 0x000fe4000001ff00 */
[----:B------:R-:W-:Y:S02]  /*0140*/  CS2R R42, SRZ ;  /* 0x00000000002a7805 */ /* 0x000fe4000001ff00 */
[----:B------:R-:W-:Y:S02]  /*0150*/  CS2R R44, SRZ ;  /* 0x00000000002c7805 */ /* 0x000fe4000001ff00 */
[----:B------:R-:W-:Y:S02]  /*0160*/  CS2R R46, SRZ ;  /* 0x00000000002e7805 */ /* 0x000fe4000001ff00 */
[----:B------:R-:W-:-:S02]  /*0170*/  CS2R R48, SRZ ;  /* 0x0000000000307805 */ /* 0x000fc4000001ff00 */
[----:B------:R-:W-:Y:S01]  /*0180*/  CS2R R50, SRZ ;  /* 0x0000000000327805 */ /* 0x000fe2000001ff00 */
[----:B-1----:R-:W-:Y:S01]  /*0190*/  VIADD R0, R89, 0xff ;  /* 0x000000ff59007836 */ /* 0x002fe20000000000 */
[----:B------:R-:W-:Y:S02]  /*01a0*/  CS2R R52, SRZ ;  /* 0x0000000000347805 */ /* 0x000fe4000001ff00 */
[----:B------:R-:W-:Y:S02]  /*01b0*/  CS2R R54, SRZ ;  /* 0x0000000000367805 */ /* 0x000fe4000001ff00 */
[----:B------:R-:W-:Y:S02]  /*01c0*/  CS2R R56, SRZ ;  /* 0x0000000000387805 */ /* 0x000fe4000001ff00 */
[----:B------:R-:W-:Y:S02]  /*01d0*/  CS2R R58, SRZ ;  /* 0x00000000003a7805 */ /* 0x000fe4000001ff00 */
[----:B------:R-:W-:-:S02]  /*01e0*/  SHF.R.S32.HI R3, RZ, 0x1f, R0 ;  /* 0x0000001fff037819 */ /* 0x000fc40000011400 */
[----:B------:R-:W-:Y:S02]  /*01f0*/  CS2R R60, SRZ ;  /* 0x00000000003c7805 */ /* 0x000fe4000001ff00 */
[----:B------:R-:W-:Y:S01]  /*0200*/  CS2R R62, SRZ ;  /* 0x00000000003e7805 */ /* 0x000fe2000001ff00 */
[----:B---3--:R-:W-:Y:S01]  /*0210*/  ULEA UR58, UR4, UR58, 0x18 ;  /* 0x0000003a043a7291 */ /* 0x008fe2000f8ec03f */
[----:B------:R-:W-:Y:S02]  /*0220*/  LEA.HI R3, R3, R0, RZ, 0x8 ;  /* 0x0000000003037211 */ /* 0x000fe400078f40ff */
[----:B------:R-:W-:Y:S02]  /*0230*/  CS2R R64, SRZ ;  /* 0x0000000000407805 */ /* 0x000fe4000001ff00 */
[----:B--2---:R-:W-:Y:S02]  /*0240*/  IABS R8, R5 ;  /* 0x0000000500087213 */ /* 0x004fe40000000000 */
[----:B------:R-:W-:-:S02]  /*0250*/  CS2R R66, SRZ ;  /* 0x0000000000427805 */ /* 0x000fc4000001ff00 */
[----:B------:R-:W-:Y:S02]  /*0260*/  SHF.R.S32.HI R3, RZ, 0x8, R3 ;  /* 0x00000008ff037819 */ /* 0x000fe40000011403 */
[----:B------:R-:W-:Y:S02]  /*0270*/  CS2R R68, SRZ ;  /* 0x0000000000447805 */ /* 0x000fe4000001ff00 */
[----:B------:R-:W-:Y:S02]  /*0280*/  CS2R R70, SRZ ;  /* 0x0000000000467805 */ /* 0x000fe4000001ff00 */
[----:B------:R-:W-:Y:S02]  /*0290*/  CS2R R72, SRZ ;  /* 0x0000000000487805 */ /* 0x000fe4000001ff00 */
[----:B------:R-:W-:Y:S01]  /*02a0*/  CS2R R74, SRZ ;  /* 0x00000000004a7805 */ /* 0x000fe2000001ff00 */
[----:B------:R-:W-:Y:S01]  /*02b0*/  IMAD.SHL.U32 R4, R3, 0x8, RZ ;  /* 0x0000000803047824 */ /* 0x000fe200078e00ff */
[----:B------:R-:W-:-:S02]  /*02c0*/  CS2R R76, SRZ ;  /* 0x00000000004c7805 */ /* 0x000fc4000001ff00 */
[----:B------:R-:W-:Y:S02]  /*02d0*/  CS2R R78, SRZ ;  /* 0x00000000004e7805 */ /* 0x000fe4000001ff00 */
[----:B------:R-:W-:Y:S02]  /*02e0*/  CS2R R80, SRZ ;  /* 0x0000000000507805 */ /* 0x000fe4000001ff00 */
[----:B------:R-:W-:Y:S02]  /*02f0*/  CS2R R82, SRZ ;  /* 0x0000000000527805 */ /* 0x000fe4000001ff00 */
[-C--:B------:R-:W-:Y:S02]  /*0300*/  IABS R7, R4.reuse ;  /* 0x0000000400077213 */ /* 0x080fe40000000000 */
[----:B------:R-:W-:Y:S02]  /*0310*/  CS2R R84, SRZ ;  /* 0x0000000000547805 */ /* 0x000fe4000001ff00 */
[----:B------:R-:W-:-:S02]  /*0320*/  IABS R10, R4 ;  /* 0x00000004000a7213 */ /* 0x000fc40000000000 */
[----:B------:R-:W-:Y:S01]  /*0330*/  CS2R R86, SRZ ;  /* 0x0000000000567805 */ /* 0x000fe2000001ff00 */
[----:B------:R-:W1:Y:S01]  /*0340*/  I2F.RP R0, R7 ;  /* 0x0000000700007306 */ /* 0x000e620000209400 */
[C---:B0-----:R-:W-:Y:S02]  /*0350*/  LEA.HI R134, R158.reuse, 0xc, RZ, 0x1a ;  /* 0x0000000c9e867811 */ /* 0x041fe400078fd0ff */
[C---:B------:R-:W-:Y:S02]  /*0360*/  LEA.HI R133, R158.reuse, 0x1c, RZ, 0x1a ;  /* 0x0000001c9e857811 */ /* 0x040fe400078fd0ff */
[C---:B------:R-:W-:Y:S02]  /*0370*/  LEA.HI R132, R158.reuse, 0x2c, RZ, 0x1a ;  /* 0x0000002c9e847811 */ /* 0x040fe400078fd0ff */
[----:B------:R-:W-:Y:S01]  /*0380*/  LEA.HI R131, R158, 0x3c, RZ, 0x1a ;  /* 0x0000003c9e837811 */ /* 0x000fe200078fd0ff */
[----:B-1----:R-:W0:Y:S02]  /*0390*/  MUFU.RCP R0, R0 ;  /* 0x0000000000007308 */ /* 0x002e240000001000 */
[----:B0-----:R-:W-:-:S02]  /*03a0*/  VIADD R2, R0, 0xffffffe ;  /* 0x0ffffffe00027836 */ /* 0x001fc40000000000 */
[----:B------:R-:W-:-:S04]  /*03b0*/  IMAD.MOV R0, RZ, RZ, -R10 ;  /* 0x000000ffff007224 */ /* 0x000fc800078e0a0a */
[----:B------:R0:W1:Y:S02]  /*03c0*/  F2I.FTZ.U32.TRUNC.NTZ R3, R2 ;  /* 0x0000000200037305 */ /* 0x000064000021f000 */
[----:B0-----:R-:W-:Y:S02]  /*03d0*/  IMAD.MOV.U32 R2, RZ, RZ, RZ ;  /* 0x000000ffff027224 */ /* 0x001fe400078e00ff */
[----:B-1----:R-:W-:-:S04]  /*03e0*/  IMAD.MOV R6, RZ, RZ, -R3 ;  /* 0x000000ffff067224 */ /* 0x002fc800078e0a03 */
[----:B------:R-:W-:Y:S02]  /*03f0*/  IMAD R9, R6, R7, RZ ;  /* 0x0000000706097224 */ /* 0x000fe400078e02ff */
[----:B------:R-:W-:Y:S02]  /*0400*/  IMAD.MOV.U32 R6, RZ, RZ, R8 ;  /* 0x000000ffff067224 */ /* 0x000fe400078e0008 */
[----:B------:R-:W-:-:S06]  /*0410*/  IMAD.HI.U32 R3, R3, R9, R2 ;  /* 0x0000000903037227 */ /* 0x000fcc00078e0002 */
[----:B------:R-:W-:-:S04]  /*0420*/  IMAD.HI.U32 R3, R3, R6, RZ ;  /* 0x0000000603037227 */ /* 0x000fc800078e00ff */
[----:B------:R-:W-:-:S05]  /*0430*/  IMAD R0, R3, R0, R6 ;  /* 0x0000000003007224 */ /* 0x000fca00078e0206 */
[----:B------:R-:W-:-:S13]  /*0440*/  ISETP.GT.U32.AND P1, PT, R7, R0, PT ;  /* 0x000000000700720c */ /* 0x000fda0003f24070 */
[----:B------:R-:W-:Y:S02]  /*0450*/  @!P1 IMAD.IADD R0, R0, 0x1, -R7 ;  /* 0x0000000100009824 */ /* 0x000fe400078e0a07 */
[----:B------:R-:W-:Y:S01]  /*0460*/  @!P1 VIADD R3, R3, 0x1 ;  /* 0x0000000103039836 */ /* 0x000fe20000000000 */
[----:B------:R-:W-:Y:S02]  /*0470*/  ISETP.NE.AND P1, PT, R4, RZ, PT ;  /* 0x000000ff0400720c */ /* 0x000fe40003f25270 */
[----:B------:R-:W-:Y:S02]  /*0480*/  ISETP.GE.U32.AND P0, PT, R0, R7, PT ;  /* 0x000000070000720c */ /* 0x000fe40003f06070 */
[----:B------:R-:W-:-:S04]  /*0490*/  LOP3.LUT R0, R5, R4, RZ, 0x3c, !PT ;  /* 0x0000000405007212 */ /* 0x000fc800078e3cff */
[----:B------:R-:W-:Y:S01]  /*04a0*/  ISETP.GE.AND P2, PT, R0, RZ, PT ;  /* 0x000000ff0000720c */ /* 0x000fe20003f46270 */
[----:B------:R-:W-:-:S06]  /*04b0*/  VIADD R0, R88, 0x3f ;  /* 0x0000003f58007836 */ /* 0x000fcc0000000000 */
[----:B------:R-:W-:-:S04]  /*04c0*/  @P0 VIADD R3, R3, 0x1 ;  /* 0x0000000103030836 */ /* 0x000fc80000000000 */
[----:B------:R-:W-:Y:S01]  /*04d0*/  IMAD.MOV.U32 R2, RZ, RZ, R3 ;  /* 0x000000ffff027224 */ /* 0x000fe200078e0003 */
[----:B------:R-:W-:-:S03]  /*04e0*/  SHF.R.S32.HI R3, RZ, 0x1f, R0 ;  /* 0x0000001fff037819 */ /* 0x000fc60000011400 */
[----:B------:R-:W-:Y:S01]  /*04f0*/  @!P2 IMAD.MOV R2, RZ, RZ, -R2 ;  /* 0x000000ffff02a224 */ /* 0x000fe200078e0a02 */
[----:B------:R-:W-:Y:S02]  /*0500*/  @!P1 LOP3.LUT R2, RZ, R4, RZ, 0x33, !PT ;  /* 0x00000004ff029212 */ /* 0x000fe400078e33ff */
[----:B------:R-:W-:-:S03]  /*0510*/  LEA.HI R3, R3, R0, RZ, 0x6 ;  /* 0x0000000003037211 */ /* 0x000fc600078f30ff */
[----:B------:R-:W-:Y:S02]  /*0520*/  IMAD.SHL.U32 R6, R2, 0x8, RZ ;  /* 0x0000000802067824 */ /* 0x000fe400078e00ff */
[----:B------:R-:W-:-:S03]  /*0530*/  IMAD.MOV R2, RZ, RZ, -R2 ;  /* 0x000000ffff027224 */ /* 0x000fc600078e0a02 */
[----:B------:R-:W-:Y:S01]  /*0540*/  LEA.HI.SX32 R3, R3, -R6, 0x1a ;  /* 0x8000000603037211 */ /* 0x000fe200078fd2ff */
[----:B------:R-:W-:-:S03]  /*0550*/  IMAD R4, R4, R2, R5 ;  /* 0x0000000204047224 */ /* 0x000fc600078e0205 */
[----:B------:R-:W-:Y:S02]  /*0560*/  VIMNMX R11, R3, 0x8, PT ;  /* 0x00000008030b7848 */ /* 0x000fe40003fe0100 */
[----:B------:R-:W-:Y:S02]  /*0570*/  IABS R9, R4 ;  /* 0x0000000400097213 */ /* 0x000fe40000000000 */
[----:B------:R-:W-:-:S04]  /*0580*/  IABS R7, R11 ;  /* 0x0000000b00077213 */ /* 0x000fc80000000000 */
[----:B------:R-:W0:Y:S08]  /*0590*/  I2F.RP R0, R7 ;  /* 0x0000000700007306 */ /* 0x000e300000209400 */
[----:B0-----:R-:W0:Y:S02]  /*05a0*/  MUFU.RCP R0, R0 ;  /* 0x0000000000007308 */ /* 0x001e240000001000 */
[----:B0-----:R-:W-:-:S06]  /*05b0*/  VIADD R3, R0, 0xffffffe ;  /* 0x0ffffffe00037836 */ /* 0x001fcc0000000000 */
[----:B------:R-:W0:Y:S02]  /*05c0*/  F2I.FTZ.U32.TRUNC.NTZ R3, R3 ;  /* 0x0000000300037305 */ /* 0x000e24000021f000 */
[----:B0-----:R-:W-:-:S04]  /*05d0*/  IMAD.MOV R8, RZ, RZ, -R3 ;  /* 0x000000ffff087224 */ /* 0x001fc800078e0a03 */
[----:B------:R-:W-:Y:S01]  /*05e0*/  IMAD.MOV.U32 R2, RZ, RZ, R8 ;  /* 0x000000ffff027224 */ /* 0x000fe200078e0008 */
[----:B------:R-:W-:-:S03]  /*05f0*/  IABS R8, R11 ;  /* 0x0000000b00087213 */ /* 0x000fc60000000000 */
[----:B------:R-:W-:Y:S02]  /*0600*/  IMAD R5, R2, R7, RZ ;  /* 0x0000000702057224 */ /* 0x000fe400078e02ff */
[----:B------:R-:W-:Y:S02]  /*0610*/  IMAD.MOV.U32 R2, RZ, RZ, RZ ;  /* 0x000000ffff027224 */ /* 0x000fe400078e00ff */
[----:B------:R-:W-:Y:S02]  /*0620*/  IMAD.MOV R0, RZ, RZ, -R8 ;  /* 0x000000ffff007224 */ /* 0x000fe400078e0a08 */
[----:B------:R-:W-:Y:S01]  /*0630*/  IMAD.HI.U32 R2, R3, R5, R2 ;  /* 0x0000000503027227 */ /* 0x000fe200078e0002 */
[----:B------:R-:W-:-:S05]  /*0640*/  LOP3.LUT R3, R158, 0x3f, RZ, 0xc0, !PT ;  /* 0x0000003f9e037812 */ /* 0x000fca00078ec0ff */
        /* <DEDUP_REMOVED lines=8> */
[----:B------:R-:W-:-:S07]  /*06d0*/  ISETP.GE.AND P2, PT, R0, RZ, PT ;  /* 0x000000ff0000720c */ /* 0x000fce0003f46270 */
[----:B------:R-:W-:Y:S01]  /*06e0*/  @P0 VIADD R2, R2, 0x1 ;  /* 0x0000000102020836 */ /* 0x000fe20000000000 */
[----:B------:R-:W-:-:S05]  /*06f0*/  PLOP3.LUT P0, PT, PT, PT, UP0, 0x80, 0x0 ;  /* 0x000000000000781c */ /* 0x000fca0003f0f008 */
[----:B------:R-:W-:Y:S01]  /*0700*/  @!P2 IMAD.MOV R2, RZ, RZ, -R2 ;  /* 0x000000ffff02a224 */ /* 0x000fe200078e0a02 */
[----:B------:R-:W-:-:S05]  /*0710*/  @!P1 LOP3.LUT R2, RZ, R11, RZ, 0x33, !PT ;  /* 0x0000000bff029212 */ /* 0x000fca00078e33ff */
[----:B------:R-:W-:Y:S02]  /*0720*/  IMAD.MOV R0, RZ, RZ, -R2 ;  /* 0x000000ffff007224 */ /* 0x000fe400078e0a02 */
[----:B------:R-:W-:Y:S02]  /*0730*/  IMAD.SHL.U32 R2, R2, 0x100, RZ ;  /* 0x0000010002027824 */ /* 0x000fe400078e00ff */
[----:B------:R-:W-:Y:S01]  /*0740*/  IMAD R0, R11, R0, R4 ;  /* 0x000000000b007224 */ /* 0x000fe200078e0204 */
[----:B------:R-:W-:-:S03]  /*0750*/  LOP3.LUT R11, R158, 0x80, RZ, 0xc0, !PT ;  /* 0x000000809e0b7812 */ /* 0x000fc600078ec0ff */
[----:B------:R-:W-:-:S04]  /*0760*/  IMAD.IADD R0, R6, 0x1, R0 ;  /* 0x0000000106007824 */ /* 0x000fc800078e0200 */
[----:B------:R-:W-:Y:S01]  /*0770*/  IMAD R14, R0, 0x40, R3 ;  /* 0x00000040000e7824 */ /* 0x000fe200078e0203 */
[----:B------:R-:W-:-:S04]  /*0780*/  SHF.R.U32.HI R0, RZ, 0x6, R158 ;  /* 0x00000006ff007819 */ /* 0x000fc8000001169e */
[----:B------:R0:W-:Y:S01]  /*0790*/  STL [R1+0x208], R14 ;  /* 0x0002080e01007387 */ /* 0x0001e20000100800 */
[----:B------:R-:W-:Y:S01]  /*07a0*/  SGXT.U32 R0, R0, 0x2 ;  /* 0x000000020000781a */ /* 0x000fe20000000000 */
[----:B------:R-:W-:Y:S06]  /*07b0*/  @!P0 BRA `(.L_x_0) ;  /* 0x000000fc00788947 */ /* 0x000fec0003800000 */
[----:B------:R-:W-:Y:S01]  /*07c0*/  IABS R17, R88 ;  /* 0x0000005800117213 */ /* 0x000fe20000000000 */
[----:B------:R-:W-:Y:S01]  /*07d0*/  ULDC UR22, c[0x0][0x240] ;  /* 0x0000900000167ab9 */ /* 0x000fe20000000800 */
[----:B------:R-:W-:Y:S01]  /*07e0*/  IABS R4, R89 ;  /* 0x0000005900047213 */ /* 0x000fe20000000000 */
[----:B------:R-:W-:Y:S01]  /*07f0*/  ULDC.64 UR14, c[0x0][0x218] ;  /* 0x00008600000e7ab9 */ /* 0x000fe20000000a00 */
[----:B------:R-:W1:Y:S01]  /*0800*/  I2F.RP R5, R17 ;  /* 0x0000001100057306 */ /* 0x000e620000209400 */
[----:B------:R-:W-:Y:S01]  /*0810*/  LEA.HI R11, R11, R2, RZ, 0x19 ;  /* 0x000000020b0b7211 */ /* 0x000fe200078fc8ff */
[----:B------:R-:W-:Y:S01]  /*0820*/  ULDC.64 UR18, c[0x0][0x218] ;  /* 0x0000860000127ab9 */ /* 0x000fe20000000a00 */
[----:B------:R-:W-:Y:S01]  /*0830*/  ISETP.GE.AND P2, PT, R14, RZ, PT ;  /* 0x000000ff0e00720c */ /* 0x000fe20003f46270 */
[----:B------:R-:W-:Y:S01]  /*0840*/  ULDC.64 UR10, c[0x0][0x218] ;  /* 0x00008600000a7ab9 */ /* 0x000fe20000000a00 */
[----:B------:R-:W-:Y:S01]  /*0850*/  SHF.R.U32.HI R158, RZ, 0x5, R158 ;  /* 0x00000005ff9e7819 */ /* 0x000fe2000001169e */
[C---:B------:R-:W-:Y:S01]  /*0860*/  VIADD R12, R11.reuse, 0xfa ;  /* 0x000000fa0b0c7836 */ /* 0x040fe20000000000 */
[----:B------:R-:W-:Y:S01]  /*0870*/  ULDC.64 UR16, c[0x0][0x218] ;  /* 0x0000860000107ab9 */ /* 0x000fe20000000a00 */
[----:B------:R-:W2:Y:S01]  /*0880*/  I2F.RP R3, R4 ;  /* 0x0000000400037306 */ /* 0x000ea20000209400 */
[C---:B------:R-:W-:Y:S01]  /*0890*/  VIADD R18, R11.reuse, 0xf6 ;  /* 0x000000f60b127836 */ /* 0x040fe20000000000 */
[----:B------:R-:W-:Y:S01]  /*08a0*/  R2UR UR4, R158 ;  /* 0x000000009e0472ca */ /* 0x000fe200000e0000 */
[C---:B------:R-:W-:Y:S01]  /*08b0*/  VIADD R19, R11.reuse, 0xf4 ;  /* 0x000000f40b137836 */ /* 0x040fe20000000000 */
[----:B------:R-:W-:Y:S01]  /*08c0*/  ULDC.64 UR8, c[0x0][0x218] ;  /* 0x0000860000087ab9 */ /* 0x000fe20000000a00 */
[C---:B------:R-:W-:Y:S01]  /*08d0*/  VIADD R21, R11.reuse, 0xee ;  /* 0x000000ee0b157836 */ /* 0x040fe20000000000 */
[----:B------:R-:W-:Y:S01]  /*08e0*/  ULDC.64 UR6, c[0x0][0x218] ;  /* 0x0000860000067ab9 */ /* 0x000fe20000000a00 */
[C---:B------:R-:W-:Y:S01]  /*08f0*/  VIADD R28, R11.reuse, 0xea ;  /* 0x000000ea0b1c7836 */ /* 0x040fe20000000000 */
[----:B-1----:R-:W1:Y:S01]  /*0900*/  MUFU.RCP R5, R5 ;  /* 0x0000000500057308 */ /* 0x002e620000001000 */
[----:B------:R-:W-:Y:S01]  /*0910*/  IABS R16, R19 ;  /* 0x0000001300107213 */ /* 0x000fe20000000000 */
[C---:B------:R-:W-:Y:S01]  /*0920*/  VIADD R22, R11.reuse, 0xec ;  /* 0x000000ec0b167836 */ /* 0x040fe20000000000 */
[----:B------:R-:W-:Y:S01]  /*0930*/  ULDC.64 UR12, c[0x0][0x218] ;  /* 0x00008600000c7ab9 */ /* 0x000fe20000000a00 */
[C---:B------:R-:W-:Y:S01]  /*0940*/  VIADD R30, R11.reuse, 0xe6 ;  /* 0x000000e60b1e7836 */ /* 0x040fe20000000000 */
[----:B------:R-:W-:Y:S01]  /*0950*/  ULDC.64 UR4, c[0x0][0x218] ;  /* 0x0000860000047ab9 */ /* 0x000fe20000000a00 */
[C---:B------:R-:W-:Y:S01]  /*0960*/  VIADD R29, R11.reuse, 0xe8 ;  /* 0x000000e80b1d7836 */ /* 0x040fe20000000000 */
[----:B------:R-:W-:Y:S01]  /*0970*/  IABS R20, R22 ;  /* 0x0000001600147213 */ /* 0x000fe20000000000 */
[----:B--2---:R-:W2:Y:S01]  /*0980*/  MUFU.RCP R3, R3 ;  /* 0x0000000300037308 */ /* 0x004ea20000001000 */
[----:B------:R-:W-:Y:S01]  /*0990*/  IABS R24, R30 ;  /* 0x0000001e00187213 */ /* 0x000fe20000000000 */
[C---:B------:R-:W-:Y:S01]  /*09a0*/  VIADD R31, R11.reuse, 0xe4 ;  /* 0x000000e40b1f7836 */ /* 0x040fe20000000000 */
[----:B------:R-:W-:Y:S01]  /*09b0*/  IABS R23, R29 ;  /* 0x0000001d00177213 */ /* 0x000fe20000000000 */
[C---:B------:R-:W-:Y:S01]  /*09c0*/  VIADD R32, R11.reuse, 0xe2 ;  /* 0x000000e20b207836 */ /* 0x040fe20000000000 */
[----:B------:R-:W-:Y:S01]  /*09d0*/  ULDC.64 UR20, c[0x0][0x210] ;  /* 0x0000840000147ab9 */ /* 0x000fe20000000a00 */
[C---:B------:R-:W-:Y:S01]  /*09e0*/  VIADD R34, R11.reuse, 0xde ;  /* 0x000000de0b227836 */ /* 0x040fe20000000000 */
[----:B------:R-:W-:Y:S01]  /*09f0*/  IABS R26, R31 ;  /* 0x0000001f001a7213 */ /* 0x000fe20000000000 */
[----:B------:R-:W-:Y:S01]  /*0a00*/  VIADD R33, R11, 0xe0 ;  /* 0x000000e00b217836 */ /* 0x000fe20000000000 */
[----:B------:R-:W-:Y:S01]  /*0a10*/  IABS R27, R32 ;  /* 0x00000020001b7213 */ /* 0x000fe20000000000 */
[----:B-1----:R-:W-:Y:S01]  /*0a20*/  VIADD R8, R5, 0xffffffe ;  /* 0x0ffffffe05087836 */ /* 0x002fe20000000000 */
[----:B------:R-:W-:Y:S01]  /*0a30*/  ULDC UR27, c[0x0][0x238] ;  /* 0x00008e00001b7ab9 */ /* 0x000fe20000000800 */
[C---:B------:R-:W-:Y:S01]  /*0a40*/  VIADD R5, R11.reuse, 0xfe ;  /* 0x000000fe0b057836 */ /* 0x040fe20000000000 */
[----:B------:R-:W-:Y:S01]  /*0a50*/  ULDC UR23, c[0x0][0x238] ;  /* 0x00008e0000177ab9 */ /* 0x000fe20000000800 */
[----:B------:R1:W3:Y:S01]  /*0a60*/  F2I.FTZ.U32.TRUNC.NTZ R9, R8 ;  /* 0x0000000800097305 */ /* 0x0002e2000021f000 */
[----:B------:R-:W-:Y:S01]  /*0a70*/  VIADD R38, R11, 0xce ;  /* 0x000000ce0b267836 */ /* 0x000fe20000000000 */
[----:B------:R-:W-:Y:S01]  /*0a80*/  ULDC UR24, c[0x0][0x238] ;  /* 0x00008e0000187ab9 */ /* 0x000fe20000000800 */
[----:B--2---:R-:W-:Y:S01]  /*0a90*/  VIADD R6, R3, 0xffffffe ;  /* 0x0ffffffe03067836 */ /* 0x004fe20000000000 */
[----:B------:R-:W-:Y:S01]  /*0aa0*/  ISETP.GE.AND P4, PT, R5, RZ, PT ;  /* 0x000000ff0500720c */ /* 0x000fe20003f86270 */
[C---:B------:R-:W-:Y:S01]  /*0ab0*/  VIADD R39, R11.reuse, 0xcc ;  /* 0x000000cc0b277836 */ /* 0x040fe20000000000 */
[----:B------:R-:W-:Y:S01]  /*0ac0*/  IABS R35, R38 ;  /* 0x0000002600237213 */ /* 0x000fe20000000000 */
[C---:B------:R-:W-:Y:S01]  /*0ad0*/  VIADD R37, R11.reuse, 0xd0 ;  /* 0x000000d00b257836 */ /* 0x040fe20000000000 */
[----:B------:R2:W4:Y:S01]  /*0ae0*/  F2I.FTZ.U32.TRUNC.NTZ R7, R6 ;  /* 0x0000000600077305 */ /* 0x000522000021f000 */
[----:B-1----:R-:W-:Y:S01]  /*0af0*/  IMAD.MOV.U32 R8, RZ, RZ, RZ ;  /* 0x000000ffff087224 */ /* 0x002fe200078e00ff */
[----:B------:R-:W-:Y:S01]  /*0b00*/  IABS R36, R39 ;  /* 0x0000002700247213 */ /* 0x000fe20000000000 */
[C---:B------:R-:W-:Y:S01]  /*0b10*/  VIADD R40, R11.reuse, 0xca ;  /* 0x000000ca0b287836 */ /* 0x040fe20000000000 */
[----:B------:R-:W-:Y:S01]  /*0b20*/  ULDC UR25, c[0x0][0x238] ;  /* 0x00008e0000197ab9 */ /* 0x000fe20000000800 */
[C---:B------:R-:W-:Y:S01]  /*0b30*/  VIADD R42, R11.reuse, 0xc4 ;  /* 0x000000c40b2a7836 */ /* 0x040fe20000000000 */
[----:B------:R-:W-:Y:S01]  /*0b40*/  ULDC UR26, c[0x0][0x238] ;  /* 0x00008e00001a7ab9 */ /* 0x000fe20000000800 */
[--C-:B---3--:R-:W-:Y:S01]  /*0b50*/  IMAD.MOV R10, RZ, RZ, -R9.reuse ;  /* 0x000000ffff0a7224 */ /* 0x108fe200078e0a09 */
[----:B------:R-:W-:Y:S01]  /*0b60*/  ULDC UR60, c[0x0][0x21c] ;  /* 0x00008700003c7ab9 */ /* 0x000fe20000000800 */
[----:B--2---:R-:W-:Y:S01]  /*0b70*/  IMAD.MOV.U32 R6, RZ, RZ, RZ ;  /* 0x000000ffff067224 */ /* 0x004fe200078e00ff */
[----:B------:R-:W-:Y:S01]  /*0b80*/  ULDC UR61, c[0x0][0x23c] ;  /* 0x00008f00003d7ab9 */ /* 0x000fe20000000800 */
[----:B------:R-:W-:Y:S01]  /*0b90*/  IMAD R13, R10, R17, RZ ;  /* 0x000000110a0d7224 */ /* 0x000fe200078e02ff */
[----:B------:R-:W-:Y:S01]  /*0ba0*/  IABS R10, R14 ;  /* 0x0000000e000a7213 */ /* 0x000fe20000000000 */
[----:B------:R-:W-:Y:S01]  /*0bb0*/  VIADD R43, R11, 0xc2 ;  /* 0x000000c20b2b7836 */ /* 0x000fe20000000000 */
[----:B0-----:R-:W-:Y:S01]  /*0bc0*/  IABS R14, R18 ;  /* 0x00000012000e7213 */ /* 0x001fe20000000000 */
[----:B------:R-:W-:Y:S01]  /*0bd0*/  IMAD.HI.U32 R9, R9, R13, R8 ;  /* 0x0000000d09097227 */ /* 0x000fe200078e0008 */
[----:B------:R-:W-:Y:S01]  /*0be0*/  IABS R13, R11 ;  /* 0x0000000b000d7213 */ /* 0x000fe20000000000 */
[----:B------:R-:W-:Y:S01]  /*0bf0*/  USHF.L.U32 UR61, UR61, 0x7, URZ ;  /* 0x000000073d3d7899 */ /* 0x000fe2000800063f */
[----:B------:R-:W-:Y:S01]  /*0c00*/  IABS R41, R43 ;  /* 0x0000002b00297213 */ /* 0x000fe20000000000 */
[----:B----4-:R-:W-:-:S02]  /*0c10*/  IMAD.MOV R15, RZ, RZ, -R7 ;  /* 0x000000ffff0f7224 */ /* 0x010fc400078e0a07 */
[----:B------:R-:W-:-:S04]  /*0c20*/  IMAD.HI.U32 R9, R9, R10, RZ ;  /* 0x0000000a09097227 */ /* 0x000fc800078e00ff */
[----:B------:R-:W-:Y:S02]  /*0c30*/  IMAD.MOV R9, RZ, RZ, -R9 ;  /* 0x000000ffff097224 */ /* 0x000fe400078e0a09 */
[----:B------:R-:W-:Y:S02]  /*0c40*/  IMAD R15, R15, R4, RZ ;  /* 0x000000040f0f7224 */ /* 0x000fe400078e02ff */
[----:B------:R-:W-:Y:S01]  /*0c50*/  IMAD R8, R17, R9, R10 ;  /* 0x0000000911087224 */ /* 0x000fe200078e020a */
[----:B------:R-:W-:Y:S01]  /*0c60*/  IABS R10, R12 ;  /* 0x0000000c000a7213 */ /* 0x000fe20000000000 */
[----:B------:R-:W-:Y:S01]  /*0c70*/  IMAD.HI.U32 R15, R7, R15, R6 ;  /* 0x0000000f070f7227 */ /* 0x000fe200078e0006 */
[----:B------:R-:W-:Y:S02]  /*0c80*/  IABS R6, R5 ;  /* 0x0000000500067213 */ /* 0x000fe40000000000 */
[----:B------:R-:W-:Y:S01]  /*0c90*/  ISETP.GT.U32.AND P0, PT, R17, R8, PT ;  /* 0x000000081100720c */ /* 0x000fe20003f04070 */
[----:B------:R-:W-:-:S02]  /*0ca0*/  VIADD R9, R11, 0xfc ;  /* 0x000000fc0b097836 */ /* 0x000fc40000000000 */
[----:B------:R-:W-:-:S03]  /*0cb0*/  IMAD.HI.U32 R3, R15, R13, RZ ;  /* 0x0000000d0f037227 */ /* 0x000fc600078e00ff */
[----:B------:R-:W-:Y:S01]  /*0cc0*/  IABS R7, R9 ;  /* 0x0000000900077213 */ /* 0x000fe20000000000 */
[----:B------:R-:W-:Y:S01]  /*0cd0*/  IMAD.MOV R3, RZ, RZ, -R3 ;  /* 0x000000ffff037224 */ /* 0x000fe200078e0a03 */
[----:B------:R-:W-:Y:S01]  /*0ce0*/  ISETP.GE.AND P5, PT, R9, RZ, PT ;  /* 0x000000ff0900720c */ /* 0x000fe20003fa6270 */
[----:B------:R-:W-:-:S04]  /*0cf0*/  IMAD.HI.U32 R5, R15, R10, RZ ;  /* 0x0000000a0f057227 */ /* 0x000fc800078e00ff */
[----:B------:R-:W-:Y:S02]  /*0d00*/  @!P0 IMAD.IADD R8, R8, 0x1, -R17 ;  /* 0x0000000108088824 */ /* 0x000fe400078e0a11 */
[C---:B------:R-:W-:Y:S02]  /*0d10*/  IMAD R13, R4.reuse, R3, R13 ;  /* 0x00000003040d7224 */ /* 0x040fe400078e020d */
[----:B------:R-:W-:Y:S01]  /*0d20*/  IMAD.HI.U32 R3, R15, R6, RZ ;  /* 0x000000060f037227 */ /* 0x000fe200078e00ff */
[----:B------:R-:W-:Y:S02]  /*0d30*/  ISETP.GT.U32.AND P0, PT, R17, R8, PT ;  /* 0x000000081100720c */ /* 0x000fe40003f04070 */
[----:B------:R-:W-:Y:S01]  /*0d40*/  ISETP.GT.U32.AND P1, PT, R4, R13, PT ;  /* 0x0000000d0400720c */ /* 0x000fe20003f24070 */
[----:B------:R-:W-:Y:S02]  /*0d50*/  IMAD.MOV R3, RZ, RZ, -R3 ;  /* 0x000000ffff037224 */ /* 0x000fe400078e0a03 */
[----:B------:R-:W-:-:S02]  /*0d60*/  IMAD.MOV R5, RZ, RZ, -R5 ;  /* 0x000000ffff057224 */ /* 0x000fc400078e0a05 */
[----:B------:R-:W-:Y:S02]  /*0d70*/  IMAD R6, R4, R3, R6 ;  /* 0x0000000304067224 */ /* 0x000fe400078e0206 */
[----:B------:R-:W-:-:S03]  /*0d80*/  IMAD.HI.U32 R3, R15, R7, RZ ;  /* 0x000000070f037227 */ /* 0x000fc600078e00ff */
[----:B------:R-:W-:Y:S01]  /*0d90*/  ISETP.GT.U32.AND P3, PT, R4, R6, PT ;  /* 0x000000060400720c */ /* 0x000fe20003f64070 */
[----:B------:R-:W-:Y:S01]  /*0da0*/  @!P0 IMAD.IADD R8, R8, 0x1, -R17 ;  /* 0x0000000108088824 */ /* 0x000fe200078e0a11 */
[----:B------:R-:W-:Y:S01]  /*0db0*/  ISETP.NE.AND P0, PT, R88, RZ, PT ;  /* 0x000000ff5800720c */ /* 0x000fe20003f05270 */
[----:B------:R-:W-:Y:S02]  /*0dc0*/  IMAD.MOV R9, RZ, RZ, -R3 ;  /* 0x000000ffff097224 */ /* 0x000fe400078e0a03 */
[----:B------:R-:W-:Y:S02]  /*0dd0*/  IMAD.MOV.U32 R3, RZ, RZ, R8 ;  /* 0x000000ffff037224 */ /* 0x000fe400078e0008 */
[----:B------:R-:W-:Y:S01]  /*0de0*/  @!P1 IMAD.IADD R13, R13, 0x1, -R4 ;  /* 0x000000010d0d9824 */ /* 0x000fe200078e0a04 */
[C---:B------:R-:W-:Y:S01]  /*0df0*/  ISETP.GE.AND P1, PT, R11.reuse, RZ, PT ;  /* 0x000000ff0b00720c */ /* 0x040fe20003f26270 */
[----:B------:R-:W-:Y:S02]  /*0e00*/  VIADD R17, R11, 0xf8 ;  /* 0x000000f80b117836 */ /* 0x000fe40000000000 */
[----:B------:R-:W-:-:S02]  /*0e10*/  IMAD R8, R4, R9, R7 ;  /* 0x0000000904087224 */ /* 0x000fc400078e0207 */
[----:B------:R-:W-:Y:S01]  /*0e20*/  @!P2 IMAD.MOV R3, RZ, RZ, -R3 ;  /* 0x000000ffff03a224 */ /* 0x000fe200078e0a03 */
[C---:B------:R-:W-:Y:S01]  /*0e30*/  ISETP.GT.U32.AND P2, PT, R4.reuse, R13, PT ;  /* 0x0000000d0400720c */ /* 0x040fe20003f44070 */
[C---:B------:R-:W-:Y:S01]  /*0e40*/  IMAD R7, R4.reuse, R5, R10 ;  /* 0x0000000504077224 */ /* 0x040fe200078e020a */
[----:B------:R-:W-:Y:S01]  /*0e50*/  IABS R9, R17 ;  /* 0x0000001100097213 */ /* 0x000fe20000000000 */
[C---:B------:R-:W-:Y:S01]  /*0e60*/  IMAD.HI.U32 R10, R15.reuse, R14, RZ ;  /* 0x0000000e0f0a7227 */ /* 0x040fe200078e00ff */
[----:B------:R-:W-:Y:S02]  /*0e70*/  @!P0 LOP3.LUT R3, RZ, R88, RZ, 0x33, !PT ;  /* 0x00000058ff038212 */ /* 0x000fe400078e33ff */
[C---:B------:R-:W-:Y:S01]  /*0e80*/  ISETP.GT.U32.AND P6, PT, R4.reuse, R7, PT ;  /* 0x000000070400720c */ /* 0x040fe20003fc4070 */
[----:B------:R-:W-:Y:S01]  /*0e90*/  IMAD.HI.U32 R5, R15, R9, RZ ;  /* 0x000000090f057227 */ /* 0x000fe200078e00ff */
[----:B------:R-:W-:-:S03]  /*0ea0*/  ISETP.GT.U32.AND P0, PT, R4, R8, PT ;  /* 0x000000080400720c */ /* 0x000fc60003f04070 */
[----:B------:R-:W-:Y:S02]  /*0eb0*/  IMAD.MOV R5, RZ, RZ, -R5 ;  /* 0x000000ffff057224 */ /* 0x000fe400078e0a05 */
[--C-:B------:R-:W-:Y:S01]  /*0ec0*/  @!P2 IMAD.IADD R13, R13, 0x1, -R4.reuse ;  /* 0x000000010d0da824 */ /* 0x100fe200078e0a04 */
[----:B------:R-:W-:Y:S01]  /*0ed0*/  ISETP.GE.AND P2, PT, R12, RZ, PT ;  /* 0x000000ff0c00720c */ /* 0x000fe20003f46270 */
[----:B------:R-:W-:Y:S02]  /*0ee0*/  IMAD R9, R4, R5, R9 ;  /* 0x0000000504097224 */ /* 0x000fe400078e0209 */
[----:B------:R-:W-:Y:S02]  /*0ef0*/  IMAD.MOV.U32 R5, RZ, RZ, R13 ;  /* 0x000000ffff057224 */ /* 0x000fe400078e000d */
[----:B------:R-:W-:Y:S01]  /*0f00*/  @!P6 IMAD.IADD R7, R7, 0x1, -R4 ;  /* 0x000000010707e824 */ /* 0x000fe200078e0a04 */
[----:B------:R-:W-:Y:S01]  /*0f10*/  ISETP.GE.AND P6, PT, R17, RZ, PT ;  /* 0x000000ff1100720c */ /* 0x000fe20003fc6270 */
[----:B------:R-:W-:-:S02]  /*0f20*/  @!P1 IMAD.MOV R5, RZ, RZ, -R5 ;  /* 0x000000ffff059224 */ /* 0x000fc400078e0a05 */
[----:B------:R-:W-:Y:S01]  /*0f30*/  IMAD.MOV R13, RZ, RZ, -R10 ;  /* 0x000000ffff0d7224 */ /* 0x000fe200078e0a0a */
[----:B------:R-:W-:Y:S01]  /*0f40*/  ISETP.GT.U32.AND P1, PT, R4, R7, PT ;  /* 0x000000070400720c */ /* 0x000fe20003f24070 */
[--C-:B------:R-:W-:Y:S02]  /*0f50*/  @!P3 IMAD.IADD R6, R6, 0x1, -R4.reuse ;  /* 0x000000010606b824 */ /* 0x100fe400078e0a04 */
[----:B------:R-:W-:Y:S02]  /*0f60*/  @!P0 IMAD.IADD R8, R8, 0x1, -R4 ;  /* 0x0000000108088824 */ /* 0x000fe400078e0a04 */
[C---:B------:R-:W-:Y:S01]  /*0f70*/  IMAD R10, R4.reuse, R13, R14 ;  /* 0x0000000d040a7224 */ /* 0x040fe200078e020e */
[C---:B------:R-:W-:Y:S01]  /*0f80*/  ISETP.GT.U32.AND P3, PT, R4.reuse, R6, PT ;  /* 0x000000060400720c */ /* 0x040fe20003f64070 */
[----:B------:R-:W-:Y:S01]  /*0f90*/  IMAD.HI.U32 R12, R15, R16, RZ ;  /* 0x000000100f0c7227 */ /* 0x000fe200078e00ff */
[----:B------:R-:W-:-:S03]  /*0fa0*/  ISETP.GT.U32.AND P0, PT, R4, R8, PT ;  /* 0x000000080400720c */ /* 0x000fc60003f04070 */
[----:B------:R-:W-:Y:S02]  /*0fb0*/  IMAD.MOV R17, RZ, RZ, -R12 ;  /* 0x000000ffff117224 */ /* 0x000fe400078e0a0c */
[----:B------:R-:W-:Y:S01]  /*0fc0*/  @!P1 IMAD.IADD R7, R7, 0x1, -R4 ;  /* 0x0000000107079824 */ /* 0x000fe200078e0a04 */
[C---:B------:R-:W-:Y:S01]  /*0fd0*/  ISETP.GT.U32.AND P1, PT, R4.reuse, R10, PT ;  /* 0x0000000a0400720c */ /* 0x040fe20003f24070 */
[C---:B------:R-:W-:Y:S02]  /*0fe0*/  VIADD R13, R11.reuse, 0xf2 ;  /* 0x000000f20b0d7836 */ /* 0x040fe40000000000 */
[----:B------:R-:W-:Y:S02]  /*0ff0*/  IMAD R12, R4, R17, R16 ;  /* 0x00000011040c7224 */ /* 0x000fe400078e0210 */
[--C-:B------:R-:W-:Y:S01]  /*1000*/  @!P3 IMAD.IADD R6, R6, 0x1, -R4.reuse ;  /* 0x000000010606b824 */ /* 0x100fe200078e0a04 */
[----:B------:R-:W-:Y:S01]  /*1010*/  ISETP.GT.U32.AND P3, PT, R4, R9, PT ;  /* 0x000000090400720c */ /* 0x000fe20003f64070 */
[----:B------:R-:W-:Y:S01]  /*1020*/  @!P0 IMAD.IADD R8, R8, 0x1, -R4 ;  /* 0x0000000108088824 */ /* 0x000fe200078e0a04 */
[----:B------:R-:W-:Y:S01]  /*1030*/  IABS R16, R13 ;  /* 0x0000000d00107213 */ /* 0x000fe20000000000 */
[----:B------:R-:W-:Y:S01]  /*1040*/  VIADD R14, R11, 0xf0 ;  /* 0x000000f00b0e7836 */ /* 0x000fe20000000000 */
[----:B------:R-:W-:Y:S01]  /*1050*/  ISETP.GE.AND P0, PT, R19, RZ, PT ;  /* 0x000000ff1300720c */ /* 0x000fe20003f06270 */
[----:B------:R-:W-:Y:S01]  /*1060*/  @!P5 IMAD.MOV R8, RZ, RZ, -R8 ;  /* 0x000000ffff08d224 */ /* 0x000fe200078e0a08 */
[----:B------:R-:W-:Y:S01]  /*1070*/  ISETP.GE.AND P5, PT, R13, RZ, PT ;  /* 0x000000ff0d00720c */ /* 0x000fe20003fa6270 */
[----:B------:R-:W-:Y:S01]  /*1080*/  @!P1 IMAD.IADD R10, R10, 0x1, -R4 ;  /* 0x000000010a0a9824 */ /* 0x000fe200078e0a04 */
[----:B------:R-:W-:Y:S01]  /*1090*/  IABS R17, R14 ;  /* 0x0000000e00117213 */ /* 0x000fe20000000000 */
[----:B------:R-:W-:-:S03]  /*10a0*/  IMAD.HI.U32 R13, R15, R16, RZ ;  /* 0x000000100f0d7227 */ /* 0x000fc600078e00ff */
[C---:B------:R-:W-:Y:S01]  /*10b0*/  ISETP.GT.U32.AND P1, PT, R4.reuse, R10, PT ;  /* 0x0000000a0400720c */ /* 0x040fe20003f24070 */
[----:B------:R-:W-:Y:S02]  /*10c0*/  IMAD.MOV R13, RZ, RZ, -R13 ;  /* 0x000000ffff0d7224 */ /* 0x000fe400078e0a0d */
[----:B------:R-:W-:Y:S02]  /*10d0*/  @!P3 IMAD.IADD R9, R9, 0x1, -R4 ;  /* 0x000000010909b824 */ /* 0x000fe400078e0a04 */
[C---:B------:R-:W-:Y:S02]  /*10e0*/  IMAD R13, R4.reuse, R13, R16 ;  /* 0x0000000d040d7224 */ /* 0x040fe400078e0210 */
[----:B------:R-:W-:Y:S01]  /*10f0*/  @!P2 IMAD.MOV R7, RZ, RZ, -R7 ;  /* 0x000000ffff07a224 */ /* 0x000fe200078e0a07 */
[----:B------:R-:W-:Y:S01]  /*1100*/  ISETP.GT.U32.AND P3, PT, R4, R9, PT ;  /* 0x000000090400720c */ /* 0x000fe20003f64070 */
[----:B------:R-:W-:Y:S01]  /*1110*/  @!P4 IMAD.MOV R6, RZ, RZ, -R6 ;  /* 0x000000ffff06c224 */ /* 0x000fe200078e0a06 */
[----:B------:R-:W-:Y:S01]  /*1120*/  ISETP.GE.AND P2, PT, R14, RZ, PT ;  /* 0x000000ff0e00720c */ /* 0x000fe20003f46270 */
[----:B------:R-:W-:Y:S01]  /*1130*/  IMAD.HI.U32 R14, R15, R17, RZ ;  /* 0x000000110f0e7227 */ /* 0x000fe200078e00ff */
[----:B------:R-:W-:-:S02]  /*1140*/  ISETP.GE.AND P4, PT, R18, RZ, PT ;  /* 0x000000ff1200720c */ /* 0x000fc40003f86270 */
[----:B------:R-:W-:Y:S01]  /*1150*/  IABS R18, R21 ;  /* 0x0000001500127213 */ /* 0x000fe20000000000 */
[----:B------:R-:W-:Y:S01]  /*1160*/  @!P1 IMAD.IADD R10, R10, 0x1, -R4 ;  /* 0x000000010a0a9824 */ /* 0x000fe200078e0a04 */
[----:B------:R-:W-:Y:S01]  /*1170*/  ISETP.GT.U32.AND P1, PT, R4, R13, PT ;  /* 0x0000000d0400720c */ /* 0x000fe20003f24070 */
[----:B------:R-:W-:Y:S02]  /*1180*/  IMAD.MOV R14, RZ, RZ, -R14 ;  /* 0x000000ffff0e7224 */ /* 0x000fe400078e0a0e */
[----:B------:R-:W-:-:S04]  /*1190*/  IMAD.HI.U32 R16, R15, R18, RZ ;  /* 0x000000120f107227 */ /* 0x000fc800078e00ff */
[--C-:B------:R-:W-:Y:S01]  /*11a0*/  @!P3 IMAD.IADD R9, R9, 0x1, -R4.reuse ;  /* 0x000000010909b824 */ /* 0x100fe200078e0a04 */
[C---:B------:R-:W-:Y:S01]  /*11b0*/  ISETP.GT.U32.AND P3, PT, R4.reuse, R12, PT ;  /* 0x0000000c0400720c */ /* 0x040fe20003f64070 */
[C---:B------:R-:W-:Y:S02]  /*11c0*/  IMAD R14, R4.reuse, R14, R17 ;  /* 0x0000000e040e7224 */ /* 0x040fe400078e0211 */
[----:B------:R-:W-:Y:S02]  /*11d0*/  @!P6 IMAD.MOV R9, RZ, RZ, -R9 ;  /* 0x000000ffff09e224 */ /* 0x000fe400078e0a09 */
[----:B------:R-:W-:Y:S01]  /*11e0*/  @!P1 IMAD.IADD R13, R13, 0x1, -R4 ;  /* 0x000000010d0d9824 */ /* 0x000fe200078e0a04 */
[C---:B------:R-:W-:Y:S01]  /*11f0*/  ISETP.GT.U32.AND P6, PT, R4.reuse, R14, PT ;  /* 0x0000000e0400720c */ /* 0x040fe20003fc4070 */
[----:B------:R-:W-:Y:S02]  /*1200*/  IMAD.MOV R19, RZ, RZ, -R16 ;  /* 0x000000ffff137224 */ /* 0x000fe400078e0a10 */
[----:B------:R-:W-:Y:S01]  /*1210*/  @!P4 IMAD.MOV R10, RZ, RZ, -R10 ;  /* 0x000000ffff0ac224 */ /* 0x000fe200078e0a0a */
[C---:B------:R-:W-:Y:S01]  /*1220*/  ISETP.GT.U32.AND P1, PT, R4.reuse, R13, PT ;  /* 0x0000000d0400720c */ /* 0x040fe20003f24070 */
[----:B------:R-:W-:Y:S01]  /*1230*/  IMAD R16, R4, R19, R18 ;  /* 0x0000001304107224 */ /* 0x000fe200078e0212 */
[----:B------:R-:W-:Y:S01]  /*1240*/  ISETP.GE.AND P4, PT, R21, RZ, PT ;  /* 0x000000ff1500720c */ /* 0x000fe20003f86270 */
[----:B------:R-:W-:Y:S01]  /*1250*/  IMAD.HI.U32 R17, R15, R20, RZ ;  /* 0x000000140f117227 */ /* 0x000fe200078e00ff */
[----:B------:R-:W-:-:S03]  /*1260*/  IABS R21, R28 ;  /* 0x0000001c00157213 */ /* 0x000fc60000000000 */
[----:B------:R-:W-:Y:S02]  /*1270*/  IMAD.MOV R17, RZ, RZ, -R17 ;  /* 0x000000ffff117224 */ /* 0x000fe400078e0a11 */
[----:B------:R-:W-:Y:S02]  /*1280*/  @!P6 IMAD.IADD R14, R14, 0x1, -R4 ;  /* 0x000000010e0ee824 */ /* 0x000fe400078e0a04 */
[----:B------:R-:W-:-:S03]  /*1290*/  IMAD.HI.U32 R18, R15, R21, RZ ;  /* 0x000000150f127227 */ /* 0x000fc600078e00ff */
[C---:B------:R-:W-:Y:S01]  /*12a0*/  ISETP.GT.U32.AND P6, PT, R4.reuse, R14, PT ;  /* 0x0000000e0400720c */ /* 0x040fe20003fc4070 */
[----:B------:R-:W-:Y:S01]  /*12b0*/  @!P1 IMAD.IADD R13, R13, 0x1, -R4 ;  /* 0x000000010d0d9824 */ /* 0x000fe200078e0a04 */
[C---:B------:R-:W-:Y:S01]  /*12c0*/  ISETP.GT.U32.AND P1, PT, R4.reuse, R16, PT ;  /* 0x000000100400720c */ /* 0x040fe20003f24070 */
[----:B------:R-:W-:Y:S02]  /*12d0*/  IMAD.MOV R18, RZ, RZ, -R18 ;  /* 0x000000ffff127224 */ /* 0x000fe400078e0a12 */
[C---:B------:R-:W-:Y:S02]  /*12e0*/  IMAD R17, R4.reuse, R17, R20 ;  /* 0x0000001104117224 */ /* 0x040fe400078e0214 */
[----:B------:R-:W-:Y:S02]  /*12f0*/  IMAD R18, R4, R18, R21 ;  /* 0x0000001204127224 */ /* 0x000fe400078e0215 */
[----:B------:R-:W-:Y:S02]  /*1300*/  @!P3 IMAD.IADD R12, R12, 0x1, -R4 ;  /* 0x000000010c0cb824 */ /* 0x000fe400078e0a04 */
[----:B------:R-:W-:-:S03]  /*1310*/  IMAD.HI.U32 R20, R15, R24, RZ ;  /* 0x000000180f147227 */ /* 0x000fc600078e00ff */
[----:B------:R-:W-:Y:S01]  /*1320*/  ISETP.GT.U32.AND P3, PT, R4, R12, PT ;  /* 0x0000000c0400720c */ /* 0x000fe20003f64070 */
[--C-:B------:R-:W-:Y:S01]  /*1330*/  @!P1 IMAD.IADD R16, R16, 0x1, -R4.reuse ;  /* 0x0000000110109824 */ /* 0x100fe200078e0a04 */
[----:B------:R-:W-:Y:S01]  /*1340*/  ISETP.GT.U32.AND P1, PT, R4, R18, PT ;  /* 0x000000120400720c */ /* 0x000fe20003f24070 */
[----:B------:R-:W-:Y:S01]  /*1350*/  @!P6 IMAD.IADD R14, R14, 0x1, -R4 ;  /* 0x000000010e0ee824 */ /* 0x000fe200078e0a04 */
[----:B------:R-:W-:Y:S01]  /*1360*/  ISETP.GT.U32.AND P6, PT, R4, R17, PT ;  /* 0x000000110400720c */ /* 0x000fe20003fc4070 */
[----:B------:R-:W-:-:S04]  /*1370*/  IMAD.HI.U32 R19, R15, R23, RZ ;  /* 0x000000170f137227 */ /* 0x000fc800078e00ff */
[----:B------:R-:W-:Y:S02]  /*1380*/  IMAD.MOV R25, RZ, RZ, -R20 ;  /* 0x000000ffff197224 */ /* 0x000fe400078e0a14 */
[----:B------:R-:W-:Y:S02]  /*1390*/  IMAD.MOV R19, RZ, RZ, -R19 ;  /* 0x000000ffff137224 */ /* 0x000fe400078e0a13 */
[C---:B------:R-:W-:Y:S01]  /*13a0*/  IMAD R20, R4.reuse, R25, R24 ;  /* 0x0000001904147224 */ /* 0x040fe200078e0218 */
[----:B------:R-:W-:Y:S01]  /*13b0*/  IABS R25, R33 ;  /* 0x0000002100197213 */ /* 0x000fe20000000000 */
[----:B------:R-:W-:Y:S02]  /*13c0*/  IMAD R19, R4, R19, R23 ;  /* 0x0000001304137224 */ /* 0x000fe400078e0217 */
[----:B------:R-:W-:Y:S01]  /*13d0*/  @!P1 IMAD.IADD R18, R18, 0x1, -R4 ;  /* 0x0000000112129824 */ /* 0x000fe200078e0a04 */
[C---:B------:R-:W-:Y:S01]  /*13e0*/  ISETP.GT.U32.AND P1, PT, R4.reuse, R16, PT ;  /* 0x000000100400720c */ /* 0x040fe20003f24070 */
[----:B------:R-:W-:Y:S01]  /*13f0*/  @!P2 IMAD.MOV R14, RZ, RZ, -R14 ;  /* 0x000000ffff0ea224 */ /* 0x000fe200078e0a0e */
[C---:B------:R-:W-:Y:S01]  /*1400*/  ISETP.GT.U32.AND P2, PT, R4.reuse, R20, PT ;  /* 0x000000140400720c */ /* 0x040fe20003f44070 */
[--C-:B------:R-:W-:Y:S01]  /*1410*/  @!P6 IMAD.IADD R17, R17, 0x1, -R4.reuse ;  /* 0x000000011111e824 */ /* 0x100fe200078e0a04 */
[----:B------:R-:W-:Y:S01]  /*1420*/  ISETP.GT.U32.AND P6, PT, R4, R19, PT ;  /* 0x000000130400720c */ /* 0x000fe20003fc4070 */
[----:B------:R-:W-:Y:S01]  /*1430*/  @!P3 IMAD.IADD R12, R12, 0x1, -R4 ;  /* 0x000000010c0cb824 */ /* 0x000fe200078e0a04 */
[----:B------:R-:W-:Y:S01]  /*1440*/  ISETP.GE.AND P3, PT, R22, RZ, PT ;  /* 0x000000ff1600720c */ /* 0x000fe20003f66270 */
[----:B------:R-:W-:-:S04]  /*1450*/  IMAD.HI.U32 R21, R15, R26, RZ ;  /* 0x0000001a0f157227 */ /* 0x000fc800078e00ff */
[----:B------:R-:W-:Y:S01]  /*1460*/  @!P0 IMAD.MOV R12, RZ, RZ, -R12 ;  /* 0x000000ffff0c8224 */ /* 0x000fe200078e0a0c */
[----:B------:R-:W-:Y:S01]  /*1470*/  ISETP.GT.U32.AND P0, PT, R4, R17, PT ;  /* 0x000000110400720c */ /* 0x000fe20003f04070 */
[----:B------:R-:W-:Y:S02]  /*1480*/  IMAD.MOV R21, RZ, RZ, -R21 ;  /* 0x000000ffff157224 */ /* 0x000fe400078e0a15 */
[----:B------:R-:W-:Y:S02]  /*1490*/  @!P1 IMAD.IADD R16, R16, 0x1, -R4 ;  /* 0x0000000110109824 */ /* 0x000fe400078e0a04 */
[----:B------:R-:W-:Y:S01]  /*14a0*/  IMAD R21, R4, R21, R26 ;  /* 0x0000001504157224 */ /* 0x000fe200078e021a */
[----:B------:R-:W-:Y:S01]  /*14b0*/  IABS R26, R34 ;  /* 0x00000022001a7213 */ /* 0x000fe20000000000 */
[----:B------:R-:W-:Y:S01]  /*14c0*/  @!P2 IMAD.IADD R20, R20, 0x1, -R4 ;  /* 0x000000011414a824 */ /* 0x000fe200078e0a04 */
[----:B------:R-:W-:Y:S01]  /*14d0*/  ISETP.GE.AND P2, PT, R30, RZ, PT ;  /* 0x000000ff1e00720c */ /* 0x000fe20003f46270 */
[----:B------:R-:W-:Y:S01]  /*14e0*/  IMAD.HI.U32 R22, R15, R27, RZ ;  /* 0x0000001b0f167227 */ /* 0x000fe200078e00ff */
[----:B------:R-:W-:-:S03]  /*14f0*/  ISETP.GT.U32.AND P1, PT, R4, R21, PT ;  /* 0x000000150400720c */ /* 0x000fc60003f24070 */
[----:B------:R-:W-:Y:S01]  /*1500*/  @!P6 IMAD.IADD R19, R19, 0x1, -R4 ;  /* 0x000000011313e824 */ /* 0x000fe200078e0a04 */
[C---:B------:R-:W-:Y:S01]  /*1510*/  ISETP.GT.U32.AND P6, PT, R4.reuse, R18, PT ;  /* 0x000000120400720c */ /* 0x040fe20003fc4070 */
[----:B------:R-:W-:Y:S01]  /*1520*/  @!P4 IMAD.MOV R16, RZ, RZ, -R16 ;  /* 0x000000ffff10c224 */ /* 0x000fe200078e0a10 */
[----:B------:R-:W-:Y:S01]  /*1530*/  ISETP.GT.U32.AND P4, PT, R4, R20, PT ;  /* 0x000000140400720c */ /* 0x000fe20003f84070 */
[----:B------:R-:W-:Y:S02]  /*1540*/  IMAD.MOV R22, RZ, RZ, -R22 ;  /* 0x000000ffff167224 */ /* 0x000fe400078e0a16 */
[----:B------:R-:W-:-:S04]  /*1550*/  IMAD.HI.U32 R24, R15, R26, RZ ;  /* 0x0000001a0f187227 */ /* 0x000fc800078e00ff */
[----:B------:R-:W-:Y:S01]  /*1560*/  @!P0 IMAD.IADD R17, R17, 0x1, -R4 ;  /* 0x0000000111118824 */ /* 0x000fe200078e0a04 */
[----:B------:R-:W-:Y:S01]  /*1570*/  ISETP.GE.AND P0, PT, R28, RZ, PT ;  /* 0x000000ff1c00720c */ /* 0x000fe20003f06270 */
[----:B------:R-:W-:Y:S02]  /*1580*/  IMAD R22, R4, R22, R27 ;  /* 0x0000001604167224 */ /* 0x000fe400078e021b */
[----:B------:R-:W-:-:S04]  /*1590*/  IMAD.HI.U32 R23, R15, R25, RZ ;  /* 0x000000190f177227 */ /* 0x000fc800078e00ff */
[----:B------:R-:W-:Y:S02]  /*15a0*/  IMAD.MOV R27, RZ, RZ, -R24 ;  /* 0x000000ffff1b7224 */ /* 0x000fe400078e0a18 */
[----:B------:R-:W-:Y:S01]  /*15b0*/  @!P5 IMAD.MOV R13, RZ, RZ, -R13 ;  /* 0x000000ffff0dd224 */ /* 0x000fe200078e0a0d */
[C---:B------:R-:W-:Y:S01]  /*15c0*/  ISETP.GT.U32.AND P5, PT, R4.reuse, R19, PT ;  /* 0x000000130400720c */ /* 0x040fe20003fa4070 */
[----:B------:R-:W-:Y:S02]  /*15d0*/  IMAD.MOV R23, RZ, RZ, -R23 ;  /* 0x000000ffff177224 */ /* 0x000fe400078e0a17 */
[----:B------:R-:W-:Y:S02]  /*15e0*/  IMAD R24, R4, R27, R26 ;  /* 0x0000001b04187224 */ /* 0x000fe400078e021a */
[----:B------:R-:W-:Y:S01]  /*15f0*/  @!P6 IMAD.IADD R18, R18, 0x1, -R4 ;  /* 0x000000011212e824 */ /* 0x000fe200078e0a04 */
[C---:B------:R-:W-:Y:S01]  /*1600*/  ISETP.GT.U32.AND P6, PT, R4.reuse, R22, PT ;  /* 0x000000160400720c */ /* 0x040fe20003fc4070 */
[----:B------:R-:W-:-:S02]  /*1610*/  IMAD R23, R4, R23, R25 ;  /* 0x0000001704177224 */ /* 0x000fc400078e0219 */
[----:B------:R-:W-:Y:S01]  /*1620*/  @!P4 IMAD.IADD R20, R20, 0x1, -R4 ;  /* 0x000000011414c824 */ /* 0x000fe200078e0a04 */
[C---:B------:R-:W-:Y:S01]  /*1630*/  ISETP.GT.U32.AND P4, PT, R4.reuse, R24, PT ;  /* 0x000000180400720c */ /* 0x040fe20003f84070 */
[----:B------:R-:W-:Y:S01]  /*1640*/  @!P0 IMAD.MOV R18, RZ, RZ, -R18 ;  /* 0x000000ffff128224 */ /* 0x000fe200078e0a12 */
[----:B------:R-:W-:Y:S01]  /*1650*/  ISETP.GT.U32.AND P0, PT, R4, R23, PT ;  /* 0x000000170400720c */ /* 0x000fe20003f04070 */
[--C-:B------:R-:W-:Y:S01]  /*1660*/  @!P5 IMAD.IADD R19, R19, 0x1, -R4.reuse ;  /* 0x000000011313d824 */ /* 0x100fe200078e0a04 */
[----:B------:R-:W-:Y:S01]  /*1670*/  ISETP.GE.AND P5, PT, R29, RZ, PT ;  /* 0x000000ff1d00720c */ /* 0x000fe20003fa6270 */
[C---:B------:R-:W-:Y:S02]  /*1680*/  VIADD R30, R11.reuse, 0xda ;  /* 0x000000da0b1e7836 */ /* 0x040fe40000000000 */
[----:B------:R-:W-:Y:S02]  /*1690*/  VIADD R26, R11, 0xdc ;  /* 0x000000dc0b1a7836 */ /* 0x000fe40000000000 */
[--C-:B------:R-:W-:Y:S01]  /*16a0*/  @!P6 IMAD.IADD R22, R22, 0x1, -R4.reuse ;  /* 0x000000011616e824 */ /* 0x100fe200078e0a04 */
[----:B------:R-:W-:Y:S01]  /*16b0*/  IABS R28, R30 ;  /* 0x0000001e001c7213 */ /* 0x000fe20000000000 */
[--C-:B------:R-:W-:Y:S01]  /*16c0*/  @!P1 IMAD.IADD R21, R21, 0x1, -R4.reuse ;  /* 0x0000000115159824 */ /* 0x100fe200078e0a04 */
[----:B------:R-:W-:Y:S01]  /*16d0*/  IABS R27, R26 ;  /* 0x0000001a001b7213 */ /* 0x000fe20000000000 */
[--C-:B------:R-:W-:Y:S01]  /*16e0*/  @!P4 IMAD.IADD R24, R24, 0x1, -R4.reuse ;  /* 0x000000011818c824 */ /* 0x100fe200078e0a04 */
[----:B------:R-:W-:Y:S01]  /*16f0*/  ISETP.GT.U32.AND P6, PT, R4, R22, PT ;  /* 0x000000160400720c */ /* 0x000fe20003fc4070 */
[----:B------:R-:W-:Y:S01]  /*1700*/  @!P0 IMAD.IADD R23, R23, 0x1, -R4 ;  /* 0x0000000117178824 */ /* 0x000fe200078e0a04 */
[----:B------:R-:W-:Y:S01]  /*1710*/  ISETP.GE.AND P0, PT, R26, RZ, PT ;  /* 0x000000ff1a00720c */ /* 0x000fe20003f06270 */
[----:B------:R-:W-:Y:S01]  /*1720*/  IMAD.HI.U32 R26, R15, R28, RZ ;  /* 0x0000001c0f1a7227 */ /* 0x000fe200078e00ff */
[----:B------:R-:W-:-:S02]  /*1730*/  ISETP.GT.U32.AND P4, PT, R4, R24, PT ;  /* 0x000000180400720c */ /* 0x000fc40003f84070 */
[----:B------:R-:W-:Y:S01]  /*1740*/  ISETP.GE.AND P1, PT, R31, RZ, PT ;  /* 0x000000ff1f00720c */ /* 0x000fe20003f26270 */
[----:B------:R-:W-:Y:S01]  /*1750*/  @!P5 IMAD.MOV R19, RZ, RZ, -R19 ;  /* 0x000000ffff13d224 */ /* 0x000fe200078e0a13 */
[----:B------:R-:W-:Y:S01]  /*1760*/  ISETP.GE.AND P5, PT, R32, RZ, PT ;  /* 0x000000ff2000720c */ /* 0x000fe20003fa6270 */
[----:B------:R-:W-:-:S04]  /*1770*/  IMAD.HI.U32 R25, R15, R27, RZ ;  /* 0x0000001b0f197227 */ /* 0x000fc800078e00ff */
[----:B------:R-:W-:Y:S02]  /*1780*/  IMAD.MOV R29, RZ, RZ, -R26 ;  /* 0x000000ffff1d7224 */ /* 0x000fe400078e0a1a */
[----:B------:R-:W-:Y:S01]  /*1790*/  @!P3 IMAD.MOV R17, RZ, RZ, -R17 ;  /* 0x000000ffff11b224 */ /* 0x000fe200078e0a11 */
[C---:B------:R-:W-:Y:S01]  /*17a0*/  ISETP.GT.U32.AND P3, PT, R4.reuse, R21, PT ;  /* 0x000000150400720c */ /* 0x040fe20003f64070 */
[----:B------:R-:W-:Y:S02]  /*17b0*/  IMAD.MOV R25, RZ, RZ, -R25 ;  /* 0x000000ffff197224 */ /* 0x000fe400078e0a19 */
[----:B------:R-:W-:Y:S02]  /*17c0*/  IMAD R26, R4, R29, R28 ;  /* 0x0000001d041a7224 */ /* 0x000fe400078e021c */
[--C-:B------:R-:W-:Y:S01]  /*17d0*/  @!P6 IMAD.IADD R22, R22, 0x1, -R4.reuse ;  /* 0x000000011616e824 */ /* 0x100fe200078e0a04 */
[----:B------:R-:W-:Y:S01]  /*17e0*/  ISETP.GE.AND P6, PT, R34, RZ, PT ;  /* 0x000000ff2200720c */ /* 0x000fe20003fc6270 */
[----:B------:R-:W-:Y:S01]  /*17f0*/  IMAD R25, R4, R25, R27 ;  /* 0x0000001904197224 */ /* 0x000fe200078e021b */
[----:B------:R-:W-:Y:S01]  /*1800*/  IABS R34, R37 ;  /* 0x0000002500227213 */ /* 0x000fe20000000000 */
[----:B------:R-:W-:Y:S01]  /*1810*/  @!P4 IMAD.IADD R24, R24, 0x1, -R4 ;  /* 0x000000011818c824 */ /* 0x000fe200078e0a04 */
[C---:B------:R-:W-:Y:S01]  /*1820*/  ISETP.GT.U32.AND P4, PT, R4.reuse, R26, PT ;  /* 0x0000001a0400720c */ /* 0x040fe20003f84070 */
[----:B------:R-:W-:Y:S01]  /*1830*/  @!P2 IMAD.MOV R20, RZ, RZ, -R20 ;  /* 0x000000ffff14a224 */ /* 0x000fe200078e0a14 */
[C---:B------:R-:W-:Y:S01]  /*1840*/  ISETP.GT.U32.AND P2, PT, R4.reuse, R23, PT ;  /* 0x000000170400720c */ /* 0x040fe20003f44070 */
[----:B------:R-:W-:Y:S01]  /*1850*/  @!P5 IMAD.MOV R22, RZ, RZ, -R22 ;  /* 0x000000ffff16d224 */ /* 0x000fe200078e0a16 */
[----:B------:R-:W-:Y:S01]  /*1860*/  ISETP.GT.U32.AND P5, PT, R4, R25, PT ;  /* 0x000000190400720c */ /* 0x000fe20003fa4070 */
[----:B------:R-:W-:Y:S01]  /*1870*/  @!P3 IMAD.IADD R21, R21, 0x1, -R4 ;  /* 0x000000011515b824 */ /* 0x000fe200078e0a04 */
[----:B------:R-:W-:Y:S01]  /*1880*/  ISETP.GE.AND P3, PT, R33, RZ, PT ;  /* 0x000000ff2100720c */ /* 0x000fe20003f66270 */
[----:B------:R-:W-:-:S02]  /*1890*/  VIADD R28, R11, 0xd6 ;  /* 0x000000d60b1c7836 */ /* 0x000fc40000000000 */
[C---:B------:R-:W-:Y:S02]  /*18a0*/  VIADD R27, R11.reuse, 0xd8 ;  /* 0x000000d80b1b7836 */ /* 0x040fe40000000000 */
[----:B------:R-:W-:Y:S01]  /*18b0*/  @!P1 IMAD.MOV R21, RZ, RZ, -R21 ;  /* 0x000000ffff159224 */ /* 0x000fe200078e0a15 */
[----:B------:R-:W-:Y:S01]  /*18c0*/  IABS R31, R28 ;  /* 0x0000001c001f7213 */ /* 0x000fe20000000000 */
[--C-:B------:R-:W-:Y:S01]  /*18d0*/  @!P4 IMAD.IADD R26, R26, 0x1, -R4.reuse ;  /* 0x000000011a1ac824 */ /* 0x100fe200078e0a04 */
[----:B------:R-:W-:Y:S01]  /*18e0*/  ISETP.GE.AND P1, PT, R30, RZ, PT ;  /* 0x000000ff1e00720c */ /* 0x000fe20003f26270 */
[----:B------:R-:W-:Y:S01]  /*18f0*/  VIADD R33, R11, 0xd4 ;  /* 0x000000d40b217836 */ /* 0x000fe20000000000 */
[----:B------:R-:W-:Y:S01]  /*1900*/  IABS R30, R27 ;  /* 0x0000001b001e7213 */ /* 0x000fe20000000000 */
[--C-:B------:R-:W-:Y:S01]  /*1910*/  @!P2 IMAD.IADD R23, R23, 0x1, -R4.reuse ;  /* 0x000000011717a824 */ /* 0x100fe200078e0a04 */
[----:B------:R-:W-:Y:S01]  /*1920*/  ISETP.GT.U32.AND P4, PT, R4, R26, PT ;  /* 0x0000001a0400720c */ /* 0x000fe20003f84070 */
[----:B------:R-:W-:Y:S01]  /*1930*/  @!P5 IMAD.IADD R25, R25, 0x1, -R4 ;  /* 0x000000011919d824 */ /* 0x000fe200078e0a04 */
[----:B------:R-:W-:Y:S01]  /*1940*/  ISETP.GE.AND P5, PT, R28, RZ, PT ;  /* 0x000000ff1c00720c */ /* 0x000fe20003fa6270 */
[----:B------:R-:W-:Y:S01]  /*1950*/  IMAD.HI.U32 R28, R15, R31, RZ ;  /* 0x0000001f0f1c7227 */ /* 0x000fe200078e00ff */
[----:B------:R-:W-:-:S02]  /*1960*/  ISETP.GE.AND P2, PT, R27, RZ, PT ;  /* 0x000000ff1b00720c */ /* 0x000fc40003f46270 */
[----:B------:R-:W-:Y:S01]  /*1970*/  IABS R32, R33 ;  /* 0x0000002100207213 */ /* 0x000fe20000000000 */
[----:B------:R-:W-:Y:S01]  /*1980*/  @!P3 IMAD.MOV R23, RZ, RZ, -R23 ;  /* 0x000000ffff17b224 */ /* 0x000fe200078e0a17 */
[----:B------:R-:W-:Y:S01]  /*1990*/  ISETP.GT.U32.AND P3, PT, R4, R25, PT ;  /* 0x000000190400720c */ /* 0x000fe20003f64070 */
[----:B------:R-:W-:-:S04]  /*19a0*/  IMAD.HI.U32 R27, R15, R30, RZ ;  /* 0x0000001e0f1b7227 */ /* 0x000fc800078e00ff */
[----:B------:R-:W-:Y:S02]  /*19b0*/  IMAD.MOV R28, RZ, RZ, -R28 ;  /* 0x000000ffff1c7224 */ /* 0x000fe400078e0a1c */
[----:B------:R-:W-:-:S04]  /*19c0*/  IMAD.HI.U32 R29, R15, R32, RZ ;  /* 0x000000200f1d7227 */ /* 0x000fc800078e00ff */
[----:B------:R-:W-:Y:S02]  /*19d0*/  IMAD.MOV R27, RZ, RZ, -R27 ;  /* 0x000000ffff1b7224 */ /* 0x000fe400078e0a1b */
[C---:B------:R-:W-:Y:S02]  /*19e0*/  IMAD R28, R4.reuse, R28, R31 ;  /* 0x0000001c041c7224 */ /* 0x040fe400078e021f */
[----:B------:R-:W-:Y:S02]  /*19f0*/  IMAD R27, R4, R27, R30 ;  /* 0x0000001b041b7224 */ /* 0x000fe400078e021e */
[----:B------:R-:W-:Y:S02]  /*1a00*/  IMAD.MOV R29, RZ, RZ, -R29 ;  /* 0x000000ffff1d7224 */ /* 0x000fe400078e0a1d */
[--C-:B------:R-:W-:Y:S01]  /*1a10*/  @!P4 IMAD.IADD R26, R26, 0x1, -R4.reuse ;  /* 0x000000011a1ac824 */ /* 0x100fe200078e0a04 */
[C---:B------:R-:W-:Y:S01]  /*1a20*/  ISETP.GT.U32.AND P4, PT, R4.reuse, R28, PT ;  /* 0x0000001c0400720c */ /* 0x040fe20003f84070 */
[----:B------:R-:W-:Y:S01]  /*1a30*/  @!P3 IMAD.IADD R25, R25, 0x1, -R4 ;  /* 0x000000011919b824 */ /* 0x000fe200078e0a04 */
[C---:B------:R-:W-:Y:S01]  /*1a40*/  ISETP.GT.U32.AND P3, PT, R4.reuse, R27, PT ;  /* 0x0000001b0400720c */ /* 0x040fe20003f64070 */
[----:B------:R-:W-:-:S02]  /*1a50*/  IMAD R29, R4, R29, R32 ;  /* 0x0000001d041d7224 */ /* 0x000fc400078e0220 */
[----:B------:R-:W-:Y:S02]  /*1a60*/  @!P0 IMAD.MOV R25, RZ, RZ, -R25 ;  /* 0x000000ffff198224 */ /* 0x000fe400078e0a19 */
[----:B------:R-:W-:Y:S01]  /*1a70*/  @!P6 IMAD.MOV R24, RZ, RZ, -R24 ;  /* 0x000000ffff18e224 */ /* 0x000fe200078e0a18 */
[----:B------:R-:W-:Y:S01]  /*1a80*/  ISETP.GT.U32.AND P0, PT, R4, R29, PT ;  /* 0x0000001d0400720c */ /* 0x000fe20003f04070 */
[----:B------:R-:W-:Y:S01]  /*1a90*/  IMAD.HI.U32 R32, R15, R35, RZ ;  /* 0x000000230f207227 */ /* 0x000fe200078e00ff */
[----:B------:R-:W-:-:S03]  /*1aa0*/  ISETP.GE.AND P6, PT, R33, RZ, PT ;  /* 0x000000ff2100720c */ /* 0x000fc60003fc6270 */
[----:B------:R-:W-:Y:S02]  /*1ab0*/  VIADD R33, R11, 0xd2 ;  /* 0x000000d20b217836 */ /* 0x000fe40000000000 */
[--C-:B------:R-:W-:Y:S02]  /*1ac0*/  @!P4 IMAD.IADD R28, R28, 0x1, -R4.reuse ;  /* 0x000000011c1cc824 */ /* 0x100fe400078e0a04 */
[----:B------:R-:W-:Y:S01]  /*1ad0*/  @!P3 IMAD.IADD R27, R27, 0x1, -R4 ;  /* 0x000000011b1bb824 */ /* 0x000fe200078e0a04 */
[----:B------:R-:W-:Y:S01]  /*1ae0*/  IABS R31, R33 ;  /* 0x00000021001f7213 */ /* 0x000fe20000000000 */
[----:B------:R-:W-:Y:S01]  /*1af0*/  @!P1 IMAD.MOV R26, RZ, RZ, -R26 ;  /* 0x000000ffff1a9224 */ /* 0x000fe200078e0a1a */
[C---:B------:R-:W-:Y:S01]  /*1b00*/  ISETP.GT.U32.AND P4, PT, R4.reuse, R28, PT ;  /* 0x0000001c0400720c */ /* 0x040fe20003f84070 */
[----:B------:R-:W-:Y:S01]  /*1b10*/  @!P0 IMAD.IADD R29, R29, 0x1, -R4 ;  /* 0x000000011d1d8824 */ /* 0x000fe200078e0a04 */
[----:B------:R-:W-:Y:S01]  /*1b20*/  ISETP.GT.U32.AND P3, PT, R4, R27, PT ;  /* 0x0000001b0400720c */ /* 0x000fe20003f64070 */
[----:B------:R-:W-:Y:S01]  /*1b30*/  IMAD.HI.U32 R30, R15, R31, RZ ;  /* 0x0000001f0f1e7227 */ /* 0x000fe200078e00ff */
[----:B------:R-:W-:-:S02]  /*1b40*/  ISETP.GE.AND P1, PT, R33, RZ, PT ;  /* 0x000000ff2100720c */ /* 0x000fc40003f26270 */
[----:B------:R-:W-:Y:S01]  /*1b50*/  ISETP.GT.U32.AND P0, PT, R4, R29, PT ;  /* 0x0000001d0400720c */ /* 0x000fe20003f04070 */
[----:B------:R-:W-:Y:S02]  /*1b60*/  IMAD.MOV R30, RZ, RZ, -R30 ;  /* 0x000000ffff1e7224 */ /* 0x000fe400078e0a1e */
[----:B------:R-:W-:-:S04]  /*1b70*/  IMAD.HI.U32 R33, R15, R36, RZ ;  /* 0x000000240f217227 */ /* 0x000fc800078e00ff */
[----:B------:R-:W-:Y:S02]  /*1b80*/  IMAD R30, R4, R30, R31 ;  /* 0x0000001e041e7224 */ /* 0x000fe400078e021f */
[----:B------:R-:W-:-:S04]  /*1b90*/  IMAD.HI.U32 R31, R15, R34, RZ ;  /* 0x000000220f1f7227 */ /* 0x000fc800078e00ff */
[----:B------:R-:W-:Y:S02]  /*1ba0*/  IMAD.MOV R32, RZ, RZ, -R32 ;  /* 0x000000ffff207224 */ /* 0x000fe400078e0a20 */
[--C-:B------:R-:W-:Y:S01]  /*1bb0*/  @!P4 IMAD.IADD R28, R28, 0x1, -R4.reuse ;  /* 0x000000011c1cc824 */ /* 0x100fe200078e0a04 */
[----:B------:R-:W-:Y:S01]  /*1bc0*/  ISETP.GE.AND P4, PT, R37, RZ, PT ;  /* 0x000000ff2500720c */ /* 0x000fe20003f86270 */
[----:B------:R-:W-:Y:S02]  /*1bd0*/  IMAD.MOV R37, RZ, RZ, -R33 ;  /* 0x000000ffff257224 */ /* 0x000fe400078e0a21 */
[----:B------:R-:W-:Y:S01]  /*1be0*/  @!P3 IMAD.IADD R27, R27, 0x1, -R4 ;  /* 0x000000011b1bb824 */ /* 0x000fe200078e0a04 */
[C---:B------:R-:W-:Y:S01]  /*1bf0*/  ISETP.GT.U32.AND P3, PT, R4.reuse, R30, PT ;  /* 0x0000001e0400720c */ /* 0x040fe20003f64070 */
[----:B------:R-:W-:Y:S02]  /*1c00*/  IMAD.MOV R31, RZ, RZ, -R31 ;  /* 0x000000ffff1f7224 */ /* 0x000fe400078e0a1f */
[C---:B------:R-:W-:Y:S01]  /*1c10*/  IMAD R33, R4.reuse, R32, R35 ;  /* 0x0000002004217224 */ /* 0x040fe200078e0223 */
[----:B------:R-:W-:Y:S01]  /*1c20*/  IABS R35, R40 ;  /* 0x0000002800237213 */ /* 0x000fe20000000000 */
[----:B------:R-:W-:-:S02]  /*1c30*/  IMAD R31, R4, R31, R34 ;  /* 0x0000001f041f7224 */ /* 0x000fc400078e0222 */
[C---:B------:R-:W-:Y:S02]  /*1c40*/  IMAD R32, R4.reuse, R37, R36 ;  /* 0x0000002504207224 */ /* 0x040fe400078e0224 */
[--C-:B------:R-:W-:Y:S01]  /*1c50*/  @!P0 IMAD.IADD R29, R29, 0x1, -R4.reuse ;  /* 0x000000011d1d8824 */ /* 0x100fe200078e0a04 */
[C---:B------:R-:W-:Y:S01]  /*1c60*/  ISETP.GT.U32.AND P0, PT, R4.reuse, R33, PT ;  /* 0x000000210400720c */ /* 0x040fe20003f04070 */
[----:B------:R-:W-:Y:S01]  /*1c70*/  @!P2 IMAD.MOV R27, RZ, RZ, -R27 ;  /* 0x000000ffff1ba224 */ /* 0x000fe200078e0a1b */
[C---:B------:R-:W-:Y:S01]  /*1c80*/  ISETP.GT.U32.AND P2, PT, R4.reuse, R31, PT ;  /* 0x0000001f0400720c */ /* 0x040fe20003f44070 */
[----:B------:R-:W-:Y:S01]  /*1c90*/  @!P6 IMAD.MOV R29, RZ, RZ, -R29 ;  /* 0x000000ffff1de224 */ /* 0x000fe200078e0a1d */
[----:B------:R-:W-:Y:S01]  /*1ca0*/  ISETP.GT.U32.AND P6, PT, R4, R32, PT ;  /* 0x000000200400720c */ /* 0x000fe20003fc4070 */
[----:B------:R-:W-:Y:S02]  /*1cb0*/  @!P3 IMAD.IADD R30, R30, 0x1, -R4 ;  /* 0x000000011e1eb824 */ /* 0x000fe400078e0a04 */
[----:B------:R-:W-:-:S02]  /*1cc0*/  VIADD R37, R11, 0xc8 ;  /* 0x000000c80b257836 */ /* 0x000fc40000000000 */
[----:B------:R-:W-:Y:S01]  /*1cd0*/  IMAD.HI.U32 R34, R15, R35, RZ ;  /* 0x000000230f227227 */ /* 0x000fe200078e00ff */
[----:B------:R-:W-:Y:S02]  /*1ce0*/  ISETP.GT.U32.AND P3, PT, R4, R30, PT ;  /* 0x0000001e0400720c */ /* 0x000fe40003f64070 */
[----:B------:R-:W-:Y:S01]  /*1cf0*/  IABS R36, R37 ;  /* 0x0000002500247213 */ /* 0x000fe20000000000 */
[----:B------:R-:W-:Y:S02]  /*1d00*/  @!P0 IMAD.IADD R33, R33, 0x1, -R4 ;  /* 0x0000000121218824 */ /* 0x000fe400078e0a04 */
[----:B------:R-:W-:Y:S02]  /*1d10*/  IMAD.MOV R34, RZ, RZ, -R34 ;  /* 0x000000ffff227224 */ /* 0x000fe400078e0a22 */
[--C-:B------:R-:W-:Y:S01]  /*1d20*/  @!P2 IMAD.IADD R31, R31, 0x1, -R4.reuse ;  /* 0x000000011f1fa824 */ /* 0x100fe200078e0a04 */
[----:B------:R-:W-:Y:S01]  /*1d30*/  ISETP.GE.AND P2, PT, R40, RZ, PT ;  /* 0x000000ff2800720c */ /* 0x000fe20003f46270 */
[----:B------:R-:W-:Y:S01]  /*1d40*/  @!P6 IMAD.IADD R32, R32, 0x1, -R4 ;  /* 0x000000012020e824 */ /* 0x000fe200078e0a04 */
[C---:B------:R-:W-:Y:S01]  /*1d50*/  ISETP.GT.U32.AND P6, PT, R4.reuse, R33, PT ;  /* 0x000000210400720c */ /* 0x040fe20003fc4070 */
[C---:B------:R-:W-:Y:S01]  /*1d60*/  IMAD R34, R4.reuse, R34, R35 ;  /* 0x0000002204227224 */ /* 0x040fe200078e0223 */
[----:B------:R-:W-:Y:S01]  /*1d70*/  ISETP.GT.U32.AND P0, PT, R4, R31, PT ;  /* 0x0000001f0400720c */ /* 0x000fe20003f04070 */
[----:B------:R-:W-:Y:S01]  /*1d80*/  IMAD.HI.U32 R35, R15, R36, RZ ;  /* 0x000000240f237227 */ /* 0x000fe200078e00ff */
[----:B------:R-:W-:-:S03]  /*1d90*/  IABS R40, R42 ;  /* 0x0000002a00287213 */ /* 0x000fc60000000000 */
[----:B------:R-:W-:Y:S02]  /*1da0*/  IMAD.MOV R35, RZ, RZ, -R35 ;  /* 0x000000ffff237224 */ /* 0x000fe400078e0a23 */
[----:B------:R-:W-:Y:S01]  /*1db0*/  @!P3 IMAD.IADD R30, R30, 0x1, -R4 ;  /* 0x000000011e1eb824 */ /* 0x000fe200078e0a04 */
[----:B------:R-:W-:Y:S01]  /*1dc0*/  ISETP.GE.AND P3, PT, R39, RZ, PT ;  /* 0x000000ff2700720c */ /* 0x000fe20003f66270 */
[----:B------:R-:W-:Y:S02]  /*1dd0*/  IMAD R35, R4, R35, R36 ;  /* 0x0000002304237224 */ /* 0x000fe400078e0224 */
[----:B------:R-:W-:Y:S01]  /*1de0*/  @!P5 IMAD.MOV R28, RZ, RZ, -R28 ;  /* 0x000000ffff1cd224 */ /* 0x000fe200078e0a1c */
[----:B------:R-:W-:Y:S01]  /*1df0*/  ISETP.GE.AND P5, PT, R38, RZ, PT ;  /* 0x000000ff2600720c */ /* 0x000fe20003fa6270 */
[----:B------:R-:W-:Y:S01]  /*1e00*/  @!P1 IMAD.MOV R30, RZ, RZ, -R30 ;  /* 0x000000ffff1e9224 */ /* 0x000fe200078e0a1e */
[C---:B------:R-:W-:Y:S01]  /*1e10*/  ISETP.GT.U32.AND P1, PT, R4.reuse, R32, PT ;  /* 0x000000200400720c */ /* 0x040fe20003f24070 */
[----:B------:R-:W-:Y:S01]  /*1e20*/  @!P6 IMAD.IADD R33, R33, 0x1, -R4 ;  /* 0x000000012121e824 */ /* 0x000fe200078e0a04 */
[----:B------:R-:W-:Y:S01]  /*1e30*/  ISETP.GT.U32.AND P6, PT, R4, R35, PT ;  /* 0x000000230400720c */ /* 0x000fe20003fc4070 */
[----:B------:R-:W-:-:S02]  /*1e40*/  VIADD R38, R11, 0xc6 ;  /* 0x000000c60b267836 */ /* 0x000fc40000000000 */
[----:B------:R-:W-:Y:S01]  /*1e50*/  @!P0 IMAD.IADD R31, R31, 0x1, -R4 ;  /* 0x000000011f1f8824 */ /* 0x000fe200078e0a04 */
[----:B------:R-:W-:Y:S01]  /*1e60*/  ISETP.GT.U32.AND P0, PT, R4, R34, PT ;  /* 0x000000220400720c */ /* 0x000fe20003f04070 */
[----:B------:R-:W-:Y:S01]  /*1e70*/  VIADD R45, R11, 0xc0 ;  /* 0x000000c00b2d7836 */ /* 0x000fe20000000000 */
[----:B------:R-:W-:Y:S01]  /*1e80*/  IABS R39, R38 ;  /* 0x0000002600277213 */ /* 0x000fe20000000000 */
[----:B------:R-:W-:Y:S02]  /*1e90*/  @!P4 IMAD.MOV R31, RZ, RZ, -R31 ;  /* 0x000000ffff1fc224 */ /* 0x000fe400078e0a1f */
[----:B------:R-:W-:Y:S02]  /*1ea0*/  @!P5 IMAD.MOV R33, RZ, RZ, -R33 ;  /* 0x000000ffff21d224 */ /* 0x000fe400078e0a21 */
[----:B------:R-:W-:-:S04]  /*1eb0*/  IMAD.HI.U32 R36, R15, R39, RZ ;  /* 0x000000270f247227 */ /* 0x000fc800078e00ff */
[--C-:B------:R-:W-:Y:S01]  /*1ec0*/  @!P1 IMAD.IADD R32, R32, 0x1, -R4.reuse ;  /* 0x0000000120209824 */ /* 0x100fe200078e0a04 */
[----:B------:R-:W-:Y:S01]  /*1ed0*/  ISETP.GE.AND P1, PT, R37, RZ, PT ;  /* 0x000000ff2500720c */ /* 0x000fe20003f26270 */
[----:B------:R-:W-:Y:S02]  /*1ee0*/  @!P6 IMAD.IADD R35, R35, 0x1, -R4 ;  /* 0x000000012323e824 */ /* 0x000fe400078e0a04 */
[----:B------:R-:W-:-:S03]  /*1ef0*/  IMAD.HI.U32 R37, R15, R40, RZ ;  /* 0x000000280f257227 */ /* 0x000fc600078e00ff */
[----:B------:R-:W-:Y:S01]  /*1f00*/  ISETP.GT.U32.AND P6, PT, R4, R35, PT ;  /* 0x000000230400720c */ /* 0x000fe20003fc4070 */
[----:B------:R-:W-:Y:S02]  /*1f10*/  IMAD.MOV R36, RZ, RZ, -R36 ;  /* 0x000000ffff247224 */ /* 0x000fe400078e0a24 */
[----:B------:R-:W-:Y:S01]  /*1f20*/  @!P0 IMAD.IADD R34, R34, 0x1, -R4 ;  /* 0x0000000122228824 */ /* 0x000fe200078e0a04 */
[----:B------:R-:W-:Y:S01]  /*1f30*/  ISETP.GE.AND P0, PT, R38, RZ, PT ;  /* 0x000000ff2600720c */ /* 0x000fe20003f06270 */
[----:B------:R-:W-:-:S03]  /*1f40*/  IMAD.HI.U32 R38, R15, R41, RZ ;  /* 0x000000290f267227 */ /* 0x000fc600078e00ff */
[C---:B------:R-:W-:Y:S01]  /*1f50*/  ISETP.GT.U32.AND P4, PT, R4.reuse, R34, PT ;  /* 0x000000220400720c */ /* 0x040fe20003f84070 */
[----:B------:R-:W-:Y:S02]  /*1f60*/  IMAD.MOV R37, RZ, RZ, -R37 ;  /* 0x000000ffff257224 */ /* 0x000fe400078e0a25 */
[C---:B------:R-:W-:Y:S02]  /*1f70*/  IMAD R36, R4.reuse, R36, R39 ;  /* 0x0000002404247224 */ /* 0x040fe400078e0227 */
[----:B------:R-:W-:Y:S02]  /*1f80*/  IMAD.MOV R38, RZ, RZ, -R38 ;  /* 0x000000ffff267224 */ /* 0x000fe400078e0a26 */
[C---:B------:R-:W-:Y:S01]  /*1f90*/  IMAD R37, R4.reuse, R37, R40 ;  /* 0x0000002504257224 */ /* 0x040fe200078e0228 */
[C---:B------:R-:W-:Y:S01]  /*1fa0*/  ISETP.GT.U32.AND P5, PT, R4.reuse, R36, PT ;  /* 0x000000240400720c */ /* 0x040fe20003fa4070 */
[C---:B------:R-:W-:Y:S01]  /*1fb0*/  IMAD R38, R4.reuse, R38, R41 ;  /* 0x0000002604267224 */ /* 0x040fe200078e0229 */
[----:B------:R-:W-:Y:S01]  /*1fc0*/  IABS R41, R45 ;  /* 0x0000002d00297213 */ /* 0x000fe20000000000 */
[----:B------:R-:W-:Y:S01]  /*1fd0*/  @!P3 IMAD.MOV R32, RZ, RZ, -R32 ;  /* 0x000000ffff20b224 */ /* 0x000fe200078e0a20 */
[C---:B------:R-:W-:Y:S01]  /*1fe0*/  ISETP.GT.U32.AND P3, PT, R4.reuse, R37, PT ;  /* 0x000000250400720c */ /* 0x040fe20003f64070 */
[----:B------:R-:W-:Y:S01]  /*1ff0*/  @!P6 IMAD.IADD R35, R35, 0x1, -R4 ;  /* 0x000000012323e824 */ /* 0x000fe200078e0a04 */
[----:B------:R-:W-:Y:S01]  /*2000*/  ISETP.GT.U32.AND P6, PT, R4, R38, PT ;  /* 0x000000260400720c */ /* 0x000fe20003fc4070 */
[----:B------:R-:W-:-:S02]  /*2010*/  VIADD R47, R11, 0xbe ;  /* 0x000000be0b2f7836 */ /* 0x000fc40000000000 */
[----:B------:R-:W-:Y:S01]  /*2020*/  @!P4 IMAD.IADD R34, R34, 0x1, -R4 ;  /* 0x000000012222c824 */ /* 0x000fe200078e0a04 */
[----:B------:R-:W-:Y:S01]  /*2030*/  ISETP.GE.AND P4, PT, R42, RZ, PT ;  /* 0x000000ff2a00720c */ /* 0x000fe20003f86270 */
[----:B------:R-:W-:Y:S01]  /*2040*/  IMAD.HI.U32 R39, R15, R41, RZ ;  /* 0x000000290f277227 */ /* 0x000fe200078e00ff */
[----:B------:R-:W-:-:S03]  /*2050*/  IABS R42, R47 ;  /* 0x0000002f002a7213 */ /* 0x000fc60000000000 */
[--C-:B------:R-:W-:Y:S01]  /*2060*/  @!P5 IMAD.IADD R36, R36, 0x1, -R4.reuse ;  /* 0x000000012424d824 */ /* 0x100fe200078e0a04 */
[----:B------:R-:W-:Y:S01]  /*2070*/  ISETP.GE.AND P5, PT, R43, RZ, PT ;  /* 0x000000ff2b00720c */ /* 0x000fe20003fa6270 */
[--C-:B------:R-:W-:Y:S02]  /*2080*/  @!P3 IMAD.IADD R37, R37, 0x1, -R4.reuse ;  /* 0x000000012525b824 */ /* 0x100fe400078e0a04 */
[----:B------:R-:W-:Y:S01]  /*2090*/  @!P6 IMAD.IADD R38, R38, 0x1, -R4 ;  /* 0x000000012626e824 */ /* 0x000fe200078e0a04 */
[C---:B------:R-:W-:Y:S01]  /*20a0*/  ISETP.GT.U32.AND P3, PT, R4.reuse, R36, PT ;  /* 0x000000240400720c */ /* 0x040fe20003f64070 */
[----:B------:R-:W-:Y:S01]  /*20b0*/  IMAD.MOV R39, RZ, RZ, -R39 ;  /* 0x000000ffff277224 */ /* 0x000fe200078e0a27 */
[----:B------:R-:W-:Y:S01]  /*20c0*/  ISETP.GT.U32.AND P6, PT, R4, R37, PT ;  /* 0x000000250400720c */ /* 0x000fe20003fc4070 */
[----:B------:R-:W-:-:S04]  /*20d0*/  IMAD.HI.U32 R40, R15, R42, RZ ;  /* 0x0000002a0f287227 */ /* 0x000fc800078e00ff */
[----:B------:R-:W-:Y:S02]  /*20e0*/  IMAD R39, R4, R39, R41 ;  /* 0x0000002704277224 */ /* 0x000fe400078e0229 */
[----:B------:R-:W-:Y:S02]  /*20f0*/  IMAD.MOV R41, RZ, RZ, -R40 ;  /* 0x000000ffff297224 */ /* 0x000fe400078e0a28 */
[----:B------:R-:W-:Y:S02]  /*2100*/  VIADD R48, R11, 0xbc ;  /* 0x000000bc0b307836 */ /* 0x000fe40000000000 */
[----:B------:R-:W-:Y:S01]  /*2110*/  @!P3 IMAD.IADD R36, R36, 0x1, -R4 ;  /* 0x000000012424b824 */ /* 0x000fe200078e0a04 */
[C---:B------:R-:W-:Y:S01]  /*2120*/  ISETP.GT.U32.AND P3, PT, R4.reuse, R39, PT ;  /* 0x000000270400720c */ /* 0x040fe20003f64070 */
[----:B------:R-:W-:Y:S01]  /*2130*/  IMAD R40, R4, R41, R42 ;  /* 0x0000002904287224 */ /* 0x000fe200078e022a */
[----:B------:R-:W-:Y:S01]  /*2140*/  IABS R43, R48 ;  /* 0x00000030002b7213 */ /* 0x000fe20000000000 */
[----:B------:R-:W-:-:S02]  /*2150*/  @!P6 IMAD.IADD R37, R37, 0x1, -R4 ;  /* 0x000000012525e824 */ /* 0x000fc400078e0a04 */
[----:B------:R-:W-:Y:S01]  /*2160*/  @!P2 IMAD.MOV R34, RZ, RZ, -R34 ;  /* 0x000000ffff22a224 */ /* 0x000fe200078e0a22 */
[C---:B------:R-:W-:Y:S01]  /*2170*/  ISETP.GT.U32.AND P6, PT, R4.reuse, R40, PT ;  /* 0x000000280400720c */ /* 0x040fe20003fc4070 */
[----:B------:R-:W-:Y:S01]  /*2180*/  VIADD R49, R11, 0xba ;  /* 0x000000ba0b317836 */ /* 0x000fe20000000000 */
[----:B------:R-:W-:Y:S01]  /*2190*/  ISETP.GT.U32.AND P2, PT, R4, R38, PT ;  /* 0x000000260400720c */ /* 0x000fe20003f44070 */
[----:B------:R-:W-:-:S03]  /*21a0*/  IMAD.HI.U32 R41, R15, R43, RZ ;  /* 0x0000002b0f297227 */ /* 0x000fc600078e00ff */
[----:B------:R-:W-:Y:S01]  /*21b0*/  IABS R44, R49 ;  /* 0x00000031002c7213 */ /* 0x000fe20000000000 */
[----:B------:R-:W-:Y:S01]  /*21c0*/  @!P3 IMAD.IADD R39, R39, 0x1, -R4 ;  /* 0x000000012727b824 */ /* 0x000fe200078e0a04 */
[----:B------:R-:W-:Y:S01]  /*21d0*/  ISETP.GE.AND P3, PT, R47, RZ, PT ;  /* 0x000000ff2f00720c */ /* 0x000fe20003f66270 */
[----:B------:R-:W-:Y:S02]  /*21e0*/  IMAD.MOV R41, RZ, RZ, -R41 ;  /* 0x000000ffff297224 */ /* 0x000fe400078e0a29 */
[----:B------:R-:W-:-:S04]  /*21f0*/  IMAD.HI.U32 R42, R15, R44, RZ ;  /* 0x0000002c0f2a7227 */ /* 0x000fc800078e00ff */
[--C-:B------:R-:W-:Y:S01]  /*2200*/  @!P6 IMAD.IADD R40, R40, 0x1, -R4.reuse ;  /* 0x000000012828e824 */ /* 0x100fe200078e0a04 */
[----:B------:R-:W-:Y:S01]  /*2210*/  ISETP.GT.U32.AND P6, PT, R4, R39, PT ;  /* 0x000000270400720c */ /* 0x000fe20003fc4070 */
[----:B------:R-:W-:Y:S01]  /*2220*/  @!P2 IMAD.IADD R38, R38, 0x1, -R4 ;  /* 0x000000012626a824 */ /* 0x000fe200078e0a04 */
[----:B------:R-:W-:Y:S01]  /*2230*/  ISETP.GE.AND P2, PT, R45, RZ, PT ;  /* 0x000000ff2d00720c */ /* 0x000fe20003f46270 */
[C---:B------:R-:W-:Y:S02]  /*2240*/  IMAD R41, R4.reuse, R41, R43 ;  /* 0x0000002904297224 */ /* 0x040fe400078e022b */
[----:B------:R-:W-:Y:S02]  /*2250*/  IMAD.MOV R45, RZ, RZ, -R42 ;  /* 0x000000ffff2d7224 */ /* 0x000fe400078e0a2a */
[----:B------:R-:W-:Y:S01]  /*2260*/  @!P1 IMAD.MOV R35, RZ, RZ, -R35 ;  /* 0x000000ffff239224 */ /* 0x000fe200078e0a23 */
[C---:B------:R-:W-:Y:S01]  /*2270*/  ISETP.GT.U32.AND P1, PT, R4.reuse, R41, PT ;  /* 0x000000290400720c */ /* 0x040fe20003f24070 */
[----:B------:R-:W-:-:S02]  /*2280*/  IMAD R42, R4, R45, R44 ;  /* 0x0000002d042a7224 */ /* 0x000fc400078e022c */
[----:B------:R-:W-:Y:S02]  /*2290*/  VIADD R50, R11, 0xb8 ;  /* 0x000000b80b327836 */ /* 0x000fe40000000000 */
[----:B------:R-:W-:Y:S01]  /*22a0*/  @!P6 IMAD.IADD R39, R39, 0x1, -R4 ;  /* 0x000000012727e824 */ /* 0x000fe200078e0a04 */
[C---:B------:R-:W-:Y:S01]  /*22b0*/  ISETP.GT.U32.AND P6, PT, R4.reuse, R42, PT ;  /* 0x0000002a0400720c */ /* 0x040fe20003fc4070 */
[----:B------:R-:W-:Y:S01]  /*22c0*/  @!P0 IMAD.MOV R36, RZ, RZ, -R36 ;  /* 0x000000ffff248224 */ /* 0x000fe200078e0a24 */
[----:B------:R-:W-:Y:S01]  /*22d0*/  IABS R46, R50 ;  /* 0x00000032002e7213 */ /* 0x000fe20000000000 */
[C---:B------:R-:W-:Y:S01]  /*22e0*/  VIADD R44, R11.reuse, 0xb6 ;  /* 0x000000b60b2c7836 */ /* 0x040fe20000000000 */
[----:B------:R-:W-:Y:S01]  /*22f0*/  ISETP.GT.U32.AND P0, PT, R4, R40, PT ;  /* 0x000000280400720c */ /* 0x000fe20003f04070 */
[----:B------:R-:W-:Y:S02]  /*2300*/  VIADD R47, R11, 0xb4 ;  /* 0x000000b40b2f7836 */ /* 0x000fe40000000000 */
[----:B------:R-:W-:Y:S01]  /*2310*/  @!P1 IMAD.IADD R41, R41, 0x1, -R4 ;  /* 0x0000000129299824 */ /* 0x000fe200078e0a04 */
[----:B------:R-:W-:Y:S01]  /*2320*/  IABS R45, R44 ;  /* 0x0000002c002d7213 */ /* 0x000fe20000000000 */
[----:B------:R-:W-:Y:S01]  /*2330*/  IMAD.HI.U32 R43, R15, R46, RZ ;  /* 0x0000002e0f2b7227 */ /* 0x000fe200078e00ff */
[----:B------:R-:W-:-:S03]  /*2340*/  ISETP.GE.AND P1, PT, R44, RZ, PT ;  /* 0x000000ff2c00720c */ /* 0x000fc60003f26270 */
[----:B------:R-:W-:Y:S01]  /*2350*/  @!P6 IMAD.IADD R42, R42, 0x1, -R4 ;  /* 0x000000012a2ae824 */ /* 0x000fe200078e0a04 */
[----:B------:R-:W-:Y:S01]  /*2360*/  ISETP.GT.U32.AND P6, PT, R4, R41, PT ;  /* 0x000000290400720c */ /* 0x000fe20003fc4070 */
[----:B------:R-:W-:Y:S02]  /*2370*/  IMAD.MOV R43, RZ, RZ, -R43 ;  /* 0x000000ffff2b7224 */ /* 0x000fe400078e0a2b */
[----:B------:R-:W-:-:S04]  /*2380*/  IMAD.HI.U32 R44, R15, R45, RZ ;  /* 0x0000002d0f2c7227 */ /* 0x000fc800078e00ff */
[----:B------:R-:W-:Y:S01]  /*2390*/  @!P0 IMAD.IADD R40, R40, 0x1, -R4 ;  /* 0x0000000128288824 */ /* 0x000fe200078e0a04 */
[----:B------:R-:W-:Y:S01]  /*23a0*/  ISETP.GE.AND P0, PT, R50, RZ, PT ;  /* 0x000000ff3200720c */ /* 0x000fe20003f06270 */
[C---:B------:R-:W-:Y:S02]  /*23b0*/  IMAD R43, R4.reuse, R43, R46 ;  /* 0x0000002b042b7224 */ /* 0x040fe400078e022e */
[----:B------:R-:W-:Y:S02]  /*23c0*/  IMAD.MOV R44, RZ, RZ, -R44 ;  /* 0x000000ffff2c7224 */ /* 0x000fe400078e0a2c */
[----:B------:R-:W-:Y:S01]  /*23d0*/  @!P3 IMAD.MOV R40, RZ, RZ, -R40 ;  /* 0x000000ffff28b224 */ /* 0x000fe200078e0a28 */
[C---:B------:R-:W-:Y:S01]  /*23e0*/  ISETP.GT.U32.AND P3, PT, R4.reuse, R43, PT ;  /* 0x0000002b0400720c */ /* 0x040fe20003f64070 */
[----:B------:R-:W-:Y:S02]  /*23f0*/  IMAD R44, R4, R44, R45 ;  /* 0x0000002c042c7224 */ /* 0x000fe400078e022d */
[----:B------:R-:W-:-:S02]  /*2400*/  @!P6 IMAD.IADD R41, R41, 0x1, -R4 ;  /* 0x000000012929e824 */ /* 0x000fc400078e0a04 */
[----:B------:R-:W-:Y:S01]  /*2410*/  @!P4 IMAD.MOV R37, RZ, RZ, -R37 ;  /* 0x000000ffff25c224 */ /* 0x000fe200078e0a25 */
[----:B------:R-:W-:Y:S01]  /*2420*/  ISETP.GT.U32.AND P6, PT, R4, R44, PT ;  /* 0x0000002c0400720c */ /* 0x000fe20003fc4070 */
[----:B------:R-:W-:Y:S01]  /*2430*/  VIADD R51, R11, 0xb2 ;  /* 0x000000b20b337836 */ /* 0x000fe20000000000 */
[----:B------:R-:W-:Y:S01]  /*2440*/  ISETP.GE.AND P4, PT, R48, RZ, PT ;  /* 0x000000ff3000720c */ /* 0x000fe20003f86270 */
[----:B------:R-:W-:Y:S01]  /*2450*/  @!P2 IMAD.MOV R39, RZ, RZ, -R39 ;  /* 0x000000ffff27a224 */ /* 0x000fe200078e0a27 */
[----:B------:R-:W-:Y:S01]  /*2460*/  IABS R48, R47 ;  /* 0x0000002f00307213 */ /* 0x000fe20000000000 */
[----:B------:R-:W-:Y:S01]  /*2470*/  @!P5 IMAD.MOV R38, RZ, RZ, -R38 ;  /* 0x000000ffff26d224 */ /* 0x000fe200078e0a26 */
[----:B------:R-:W-:Y:S01]  /*2480*/  ISETP.GT.U32.AND P2, PT, R4, R42, PT ;  /* 0x0000002a0400720c */ /* 0x000fe20003f44070 */
[----:B------:R-:W-:Y:S01]  /*2490*/  @!P3 IMAD.IADD R43, R43, 0x1, -R4 ;  /* 0x000000012b2bb824 */ /* 0x000fe200078e0a04 */
[----:B------:R-:W-:Y:S01]  /*24a0*/  ISETP.GE.AND P5, PT, R49, RZ, PT ;  /* 0x000000ff3100720c */ /* 0x000fe20003fa6270 */
[----:B------:R-:W-:Y:S01]  /*24b0*/  IMAD.HI.U32 R45, R15, R48, RZ ;  /* 0x000000300f2d7227 */ /* 0x000fe200078e00ff */
[----:B------:R-:W-:-:S02]  /*24c0*/  IABS R49, R51 ;  /* 0x0000003300317213 */ /* 0x000fc40000000000 */
[----:B------:R-:W-:Y:S01]  /*24d0*/  ISETP.GE.AND P3, PT, R51, RZ, PT ;  /* 0x000000ff3300720c */ /* 0x000fe20003f66270 */
[----:B------:R-:W-:Y:S02]  /*24e0*/  VIADD R53, R11, 0xb0 ;  /* 0x000000b00b357836 */ /* 0x000fe40000000000 */
[----:B------:R-:W-:Y:S01]  /*24f0*/  @!P6 IMAD.IADD R44, R44, 0x1, -R4 ;  /* 0x000000012c2ce824 */ /* 0x000fe200078e0a04 */
[----:B------:R-:W-:Y:S01]  /*2500*/  ISETP.GT.U32.AND P6, PT, R4, R43, PT ;  /* 0x0000002b0400720c */ /* 0x000fe20003fc4070 */
[----:B------:R-:W-:Y:S01]  /*2510*/  IMAD.HI.U32 R46, R15, R49, RZ ;  /* 0x000000310f2e7227 */ /* 0x000fe200078e00ff */
[----:B------:R-:W-:-:S03]  /*2520*/  IABS R50, R53 ;  /* 0x0000003500327213 */ /* 0x000fc60000000000 */
[----:B------:R-:W-:Y:S02]  /*2530*/  IMAD.MOV R45, RZ, RZ, -R45 ;  /* 0x000000ffff2d7224 */ /* 0x000fe400078e0a2d */
[----:B------:R-:W-:Y:S01]  /*2540*/  @!P2 IMAD.IADD R42, R42, 0x1, -R4 ;  /* 0x000000012a2aa824 */ /* 0x000fe200078e0a04 */
[----:B------:R-:W-:Y:S01]  /*2550*/  ISETP.GE.AND P2, PT, R47, RZ, PT ;  /* 0x000000ff2f00720c */ /* 0x000fe20003f46270 */
[----:B------:R-:W-:Y:S02]  /*2560*/  IMAD.MOV R46, RZ, RZ, -R46 ;  /* 0x000000ffff2e7224 */ /* 0x000fe400078e0a2e */
[C---:B------:R-:W-:Y:S02]  /*2570*/  IMAD R45, R4.reuse, R45, R48 ;  /* 0x0000002d042d7224 */ /* 0x040fe400078e0230 */
[----:B------:R-:W-:Y:S01]  /*2580*/  @!P4 IMAD.MOV R41, RZ, RZ, -R41 ;  /* 0x000000ffff29c224 */ /* 0x000fe200078e0a29 */
[----:B------:R-:W-:Y:S01]  /*2590*/  ISETP.GT.U32.AND P4, PT, R4, R44, PT ;  /* 0x0000002c0400720c */ /* 0x000fe20003f84070 */
[----:B------:R-:W-:-:S04]  /*25a0*/  IMAD.HI.U32 R47, R15, R50, RZ ;  /* 0x000000320f2f7227 */ /* 0x000fc800078e00ff */
[C---:B------:R-:W-:Y:S02]  /*25b0*/  IMAD R46, R4.reuse, R46, R49 ;  /* 0x0000002e042e7224 */ /* 0x040fe400078e0231 */
[----:B------:R-:W-:Y:S01]  /*25c0*/  @!P5 IMAD.MOV R42, RZ, RZ, -R42 ;  /* 0x000000ffff2ad224 */ /* 0x000fe200078e0a2a */
[C---:B------:R-:W-:Y:S01]  /*25d0*/  ISETP.GT.U32.AND P5, PT, R4.reuse, R45, PT ;  /* 0x0000002d0400720c */ /* 0x040fe20003fa4070 */
[----:B------:R-:W-:Y:S02]  /*25e0*/  IMAD.MOV R47, RZ, RZ, -R47 ;  /* 0x000000ffff2f7224 */ /* 0x000fe400078e0a2f */
[----:B------:R-:W-:Y:S01]  /*25f0*/  @!P6 IMAD.IADD R43, R43, 0x1, -R4 ;  /* 0x000000012b2be824 */ /* 0x000fe200078e0a04 */
[C---:B------:R-:W-:Y:S01]  /*2600*/  ISETP.GT.U32.AND P6, PT, R4.reuse, R46, PT ;  /* 0x0000002e0400720c */ /* 0x040fe20003fc4070 */
[----:B------:R-:W-:Y:S02]  /*2610*/  IMAD R48, R4, R47, R50 ;  /* 0x0000002f04307224 */ /* 0x000fe400078e0232 */
[----:B------:R-:W-:-:S02]  /*2620*/  VIADD R55, R11, 0xae ;  /* 0x000000ae0b377836 */ /* 0x000fc40000000000 */
[--C-:B------:R-:W-:Y:S01]  /*2630*/  @!P4 IMAD.IADD R44, R44, 0x1, -R4.reuse ;  /* 0x000000012c2cc824 */ /* 0x100fe200078e0a04 */
[----:B------:R-:W-:Y:S01]  /*2640*/  ISETP.GT.U32.AND P4, PT, R4, R48, PT ;  /* 0x000000300400720c */ /* 0x000fe20003f84070 */
[----:B------:R-:W-:Y:S01]  /*2650*/  VIADD R56, R11, 0xac ;  /* 0x000000ac0b387836 */ /* 0x000fe20000000000 */
[----:B------:R-:W-:Y:S01]  /*2660*/  IABS R50, R55 ;  /* 0x0000003700327213 */ /* 0x000fe20000000000 */
[--C-:B------:R-:W-:Y:S01]  /*2670*/  @!P5 IMAD.IADD R45, R45, 0x1, -R4.reuse ;  /* 0x000000012d2dd824 */ /* 0x100fe200078e0a04 */
[----:B------:R-:W-:Y:S01]  /*2680*/  ISETP.GE.AND P5, PT, R53, RZ, PT ;  /* 0x000000ff3500720c */ /* 0x000fe20003fa6270 */
[----:B------:R-:W-:Y:S01]  /*2690*/  VIADD R58, R11, 0xa8 ;  /* 0x000000a80b3a7836 */ /* 0x000fe20000000000 */
[----:B------:R-:W-:Y:S01]  /*26a0*/  IABS R51, R56 ;  /* 0x0000003800337213 */ /* 0x000fe20000000000 */
[----:B------:R-:W-:Y:S01]  /*26b0*/  @!P6 IMAD.IADD R46, R46, 0x1, -R4 ;  /* 0x000000012e2ee824 */ /* 0x000fe200078e0a04 */
[----:B------:R-:W-:Y:S01]  /*26c0*/  ISETP.GT.U32.AND P6, PT, R4, R45, PT ;  /* 0x0000002d0400720c */ /* 0x000fe20003fc4070 */
[----:B------:R-:W-:Y:S01]  /*26d0*/  IMAD.HI.U32 R47, R15, R50, RZ ;  /* 0x000000320f2f7227 */ /* 0x000fe200078e00ff */
[----:B------:R-:W-:-:S03]  /*26e0*/  IABS R54, R58 ;  /* 0x0000003a00367213 */ /* 0x000fc60000000000 */
[----:B------:R-:W-:Y:S02]  /*26f0*/  IMAD.MOV R47, RZ, RZ, -R47 ;  /* 0x000000ffff2f7224 */ /* 0x000fe400078e0a2f */
[----:B------:R-:W-:Y:S01]  /*2700*/  @!P4 IMAD.IADD R48, R48, 0x1, -R4 ;  /* 0x000000013030c824 */ /* 0x000fe200078e0a04 */
[----:B------:R-:W-:Y:S01]  /*2710*/  ISETP.GT.U32.AND P4, PT, R4, R46, PT ;  /* 0x0000002e0400720c */ /* 0x000fe20003f84070 */
[----:B------:R-:W-:-:S04]  /*2720*/  IMAD.HI.U32 R49, R15, R51, RZ ;  /* 0x000000330f317227 */ /* 0x000fc800078e00ff */
[C---:B------:R-:W-:Y:S02]  /*2730*/  IMAD R47, R4.reuse, R47, R50 ;  /* 0x0000002f042f7224 */ /* 0x040fe400078e0232 */
[----:B------:R-:W-:Y:S02]  /*2740*/  IMAD.MOV R49, RZ, RZ, -R49 ;  /* 0x000000ffff317224 */ /* 0x000fe400078e0a31 */
[----:B------:R-:W-:Y:S01]  /*2750*/  @!P6 IMAD.IADD R45, R45, 0x1, -R4 ;  /* 0x000000012d2de824 */ /* 0x000fe200078e0a04 */
[C---:B------:R-:W-:Y:S01]  /*2760*/  ISETP.GT.U32.AND P6, PT, R4.reuse, R47, PT ;  /* 0x0000002f0400720c */ /* 0x040fe20003fc4070 */
[----:B------:R-:W-:Y:S02]  /*2770*/  IMAD R49, R4, R49, R51 ;  /* 0x0000003104317224 */ /* 0x000fe400078e0233 */
[----:B------:R-:W-:Y:S02]  /*2780*/  VIADD R57, R11, 0xaa ;  /* 0x000000aa0b397836 */ /* 0x000fe40000000000 */
[----:B------:R-:W-:-:S03]  /*2790*/  IMAD.HI.U32 R51, R15, R54, RZ ;  /* 0x000000360f337227 */ /* 0x000fc600078e00ff */
[----:B------:R-:W-:Y:S01]  /*27a0*/  IABS R52, R57 ;  /* 0x0000003900347213 */ /* 0x000fe20000000000 */
[----:B------:R-:W-:Y:S01]  /*27b0*/  @!P4 IMAD.IADD R46, R46, 0x1, -R4 ;  /* 0x000000012e2ec824 */ /* 0x000fe200078e0a04 */
[C---:B------:R-:W-:Y:S01]  /*27c0*/  ISETP.GT.U32.AND P4, PT, R4.reuse, R49, PT ;  /* 0x000000310400720c */ /* 0x040fe20003f84070 */
[----:B------:R-:W-:Y:S02]  /*27d0*/  IMAD.MOV R51, RZ, RZ, -R51 ;  /* 0x000000ffff337224 */ /* 0x000fe400078e0a33 */
[----:B------:R-:W-:Y:S01]  /*27e0*/  @!P0 IMAD.MOV R43, RZ, RZ, -R43 ;  /* 0x000000ffff2b8224 */ /* 0x000fe200078e0a2b */
[C---:B------:R-:W-:Y:S01]  /*27f0*/  ISETP.GT.U32.AND P0, PT, R4.reuse, R48, PT ;  /* 0x000000300400720c */ /* 0x040fe20003f04070 */
[----:B------:R-:W-:Y:S02]  /*2800*/  VIADD R59, R11, 0xa6 ;  /* 0x000000a60b3b7836 */ /* 0x000fe40000000000 */
[----:B------:R-:W-:Y:S02]  /*2810*/  IMAD R51, R4, R51, R54 ;  /* 0x0000003304337224 */ /* 0x000fe400078e0236 */
[----:B------:R-:W-:-:S02]  /*2820*/  @!P6 IMAD.IADD R47, R47, 0x1, -R4 ;  /* 0x000000012f2fe824 */ /* 0x000fc400078e0a04 */
[----:B------:R-:W-:-:S04]  /*2830*/  IMAD.HI.U32 R50, R15, R52, RZ ;  /* 0x000000340f327227 */ /* 0x000fc800078e00ff */
[----:B------:R-:W-:Y:S01]  /*2840*/  @!P1 IMAD.MOV R44, RZ, RZ, -R44 ;  /* 0x000000ffff2c9224 */ /* 0x000fe200078e0a2c */
[----:B------:R-:W-:Y:S01]  /*2850*/  ISETP.GE.AND P1, PT, R55, RZ, PT ;  /* 0x000000ff3700720c */ /* 0x000fe20003f26270 */
[----:B------:R-:W-:Y:S01]  /*2860*/  @!P2 IMAD.MOV R45, RZ, RZ, -R45 ;  /* 0x000000ffff2da224 */ /* 0x000fe200078e0a2d */
[----:B------:R-:W-:Y:S01]  /*2870*/  IABS R55, R59 ;  /* 0x0000003b00377213 */ /* 0x000fe20000000000 */
[----:B------:R-:W-:Y:S01]  /*2880*/  @!P3 IMAD.MOV R46, RZ, RZ, -R46 ;  /* 0x000000ffff2eb224 */ /* 0x000fe200078e0a2e */
[C---:B------:R-:W-:Y:S01]  /*2890*/  ISETP.GT.U32.AND P2, PT, R4.reuse, R47, PT ;  /* 0x0000002f0400720c */ /* 0x040fe20003f44070 */
[----:B------:R-:W-:Y:S01]  /*28a0*/  IMAD.MOV R53, RZ, RZ, -R50 ;  /* 0x000000ffff357224 */ /* 0x000fe200078e0a32 */
[C---:B------:R-:W-:Y:S01]  /*28b0*/  ISETP.GT.U32.AND P3, PT, R4.reuse, R51, PT ;  /* 0x000000330400720c */ /* 0x040fe20003f64070 */
[----:B------:R-:W-:Y:S02]  /*28c0*/  @!P4 IMAD.IADD R49, R49, 0x1, -R4 ;  /* 0x000000013131c824 */ /* 0x000fe400078e0a04 */
[----:B------:R-:W-:-:S02]  /*28d0*/  IMAD R50, R4, R53, R52 ;  /* 0x0000003504327224 */ /* 0x000fc400078e0234 */
[----:B------:R-:W-:Y:S01]  /*28e0*/  IMAD.MOV.U32 R53, RZ, RZ, R55 ;  /* 0x000000ffff357224 */ /* 0x000fe200078e0037 */
[----:B------:R-:W-:Y:S01]  /*28f0*/  ISETP.GT.U32.AND P4, PT, R4, R49, PT ;  /* 0x000000310400720c */ /* 0x000fe20003f84070 */
[----:B------:R-:W-:Y:S01]  /*2900*/  @!P0 IMAD.IADD R48, R48, 0x1, -R4 ;  /* 0x0000000130308824 */ /* 0x000fe200078e0a04 */
[----:B------:R-:W-:Y:S01]  /*2910*/  ISETP.GE.AND P0, PT, R56, RZ, PT ;  /* 0x000000ff3800720c */ /* 0x000fe20003f06270 */
[----:B------:R-:W-:Y:S01]  /*2920*/  VIADD R56, R11, 0xa4 ;  /* 0x000000a40b387836 */ /* 0x000fe20000000000 */
[----:B------:R-:W-:Y:S01]  /*2930*/  ISETP.GT.U32.AND P6, PT, R4, R50, PT ;  /* 0x000000320400720c */ /* 0x000fe20003fc4070 */
[----:B------:R-:W-:-:S03]  /*2940*/  IMAD.HI.U32 R52, R15, R53, RZ ;  /* 0x000000350f347227 */ /* 0x000fc600078e00ff */
[----:B------:R-:W-:Y:S01]  /*2950*/  IABS R54, R56 ;  /* 0x0000003800367213 */ /* 0x000fe20000000000 */
[----:B------:R-:W-:Y:S02]  /*2960*/  IMAD.MOV R52, RZ, RZ, -R52 ;  /* 0x000000ffff347224 */ /* 0x000fe400078e0a34 */
[--C-:B------:R-:W-:Y:S01]  /*2970*/  @!P2 IMAD.IADD R47, R47, 0x1, -R4.reuse ;  /* 0x000000012f2fa824 */ /* 0x100fe200078e0a04 */
[----:B------:R-:W-:Y:S01]  /*2980*/  ISETP.GE.AND P2, PT, R58, RZ, PT ;  /* 0x000000ff3a00720c */ /* 0x000fe20003f46270 */
[----:B------:R-:W-:Y:S01]  /*2990*/  @!P3 IMAD.IADD R51, R51, 0x1, -R4 ;  /* 0x000000013333b824 */ /* 0x000fe200078e0a04 */
[----:B------:R-:W-:Y:S01]  /*29a0*/  ISETP.GE.AND P3, PT, R59, RZ, PT ;  /* 0x000000ff3b00720c */ /* 0x000fe20003f66270 */
[C---:B------:R-:W-:Y:S02]  /*29b0*/  IMAD R52, R4.reuse, R52, R53 ;  /* 0x0000003404347224 */ /* 0x040fe400078e0235 */
[----:B------:R-:W-:Y:S01]  /*29c0*/  @!P1 IMAD.MOV R47, RZ, RZ, -R47 ;  /* 0x000000ffff2f9224 */ /* 0x000fe200078e0a2f */
[----:B------:R-:W-:Y:S01]  /*29d0*/  ISETP.GT.U32.AND P1, PT, R4, R51, PT ;  /* 0x000000330400720c */ /* 0x000fe20003f24070 */
[----:B------:R-:W-:-:S04]  /*29e0*/  IMAD.HI.U32 R53, R15, R54, RZ ;  /* 0x000000360f357227 */ /* 0x000fc800078e00ff */
[--C-:B------:R-:W-:Y:S01]  /*29f0*/  @!P4 IMAD.IADD R49, R49, 0x1, -R4.reuse ;  /* 0x000000013131c824 */ /* 0x100fe200078e0a04 */
[----:B------:R-:W-:Y:S01]  /*2a00*/  ISETP.GT.U32.AND P4, PT, R4, R52, PT ;  /* 0x000000340400720c */ /* 0x000fe20003f84070 */
[----:B------:R-:W-:Y:S02]  /*2a10*/  IMAD.MOV R53, RZ, RZ, -R53 ;  /* 0x000000ffff357224 */ /* 0x000fe400078e0a35 */
[----:B------:R-:W-:Y:S02]  /*2a20*/  @!P6 IMAD.IADD R50, R50, 0x1, -R4 ;  /* 0x000000013232e824 */ /* 0x000fe400078e0a04 */
[C---:B------:R-:W-:Y:S02]  /*2a30*/  IMAD R53, R4.reuse, R53, R54 ;  /* 0x0000003504357224 */ /* 0x040fe400078e0236 */
[----:B------:R-:W-:Y:S01]  /*2a40*/  @!P1 IMAD.IADD R51, R51, 0x1, -R4 ;  /* 0x0000000133339824 */ /* 0x000fe200078e0a04 */
[C---:B------:R-:W-:Y:S01]  /*2a50*/  ISETP.GT.U32.AND P6, PT, R4.reuse, R50, PT ;  /* 0x000000320400720c */ /* 0x040fe20003fc4070 */
[----:B------:R-:W-:Y:S01]  /*2a60*/  VIADD R54, R11, 0xa2 ;  /* 0x000000a20b367836 */ /* 0x000fe20000000000 */
[----:B------:R-:W-:Y:S01]  /*2a70*/  ISETP.GT.U32.AND P1, PT, R4, R53, PT ;  /* 0x000000350400720c */ /* 0x000fe20003f24070 */
[----:B------:R-:W-:Y:S01]  /*2a80*/  @!P5 IMAD.MOV R48, RZ, RZ, -R48 ;  /* 0x000000ffff30d224 */ /* 0x000fe200078e0a30 */
[----:B------:R-:W-:Y:S01]  /*2a90*/  ISETP.GE.AND P5, PT, R57, RZ, PT ;  /* 0x000000ff3900720c */ /* 0x000fe20003fa6270 */
[----:B------:R-:W-:Y:S01]  /*2aa0*/  @!P4 IMAD.IADD R52, R52, 0x1, -R4 ;  /* 0x000000013434c824 */ /* 0x000fe200078e0a04 */
[----:B------:R-:W-:Y:S01]  /*2ab0*/  IABS R58, R54 ;  /* 0x00000036003a7213 */ /* 0x000fe20000000000 */
[----:B------:R-:W-:-:S02]  /*2ac0*/  VIADD R57, R11, 0x9c ;  /* 0x0000009c0b397836 */ /* 0x000fc40000000000 */
[----:B------:R-:W-:Y:S01]  /*2ad0*/  @!P0 IMAD.MOV R49, RZ, RZ, -R49 ;  /* 0x000000ffff318224 */ /* 0x000fe200078e0a31 */
[----:B------:R-:W-:Y:S01]  /*2ae0*/  ISETP.GT.U32.AND P4, PT, R4, R52, PT ;  /* 0x000000340400720c */ /* 0x000fe20003f84070 */
[----:B------:R-:W-:Y:S01]  /*2af0*/  @!P2 IMAD.MOV R51, RZ, RZ, -R51 ;  /* 0x000000ffff33a224 */ /* 0x000fe200078e0a33 */
[----:B------:R-:W-:Y:S01]  /*2b00*/  ISETP.GE.AND P0, PT, R54, RZ, PT ;  /* 0x000000ff3600720c */ /* 0x000fe20003f06270 */
[--C-:B------:R-:W-:Y:S01]  /*2b10*/  @!P6 IMAD.IADD R50, R50, 0x1, -R4.reuse ;  /* 0x000000013232e824 */ /* 0x100fe200078e0a04 */
[----:B------:R-:W-:Y:S01]  /*2b20*/  ISETP.GE.AND P6, PT, R56, RZ, PT ;  /* 0x000000ff3800720c */ /* 0x000fe20003fc6270 */
[----:B------:R-:W-:Y:S01]  /*2b30*/  VIADD R56, R11, 0x9e ;  /* 0x0000009e0b387836 */ /* 0x000fe20000000000 */
[----:B------:R-:W-:Y:S01]  /*2b40*/  IABS R62, R57 ;  /* 0x00000039003e7213 */ /* 0x000fe20000000000 */
[----:B------:R-:W-:Y:S02]  /*2b50*/  @!P1 IMAD.IADD R53, R53, 0x1, -R4 ;  /* 0x0000000135359824 */ /* 0x000fe400078e0a04 */
[----:B------:R-:W-:Y:S01]  /*2b60*/  IMAD.HI.U32 R54, R15, R58, RZ ;  /* 0x0000003a0f367227 */ /* 0x000fe200078e00ff */
[----:B------:R-:W-:-:S02]  /*2b70*/  IABS R60, R56 ;  /* 0x00000038003c7213 */ /* 0x000fc40000000000 */
[----:B------:R-:W-:Y:S01]  /*2b80*/  ISETP.GT.U32.AND P1, PT, R4, R53, PT ;  /* 0x000000350400720c */ /* 0x000fe20003f24070 */
[----:B------:R-:W-:Y:S01]  /*2b90*/  @!P4 IMAD.IADD R52, R52, 0x1, -R4 ;  /* 0x000000013434c824 */ /* 0x000fe200078e0a04 */
[----:B------:R-:W-:Y:S01]  /*2ba0*/  ISETP.GE.AND P2, PT, R56, RZ, PT ;  /* 0x000000ff3800720c */ /* 0x000fe20003f46270 */
[----:B------:R-:W-:Y:S01]  /*2bb0*/  IMAD.HI.U32 R56, R15, R60, RZ ;  /* 0x0000003c0f387227 */ /* 0x000fe200078e00ff */
[----:B------:R-:W-:-:S03]  /*2bc0*/  ISETP.GE.AND P4, PT, R57, RZ, PT ;  /* 0x000000ff3900720c */ /* 0x000fc60003f86270 */
[----:B------:R-:W-:Y:S02]  /*2bd0*/  IMAD.MOV R57, RZ, RZ, -R54 ;  /* 0x000000ffff397224 */ /* 0x000fe400078e0a36 */
[----:B------:R-:W-:Y:S02]  /*2be0*/  VIADD R55, R11, 0xa0 ;  /* 0x000000a00b377836 */ /* 0x000fe40000000000 */
[C---:B------:R-:W-:Y:S02]  /*2bf0*/  IMAD R54, R4.reuse, R57, R58 ;  /* 0x0000003904367224 */ /* 0x040fe400078e023a */
[----:B------:R-:W-:Y:S01]  /*2c00*/  IMAD.MOV R61, RZ, RZ, -R56 ;  /* 0x000000ffff3d7224 */ /* 0x000fe200078e0a38 */
[----:B------:R-:W-:Y:S01]  /*2c10*/  IABS R59, R55 ;  /* 0x00000037003b7213 */ /* 0x000fe20000000000 */
[----:B------:R-:W-:Y:S01]  /*2c20*/  @!P3 IMAD.MOV R52, RZ, RZ, -R52 ;  /* 0x000000ffff34b224 */ /* 0x000fe200078e0a34 */
[----:B------:R-:W-:Y:S01]  /*2c30*/  ISETP.GT.U32.AND P3, PT, R4, R54, PT ;  /* 0x000000360400720c */ /* 0x000fe20003f64070 */
[----:B------:R-:W-:-:S02]  /*2c40*/  @!P1 IMAD.IADD R53, R53, 0x1, -R4 ;  /* 0x0000000135359824 */ /* 0x000fc400078e0a04 */
[C---:B------:R-:W-:Y:S02]  /*2c50*/  IMAD R56, R4.reuse, R61, R60 ;  /* 0x0000003d04387224 */ /* 0x040fe400078e023c */
[----:B------:R-:W-:Y:S01]  /*2c60*/  @!P5 IMAD.MOV R50, RZ, RZ, -R50 ;  /* 0x000000ffff32d224 */ /* 0x000fe200078e0a32 */
[----:B------:R-:W-:Y:S01]  /*2c70*/  ISETP.GE.AND P5, PT, R55, RZ, PT ;  /* 0x000000ff3700720c */ /* 0x000fe20003fa6270 */
[----:B------:R-:W-:Y:S01]  /*2c80*/  @!P6 IMAD.MOV R53, RZ, RZ, -R53 ;  /* 0x000000ffff35e224 */ /* 0x000fe200078e0a35 */
[----:B------:R-:W-:Y:S01]  /*2c90*/  ISETP.GT.U32.AND P6, PT, R4, R56, PT ;  /* 0x000000380400720c */ /* 0x000fe20003fc4070 */
[----:B------:R-:W-:-:S04]  /*2ca0*/  IMAD.HI.U32 R55, R15, R59, RZ ;  /* 0x0000003b0f377227 */ /* 0x000fc800078e00ff */
[----:B------:R-:W-:Y:S02]  /*2cb0*/  IMAD.MOV R55, RZ, RZ, -R55 ;  /* 0x000000ffff377224 */ /* 0x000fe400078e0a37 */
[----:B------:R-:W-:-:S04]  /*2cc0*/  IMAD.HI.U32 R57, R15, R62, RZ ;  /* 0x0000003e0f397227 */ /* 0x000fc800078e00ff */
[C---:B------:R-:W-:Y:S02]  /*2cd0*/  VIADD R65, R11.reuse, 0x9a ;  /* 0x0000009a0b417836 */ /* 0x040fe40000000000 */
[C---:B------:R-:W-:Y:S02]  /*2ce0*/  IMAD R55, R4.reuse, R55, R59 ;  /* 0x0000003704377224 */ /* 0x040fe400078e023b */
[----:B------:R-:W-:Y:S01]  /*2cf0*/  IMAD.MOV R57, RZ, RZ, -R57 ;  /* 0x000000ffff397224 */ /* 0x000fe200078e0a39 */
[----:B------:R-:W-:Y:S01]  /*2d00*/  IABS R60, R65 ;  /* 0x00000041003c7213 */ /* 0x000fe20000000000 */
[----:B------:R-:W-:Y:S01]  /*2d10*/  VIADD R66, R11, 0x98 ;  /* 0x000000980b427836 */ /* 0x000fe20000000000 */
[----:B------:R-:W-:Y:S01]  /*2d20*/  ISETP.GT.U32.AND P1, PT, R4, R55, PT ;  /* 0x000000370400720c */ /* 0x000fe20003f24070 */
[----:B------:R-:W-:Y:S02]  /*2d30*/  @!P3 IMAD.IADD R54, R54, 0x1, -R4 ;  /* 0x000000013636b824 */ /* 0x000fe400078e0a04 */
[----:B------:R-:W-:Y:S01]  /*2d40*/  IMAD R57, R4, R57, R62 ;  /* 0x0000003904397224 */ /* 0x000fe200078e023e */
[----:B------:R-:W-:Y:S01]  /*2d50*/  IABS R62, R66 ;  /* 0x00000042003e7213 */ /* 0x000fe20000000000 */
[----:B------:R-:W-:Y:S01]  /*2d60*/  @!P6 IMAD.IADD R56, R56, 0x1, -R4 ;  /* 0x000000013838e824 */ /* 0x000fe200078e0a04 */
[----:B------:R-:W-:Y:S01]  /*2d70*/  ISETP.GT.U32.AND P3, PT, R4, R54, PT ;  /* 0x000000360400720c */ /* 0x000fe20003f64070 */
[----:B------:R-:W-:-:S03]  /*2d80*/  IMAD.HI.U32 R58, R15, R60, RZ ;  /* 0x0000003c0f3a7227 */ /* 0x000fc600078e00ff */
[----:B------:R-:W-:Y:S01]  /*2d90*/  ISETP.GT.U32.AND P6, PT, R4, R56, PT ;  /* 0x000000380400720c */ /* 0x000fe20003fc4070 */
[----:B------:R-:W-:-:S04]  /*2da0*/  IMAD.HI.U32 R59, R15, R62, RZ ;  /* 0x0000003e0f3b7227 */ /* 0x000fc800078e00ff */
[----:B------:R-:W-:Y:S02]  /*2db0*/  IMAD.MOV R61, RZ, RZ, -R58 ;  /* 0x000000ffff3d7224 */ /* 0x000fe400078e0a3a */
[----:B------:R-:W-:Y:S02]  /*2dc0*/  IMAD.MOV R59, RZ, RZ, -R59 ;  /* 0x000000ffff3b7224 */ /* 0x000fe400078e0a3b */
[----:B------:R-:W-:Y:S02]  /*2dd0*/  IMAD R58, R4, R61, R60 ;  /* 0x0000003d043a7224 */ /* 0x000fe400078e023c */
[----:B------:R-:W-:Y:S02]  /*2de0*/  VIADD R67, R11, 0x96 ;  /* 0x000000960b437836 */ /* 0x000fe40000000000 */
[--C-:B------:R-:W-:Y:S02]  /*2df0*/  @!P1 IMAD.IADD R55, R55, 0x1, -R4.reuse ;  /* 0x0000000137379824 */ /* 0x100fe400078e0a04 */
[----:B------:R-:W-:Y:S01]  /*2e00*/  @!P3 IMAD.IADD R54, R54, 0x1, -R4 ;  /* 0x000000013636b824 */ /* 0x000fe200078e0a04 */
[C---:B------:R-:W-:Y:S01]  /*2e10*/  ISETP.GT.U32.AND P3, PT, R4.reuse, R57, PT ;  /* 0x000000390400720c */ /* 0x040fe20003f64070 */
[C---:B------:R-:W-:Y:S01]  /*2e20*/  IMAD R60, R4.reuse, R59, R62 ;  /* 0x0000003b043c7224 */ /* 0x040fe200078e023e */
[----:B------:R-:W-:Y:S01]  /*2e30*/  IABS R63, R67 ;  /* 0x00000043003f7213 */ /* 0x000fe20000000000 */
[C---:B------:R-:W-:Y:S01]  /*2e40*/  VIADD R68, R11.reuse, 0x94 ;  /* 0x000000940b447836 */ /* 0x040fe20000000000 */
[----:B------:R-:W-:Y:S01]  /*2e50*/  ISETP.GT.U32.AND P1, PT, R4, R55, PT ;  /* 0x000000370400720c */ /* 0x000fe20003f24070 */
[----:B------:R-:W-:Y:S01]  /*2e60*/  @!P6 IMAD.IADD R56, R56, 0x1, -R4 ;  /* 0x000000013838e824 */ /* 0x000fe200078e0a04 */
[----:B------:R-:W-:Y:S01]  /*2e70*/  ISETP.GT.U32.AND P6, PT, R4, R60, PT ;  /* 0x0000003c0400720c */ /* 0x000fe20003fc4070 */
[----:B------:R-:W-:Y:S01]  /*2e80*/  IMAD.MOV.U32 R62, RZ, RZ, R63 ;  /* 0x000000ffff3e7224 */ /* 0x000fe200078e003f */
[----:B------:R-:W-:Y:S01]  /*2e90*/  IABS R64, R68 ;  /* 0x0000004400407213 */ /* 0x000fe20000000000 */
[----:B------:R-:W-:-:S02]  /*2ea0*/  VIADD R69, R11, 0x92 ;  /* 0x000000920b457836 */ /* 0x000fc40000000000 */
[----:B------:R-:W-:-:S04]  /*2eb0*/  IMAD.HI.U32 R59, R15, R62, RZ ;  /* 0x0000003e0f3b7227 */ /* 0x000fc800078e00ff */
[----:B------:R-:W-:Y:S01]  /*2ec0*/  IMAD.MOV.U32 R63, RZ, RZ, R64 ;  /* 0x000000ffff3f7224 */ /* 0x000fe200078e0040 */
[----:B------:R-:W-:Y:S01]  /*2ed0*/  IABS R64, R69 ;  /* 0x0000004500407213 */ /* 0x000fe20000000000 */
[----:B------:R-:W-:Y:S01]  /*2ee0*/  @!P3 IMAD.IADD R57, R57, 0x1, -R4 ;  /* 0x000000013939b824 */ /* 0x000fe200078e0a04 */
[----:B------:R-:W-:Y:S01]  /*2ef0*/  ISETP.GE.AND P3, PT, R65, RZ, PT ;  /* 0x000000ff4100720c */ /* 0x000fe20003f66270 */
[----:B------:R-:W-:-:S04]  /*2f00*/  IMAD.HI.U32 R61, R15, R63, RZ ;  /* 0x0000003f0f3d7227 */ /* 0x000fc800078e00ff */
[----:B------:R-:W-:Y:S01]  /*2f10*/  @!P1 IMAD.IADD R55, R55, 0x1, -R4 ;  /* 0x0000000137379824 */ /* 0x000fe200078e0a04 */
[C---:B------:R-:W-:Y:S01]  /*2f20*/  ISETP.GT.U32.AND P1, PT, R4.reuse, R58, PT ;  /* 0x0000003a0400720c */ /* 0x040fe20003f24070 */
[----:B------:R-:W-:Y:S01]  /*2f30*/  @!P0 IMAD.MOV R54, RZ, RZ, -R54 ;  /* 0x000000ffff368224 */ /* 0x000fe200078e0a36 */
[----:B------:R-:W-:Y:S01]  /*2f40*/  ISETP.GT.U32.AND P0, PT, R4, R57, PT ;  /* 0x000000390400720c */ /* 0x000fe20003f04070 */
[----:B------:R-:W-:Y:S02]  /*2f50*/  IMAD.MOV R59, RZ, RZ, -R59 ;  /* 0x000000ffff3b7224 */ /* 0x000fe400078e0a3b */
[----:B------:R-:W-:Y:S02]  /*2f60*/  @!P6 IMAD.IADD R60, R60, 0x1, -R4 ;  /* 0x000000013c3ce824 */ /* 0x000fe400078e0a04 */
[----:B------:R-:W-:Y:S02]  /*2f70*/  IMAD.MOV R61, RZ, RZ, -R61 ;  /* 0x000000ffff3d7224 */ /* 0x000fe400078e0a3d */
[----:B------:R-:W-:-:S02]  /*2f80*/  IMAD R59, R4, R59, R62 ;  /* 0x0000003b043b7224 */ /* 0x000fc400078e023e */
[----:B------:R-:W-:Y:S01]  /*2f90*/  @!P5 IMAD.MOV R55, RZ, RZ, -R55 ;  /* 0x000000ffff37d224 */ /* 0x000fe200078e0a37 */
[C---:B------:R-:W-:Y:S01]  /*2fa0*/  ISETP.GT.U32.AND P5, PT, R4.reuse, R60, PT ;  /* 0x0000003c0400720c */ /* 0x040fe20003fa4070 */
[----:B------:R-:W-:Y:S02]  /*2fb0*/  IMAD R62, R4, R61, R63 ;  /* 0x0000003d043e7224 */ /* 0x000fe400078e023f */
[----:B------:R-:W-:-:S04]  /*2fc0*/  IMAD.HI.U32 R61, R15, R64, RZ ;  /* 0x000000400f3d7227 */ /* 0x000fc800078e00ff */
[----:B------:R-:W-:Y:S02]  /*2fd0*/  IMAD.MOV R61, RZ, RZ, -R61 ;  /* 0x000000ffff3d7224 */ /* 0x000fe400078e0a3d */
[----:B------:R-:W-:Y:S01]  /*2fe0*/  @!P0 IMAD.IADD R57, R57, 0x1, -R4 ;  /* 0x0000000139398824 */ /* 0x000fe200078e0a04 */
[C---:B------:R-:W-:Y:S01]  /*2ff0*/  ISETP.GT.U32.AND P0, PT, R4.reuse, R59, PT ;  /* 0x0000003b0400720c */ /* 0x040fe20003f04070 */
[C---:B------:R-:W-:Y:S02]  /*3000*/  IMAD R61, R4.reuse, R61, R64 ;  /* 0x0000003d043d7224 */ /* 0x040fe400078e0240 */
[----:B------:R-:W-:Y:S01]  /*3010*/  @!P4 IMAD.MOV R57, RZ, RZ, -R57 ;  /* 0x000000ffff39c224 */ /* 0x000fe200078e0a39 */
[----:B------:R-:W-:Y:S01]  /*3020*/  ISETP.GT.U32.AND P4, PT, R4, R62, PT ;  /* 0x0000003e0400720c */ /* 0x000fe20003f84070 */
[----:B------:R-:W-:Y:S01]  /*3030*/  @!P5 IMAD.IADD R60, R60, 0x1, -R4 ;  /* 0x000000013c3cd824 */ /* 0x000fe200078e0a04 */
[----:B------:R-:W-:Y:S01]  /*3040*/  ISETP.GT.U32.AND P5, PT, R4, R61, PT ;  /* 0x0000003d0400720c */ /* 0x000fe20003fa4070 */
[----:B------:R-:W-:-:S02]  /*3050*/  VIADD R70, R11, 0x90 ;  /* 0x000000900b467836 */ /* 0x000fc40000000000 */
[----:B------:R-:W-:Y:S02]  /*3060*/  VIADD R71, R11, 0x8e ;  /* 0x0000008e0b477836 */ /* 0x000fe40000000000 */
[--C-:B------:R-:W-:Y:S01]  /*3070*/  @!P1 IMAD.IADD R58, R58, 0x1, -R4.reuse ;  /* 0x000000013a3a9824 */ /* 0x100fe200078e0a04 */
[----:B------:R-:W-:Y:S01]  /*3080*/  IABS R65, R70 ;  /* 0x0000004600417213 */ /* 0x000fe20000000000 */
[--C-:B------:R-:W-:Y:S01]  /*3090*/  @!P0 IMAD.IADD R59, R59, 0x1, -R4.reuse ;  /* 0x000000013b3b8824 */ /* 0x100fe200078e0a04 */
[----:B------:R-:W-:Y:S01]  /*30a0*/  ISETP.GE.AND P1, PT, R66, RZ, PT ;  /* 0x000000ff4200720c */ /* 0x000fe20003f26270 */
[----:B------:R-:W-:Y:S01]  /*30b0*/  VIADD R72, R11, 0x8c ;  /* 0x0000008c0b487836 */ /* 0x000fe20000000000 */
[----:B------:R-:W-:Y:S01]  /*30c0*/  IABS R66, R71 ;  /* 0x0000004700427213 */ /* 0x000fe20000000000 */
[--C-:B------:R-:W-:Y:S01]  /*30d0*/  @!P4 IMAD.IADD R62, R62, 0x1, -R4.reuse ;  /* 0x000000013e3ec824 */ /* 0x100fe200078e0a04 */
        /* <DEDUP_REMOVED lines=8> */
[C---:B------:R-:W-:Y:S02]  /*3160*/  IMAD R63, R4.reuse, R63, R65 ;  /* 0x0000003f043f7224 */ /* 0x040fe400078e0241 */
[----:B------:R-:W-:Y:S02]  /*3170*/  IMAD.MOV R65, RZ, RZ, -R64 ;  /* 0x000000ffff417224 */ /* 0x000fe400078e0a40 */
[----:B------:R-:W-:Y:S01]  /*3180*/  @!P2 IMAD.MOV R56, RZ, RZ, -R56 ;  /* 0x000000ffff38a224 */ /* 0x000fe200078e0a38 */
[----:B------:R-:W-:Y:S01]  /*3190*/  ISETP.GE.AND P2, PT, R67, RZ, PT ;  /* 0x000000ff4300720c */ /* 0x000fe20003f46270 */
[----:B------:R-:W-:Y:S01]  /*31a0*/  @!P4 IMAD.IADD R59, R59, 0x1, -R4 ;  /* 0x000000013b3bc824 */ /* 0x000fe200078e0a04 */
[----:B------:R-:W-:Y:S01]  /*31b0*/  IABS R67, R72 ;  /* 0x0000004800437213 */ /* 0x000fe20000000000 */
[C---:B------:R-:W-:Y:S01]  /*31c0*/  IMAD R64, R4.reuse, R65, R66 ;  /* 0x0000004104407224 */ /* 0x040fe200078e0242 */
[----:B------:R-:W-:Y:S01]  /*31d0*/  ISETP.GT.U32.AND P4, PT, R4, R63, PT ;  /* 0x0000003f0400720c */ /* 0x000fe20003f84070 */
[----:B------:R-:W-:-:S02]  /*31e0*/  VIADD R73, R11, 0x8a ;  /* 0x0000008a0b497836 */ /* 0x000fc40000000000 */
[--C-:B------:R-:W-:Y:S01]  /*31f0*/  @!P6 IMAD.IADD R58, R58, 0x1, -R4.reuse ;  /* 0x000000013a3ae824 */ /* 0x100fe200078e0a04 */
[----:B------:R-:W-:Y:S01]  /*3200*/  ISETP.GE.AND P6, PT, R68, RZ, PT ;  /* 0x000000ff4400720c */ /* 0x000fe20003fc6270 */
[----:B------:R-:W-:Y:S01]  /*3210*/  @!P5 IMAD.IADD R61, R61, 0x1, -R4 ;  /* 0x000000013d3dd824 */ /* 0x000fe200078e0a04 */
[----:B------:R-:W-:Y:S01]  /*3220*/  ISETP.GT.U32.AND P5, PT, R4, R64, PT ;  /* 0x000000400400720c */ /* 0x000fe20003fa4070 */
[----:B------:R-:W-:Y:S01]  /*3230*/  IMAD.HI.U32 R65, R15, R67, RZ ;  /* 0x000000430f417227 */ /* 0x000fe200078e00ff */
[----:B------:R-:W-:-:S03]  /*3240*/  IABS R68, R73 ;  /* 0x0000004900447213 */ /* 0x000fc60000000000 */
[----:B------:R-:W-:Y:S01]  /*3250*/  @!P3 IMAD.MOV R58, RZ, RZ, -R58 ;  /* 0x000000ffff3ab224 */ /* 0x000fe200078e0a3a */
[----:B------:R-:W-:Y:S01]  /*3260*/  ISETP.GT.U32.AND P3, PT, R4, R62, PT ;  /* 0x0000003e0400720c */ /* 0x000fe20003f64070 */
[----:B------:R-:W-:Y:S02]  /*3270*/  VIADD R74, R11, 0x88 ;  /* 0x000000880b4a7836 */ /* 0x000fe40000000000 */
[----:B------:R-:W-:Y:S02]  /*3280*/  IMAD.MOV R65, RZ, RZ, -R65 ;  /* 0x000000ffff417224 */ /* 0x000fe400078e0a41 */
[----:B------:R-:W-:-:S04]  /*3290*/  IMAD.HI.U32 R66, R15, R68, RZ ;  /* 0x000000440f427227 */ /* 0x000fc800078e00ff */
[----:B------:R-:W-:Y:S01]  /*32a0*/  @!P4 IMAD.IADD R63, R63, 0x1, -R4 ;  /* 0x000000013f3fc824 */ /* 0x000fe200078e0a04 */
[----:B------:R-:W-:Y:S01]  /*32b0*/  ISETP.GE.AND P4, PT, R71, RZ, PT ;  /* 0x000000ff4700720c */ /* 0x000fe20003f86270 */
[----:B------:R-:W-:Y:S01]  /*32c0*/  IMAD R65, R4, R65, R67 ;  /* 0x0000004104417224 */ /* 0x000fe200078e0243 */
[----:B------:R-:W-:Y:S01]  /*32d0*/  IABS R67, R74 ;  /* 0x0000004a00437213 */ /* 0x000fe20000000000 */
[----:B------:R-:W-:Y:S02]  /*32e0*/  IMAD.MOV R69, RZ, RZ, -R66 ;  /* 0x000000ffff457224 */ /* 0x000fe400078e0a42 */
[----:B------:R-:W-:Y:S02]  /*32f0*/  VIADD R75, R11, 0x86 ;  /* 0x000000860b4b7836 */ /* 0x000fe40000000000 */
[----:B------:R-:W-:Y:S01]  /*3300*/  @!P5 IMAD.IADD R64, R64, 0x1, -R4 ;  /* 0x000000014040d824 */ /* 0x000fe200078e0a04 */
[C---:B------:R-:W-:Y:S01]  /*3310*/  ISETP.GT.U32.AND P5, PT, R4.reuse, R65, PT ;  /* 0x000000410400720c */ /* 0x040fe20003fa4070 */
[----:B------:R-:W-:Y:S01]  /*3320*/  @!P1 IMAD.MOV R60, RZ, RZ, -R60 ;  /* 0x000000ffff3c9224 */ /* 0x000fe200078e0a3c */
[C---:B------:R-:W-:Y:S01]  /*3330*/  ISETP.GT.U32.AND P1, PT, R4.reuse, R63, PT ;  /* 0x0000003f0400720c */ /* 0x040fe20003f24070 */
[----:B------:R-:W-:-:S02]  /*3340*/  IMAD R66, R4, R69, R68 ;  /* 0x0000004504427224 */ /* 0x000fc400078e0244 */
[----:B------:R-:W-:Y:S02]  /*3350*/  IMAD.MOV.U32 R69, RZ, RZ, R67 ;  /* 0x000000ffff457224 */ /* 0x000fe400078e0043 */
[----:B------:R-:W-:Y:S01]  /*3360*/  @!P3 IMAD.IADD R62, R62, 0x1, -R4 ;  /* 0x000000013e3eb824 */ /* 0x000fe200078e0a04 */
[----:B------:R-:W-:Y:S01]  /*3370*/  ISETP.GE.AND P3, PT, R70, RZ, PT ;  /* 0x000000ff4600720c */ /* 0x000fe20003f66270 */
[----:B------:R-:W-:Y:S01]  /*3380*/  @!P2 IMAD.MOV R59, RZ, RZ, -R59 ;  /* 0x000000ffff3ba224 */ /* 0x000fe200078e0a3b */
[----:B------:R-:W-:Y:S01]  /*3390*/  IABS R70, R75 ;  /* 0x0000004b00467213 */ /* 0x000fe20000000000 */
[----:B------:R-:W-:Y:S01]  /*33a0*/  IMAD.HI.U32 R67, R15, R69, RZ ;  /* 0x000000450f437227 */ /* 0x000fe200078e00ff */
[----:B------:R-:W-:-:S03]  /*33b0*/  ISETP.GT.U32.AND P2, PT, R4, R64, PT ;  /* 0x000000400400720c */ /* 0x000fc60003f44070 */
[----:B------:R-:W-:Y:S01]  /*33c0*/  @!P6 IMAD.MOV R62, RZ, RZ, -R62 ;  /* 0x000000ffff3ee224 */ /* 0x000fe200078e0a3e */
[----:B------:R-:W-:Y:S01]  /*33d0*/  ISETP.GT.U32.AND P6, PT, R4, R66, PT ;  /* 0x000000420400720c */ /* 0x000fe20003fc4070 */
[----:B------:R-:W-:-:S04]  /*33e0*/  IMAD.HI.U32 R68, R15, R70, RZ ;  /* 0x000000460f447227 */ /* 0x000fc800078e00ff */
[----:B------:R-:W-:Y:S02]  /*33f0*/  IMAD.MOV R67, RZ, RZ, -R67 ;  /* 0x000000ffff437224 */ /* 0x000fe400078e0a43 */
[----:B------:R-:W-:Y:S01]  /*3400*/  @!P1 IMAD.IADD R63, R63, 0x1, -R4 ;  /* 0x000000013f3f9824 */ /* 0x000fe200078e0a04 */
[----:B------:R-:W-:Y:S01]  /*3410*/  ISETP.GE.AND P1, PT, R73, RZ, PT ;  /* 0x000000ff4900720c */ /* 0x000fe20003f26270 */
[----:B------:R-:W-:Y:S02]  /*3420*/  IMAD.MOV R71, RZ, RZ, -R68 ;  /* 0x000000ffff477224 */ /* 0x000fe400078e0a44 */
[----:B------:R-:W-:Y:S02]  /*3430*/  IMAD R67, R4, R67, R69 ;  /* 0x0000004304437224 */ /* 0x000fe400078e0245 */
[----:B------:R-:W-:Y:S01]  /*3440*/  @!P2 IMAD.IADD R64, R64, 0x1, -R4 ;  /* 0x000000014040a824 */ /* 0x000fe200078e0a04 */
[----:B------:R-:W-:Y:S01]  /*3450*/  ISETP.GE.AND P2, PT, R74, RZ, PT ;  /* 0x000000ff4a00720c */ /* 0x000fe20003f46270 */
[----:B------:R-:W-:-:S02]  /*3460*/  IMAD R68, R4, R71, R70 ;  /* 0x0000004704447224 */ /* 0x000fc400078e0246 */
[----:B------:R-:W-:Y:S01]  /*3470*/  @!P3 IMAD.MOV R63, RZ, RZ, -R63 ;  /* 0x000000ffff3fb224 */ /* 0x000fe200078e0a3f */
[----:B------:R-:W-:Y:S01]  /*3480*/  ISETP.GT.U32.AND P3, PT, R4, R67, PT ;  /* 0x000000430400720c */ /* 0x000fe20003f64070 */
[----:B------:R-:W-:Y:S02]  /*3490*/  @!P6 IMAD.IADD R66, R66, 0x1, -R4 ;  /* 0x000000014242e824 */ /* 0x000fe400078e0a04 */
[----:B------:R-:W-:Y:S01]  /*34a0*/  @!P4 IMAD.MOV R64, RZ, RZ, -R64 ;  /* 0x000000ffff40c224 */ /* 0x000fe200078e0a40 */
[C---:B------:R-:W-:Y:S01]  /*34b0*/  ISETP.GT.U32.AND P4, PT, R4.reuse, R68, PT ;  /* 0x000000440400720c */ /* 0x040fe20003f84070 */
[C---:B------:R-:W-:Y:S01]  /*34c0*/  VIADD R70, R11.reuse, 0x84 ;  /* 0x000000840b467836 */ /* 0x040fe20000000000 */
[----:B------:R-:W-:Y:S01]  /*34d0*/  ISETP.GT.U32.AND P6, PT, R4, R66, PT ;  /* 0x000000420400720c */ /* 0x000fe20003fc4070 */
[----:B------:R-:W-:Y:S02]  /*34e0*/  VIADD R76, R11, 0x82 ;  /* 0x000000820b4c7836 */ /* 0x000fe40000000000 */
[----:B------:R-:W-:Y:S01]  /*34f0*/  @!P0 IMAD.MOV R61, RZ, RZ, -R61 ;  /* 0x000000ffff3d8224 */ /* 0x000fe200078e0a3d */
[----:B------:R-:W-:Y:S01]  /*3500*/  IABS R71, R70 ;  /* 0x0000004600477213 */ /* 0x000fe20000000000 */
[--C-:B------:R-:W-:Y:S01]  /*3510*/  @!P5 IMAD.IADD R65, R65, 0x1, -R4.reuse ;  /* 0x000000014141d824 */ /* 0x100fe200078e0a04 */
[----:B------:R-:W-:Y:S01]  /*3520*/  ISETP.GE.AND P0, PT, R72, RZ, PT ;  /* 0x000000ff4800720c */ /* 0x000fe20003f06270 */
[----:B------:R-:W-:Y:S01]  /*3530*/  @!P3 IMAD.IADD R67, R67, 0x1, -R4 ;  /* 0x000000014343b824 */ /* 0x000fe200078e0a04 */
[----:B------:R-:W-:Y:S01]  /*3540*/  IABS R72, R76 ;  /* 0x0000004c00487213 */ /* 0x000fe20000000000 */
[----:B------:R-:W-:Y:S01]  /*3550*/  IMAD.HI.U32 R69, R15, R71, RZ ;  /* 0x000000470f457227 */ /* 0x000fe200078e00ff */
[----:B------:R-:W-:-:S02]  /*3560*/  ISETP.GT.U32.AND P5, PT, R4, R65, PT ;  /* 0x000000410400720c */ /* 0x000fc40003fa4070 */
[----:B------:R-:W-:Y:S01]  /*3570*/  ISETP.GT.U32.AND P3, PT, R4, R67, PT ;  /* 0x000000430400720c */ /* 0x000fe20003f64070 */
[--C-:B------:R-:W-:Y:S02]  /*3580*/  @!P4 IMAD.IADD R68, R68, 0x1, -R4.reuse ;  /* 0x000000014444c824 */ /* 0x100fe400078e0a04 */
[----:B------:R-:W-:Y:S01]  /*3590*/  @!P6 IMAD.IADD R66, R66, 0x1, -R4 ;  /* 0x000000014242e824 */ /* 0x000fe200078e0a04 */
[----:B------:R-:W-:Y:S01]  /*35a0*/  ISETP.GE.AND P6, PT, R70, RZ, PT ;  /* 0x000000ff4600720c */ /* 0x000fe20003fc6270 */
[----:B------:R-:W-:Y:S01]  /*35b0*/  IMAD.HI.U32 R70, R15, R72, RZ ;  /* 0x000000480f467227 */ /* 0x000fe200078e00ff */
[----:B------:R-:W-:-:S03]  /*35c0*/  ISETP.GT.U32.AND P4, PT, R4, R68, PT ;  /* 0x000000440400720c */ /* 0x000fc60003f84070 */
[----:B------:R-:W-:Y:S02]  /*35d0*/  IMAD.MOV R69, RZ, RZ, -R69 ;  /* 0x000000ffff457224 */ /* 0x000fe400078e0a45 */
[----:B------:R-:W-:Y:S02]  /*35e0*/  IMAD.MOV R73, RZ, RZ, -R70 ;  /* 0x000000ffff497224 */ /* 0x000fe400078e0a46 */
[C---:B------:R-:W-:Y:S02]  /*35f0*/  IMAD R69, R4.reuse, R69, R71 ;  /* 0x0000004504457224 */ /* 0x040fe400078e0247 */
[C---:B------:R-:W-:Y:S02]  /*3600*/  IMAD R70, R4.reuse, R73, R72 ;  /* 0x0000004904467224 */ /* 0x040fe400078e0248 */
[----:B------:R-:W-:Y:S01]  /*3610*/  @!P3 IMAD.IADD R67, R67, 0x1, -R4 ;  /* 0x000000014343b824 */ /* 0x000fe200078e0a04 */
[----:B------:R-:W-:Y:S01]  /*3620*/  ISETP.GT.U32.AND P3, PT, R4, R69, PT ;  /* 0x000000450400720c */ /* 0x000fe20003f64070 */
[----:B------:R-:W-:-:S02]  /*3630*/  VIADD R79, R11, 0x80 ;  /* 0x000000800b4f7836 */ /* 0x000fc40000000000 */
[--C-:B------:R-:W-:Y:S01]  /*3640*/  @!P4 IMAD.IADD R68, R68, 0x1, -R4.reuse ;  /* 0x000000014444c824 */ /* 0x100fe200078e0a04 */
[----:B------:R-:W-:Y:S01]  /*3650*/  ISETP.GT.U32.AND P4, PT, R4, R70, PT ;  /* 0x000000460400720c */ /* 0x000fe20003f84070 */
[----:B------:R-:W-:Y:S01]  /*3660*/  VIADD R80, R11, 0x7e ;  /* 0x0000007e0b507836 */ /* 0x000fe20000000000 */
[----:B------:R-:W-:Y:S01]  /*3670*/  IABS R74, R79 ;  /* 0x0000004f004a7213 */ /* 0x000fe20000000000 */
[----:B------:R-:W-:Y:S01]  /*3680*/  @!P5 IMAD.IADD R65, R65, 0x1, -R4 ;  /* 0x000000014141d824 */ /* 0x000fe200078e0a04 */
[----:B------:R-:W-:Y:S01]  /*3690*/  ISETP.GE.AND P5, PT, R75, RZ, PT ;  /* 0x000000ff4b00720c */ /* 0x000fe20003fa6270 */
[----:B------:R-:W-:Y:S01]  /*36a0*/  VIADD R81, R11, 0x7c ;  /* 0x0000007c0b517836 */ /* 0x000fe20000000000 */
[----:B------:R-:W-:Y:S01]  /*36b0*/  IABS R75, R80 ;  /* 0x00000050004b7213 */ /* 0x000fe20000000000 */
[----:B------:R-:W-:-:S04]  /*36c0*/  IMAD.HI.U32 R71, R15, R74, RZ ;  /* 0x0000004a0f477227 */ /* 0x000fc800078e00ff */
[--C-:B------:R-:W-:Y:S02]  /*36d0*/  @!P3 IMAD.IADD R69, R69, 0x1, -R4.reuse ;  /* 0x000000014545b824 */ /* 0x100fe400078e0a04 */
[----:B------:R-:W-:Y:S02]  /*36e0*/  IMAD.MOV R71, RZ, RZ, -R71 ;  /* 0x000000ffff477224 */ /* 0x000fe400078e0a47 */
[----:B------:R-:W-:Y:S01]  /*36f0*/  @!P0 IMAD.MOV R65, RZ, RZ, -R65 ;  /* 0x000000ffff418224 */ /* 0x000fe200078e0a41 */
[----:B------:R-:W-:Y:S01]  /*3700*/  ISETP.GE.AND P0, PT, R76, RZ, PT ;  /* 0x000000ff4c00720c */ /* 0x000fe20003f06270 */
[----:B------:R-:W-:Y:S01]  /*3710*/  @!P4 IMAD.IADD R70, R70, 0x1, -R4 ;  /* 0x000000014646c824 */ /* 0x000fe200078e0a04 */
[----:B------:R-:W-:Y:S01]  /*3720*/  IABS R76, R81 ;  /* 0x00000051004c7213 */ /* 0x000fe20000000000 */
[C---:B------:R-:W-:Y:S01]  /*3730*/  IMAD R72, R4.reuse, R71, R74 ;  /* 0x0000004704487224 */ /* 0x040fe200078e024a */
[----:B------:R-:W-:Y:S01]  /*3740*/  ISETP.GT.U32.AND P4, PT, R4, R69, PT ;  /* 0x000000450400720c */ /* 0x000fe20003f84070 */
[----:B------:R-:W-:-:S03]  /*3750*/  IMAD.HI.U32 R71, R15, R75, RZ ;  /* 0x0000004b0f477227 */ /* 0x000fc600078e00ff */
[----:B------:R-:W-:Y:S01]  /*3760*/  ISETP.GT.U32.AND P3, PT, R4, R72, PT ;  /* 0x000000480400720c */ /* 0x000fe20003f64070 */
[----:B------:R-:W-:-:S04]  /*3770*/  IMAD.HI.U32 R73, R15, R76, RZ ;  /* 0x0000004c0f497227 */ /* 0x000fc800078e00ff */
[----:B------:R-:W-:Y:S02]  /*3780*/  IMAD.MOV R71, RZ, RZ, -R71 ;  /* 0x000000ffff477224 */ /* 0x000fe400078e0a47 */
[----:B------:R-:W-:Y:S02]  /*3790*/  IMAD.MOV R77, RZ, RZ, -R73 ;  /* 0x000000ffff4d7224 */ /* 0x000fe400078e0a49 */
[C---:B------:R-:W-:Y:S02]  /*37a0*/  IMAD R73, R4.reuse, R71, R75 ;  /* 0x0000004704497224 */ /* 0x040fe400078e024b */
[C---:B------:R-:W-:Y:S02]  /*37b0*/  VIADD R83, R11.reuse, 0x78 ;  /* 0x000000780b537836 */ /* 0x040fe40000000000 */
[----:B------:R-:W-:Y:S02]  /*37c0*/  VIADD R82, R11, 0x7a ;  /* 0x0000007a0b527836 */ /* 0x000fe40000000000 */
[C---:B------:R-:W-:Y:S01]  /*37d0*/  IMAD R74, R4.reuse, R77, R76 ;  /* 0x0000004d044a7224 */ /* 0x040fe200078e024c */
[----:B------:R-:W-:Y:S01]  /*37e0*/  IABS R71, R83 ;  /* 0x0000005300477213 */ /* 0x000fe20000000000 */
[----:B------:R-:W-:Y:S01]  /*37f0*/  @!P4 IMAD.IADD R69, R69, 0x1, -R4 ;  /* 0x000000014545c824 */ /* 0x000fe200078e0a04 */
[C---:B------:R-:W-:Y:S01]  /*3800*/  ISETP.GT.U32.AND P4, PT, R4.reuse, R73, PT ;  /* 0x000000490400720c */ /* 0x040fe20003f84070 */
[----:B------:R-:W-:Y:S01]  /*3810*/  @!P2 IMAD.MOV R67, RZ, RZ, -R67 ;  /* 0x000000ffff43a224 */ /* 0x000fe200078e0a43 */
[----:B------:R-:W-:Y:S01]  /*3820*/  IABS R78, R82 ;  /* 0x00000052004e7213 */ /* 0x000fe20000000000 */
[----:B------:R-:W-:Y:S01]  /*3830*/  @!P6 IMAD.MOV R69, RZ, RZ, -R69 ;  /* 0x000000ffff45e224 */ /* 0x000fe200078e0a45 */
[C---:B------:R-:W-:Y:S01]  /*3840*/  ISETP.GT.U32.AND P6, PT, R4.reuse, R74, PT ;  /* 0x0000004a0400720c */ /* 0x040fe20003fc4070 */
[----:B------:R-:W-:Y:S01]  /*3850*/  IMAD.MOV.U32 R76, RZ, RZ, R71 ;  /* 0x000000ffff4c7224 */ /* 0x000fe200078e0047 */
[----:B------:R-:W-:Y:S01]  /*3860*/  ISETP.GT.U32.AND P2, PT, R4, R70, PT ;  /* 0x000000460400720c */ /* 0x000fe20003f44070 */
[----:B------:R-:W-:-:S04]  /*3870*/  IMAD.HI.U32 R71, R15, R78, RZ ;  /* 0x0000004e0f477227 */ /* 0x000fc800078e00ff */
[----:B------:R-:W-:Y:S02]  /*3880*/  IMAD.MOV R71, RZ, RZ, -R71 ;  /* 0x000000ffff477224 */ /* 0x000fe400078e0a47 */
[----:B------:R-:W-:Y:S02]  /*3890*/  @!P4 IMAD.IADD R73, R73, 0x1, -R4 ;  /* 0x000000014949c824 */ /* 0x000fe400078e0a04 */
[----:B------:R-:W-:Y:S02]  /*38a0*/  IMAD R71, R4, R71, R78 ;  /* 0x0000004704477224 */ /* 0x000fe400078e024e */
[----:B------:R-:W-:Y:S01]  /*38b0*/  @!P6 IMAD.IADD R74, R74, 0x1, -R4 ;  /* 0x000000014a4ae824 */ /* 0x000fe200078e0a04 */
[C---:B------:R-:W-:Y:S01]  /*38c0*/  ISETP.GT.U32.AND P6, PT, R4.reuse, R73, PT ;  /* 0x000000490400720c */ /* 0x040fe20003fc4070 */
[----:B------:R-:W-:Y:S01]  /*38d0*/  IMAD.HI.U32 R75, R15, R76, RZ ;  /* 0x0000004c0f4b7227 */ /* 0x000fe200078e00ff */
[----:B------:R-:W-:-:S03]  /*38e0*/  ISETP.GT.U32.AND P4, PT, R4, R71, PT ;  /* 0x000000470400720c */ /* 0x000fc60003f84070 */
[----:B------:R-:W-:Y:S02]  /*38f0*/  IMAD.MOV R75, RZ, RZ, -R75 ;  /* 0x000000ffff4b7224 */ /* 0x000fe400078e0a4b */
[----:B------:R-:W-:Y:S02]  /*3900*/  @!P3 IMAD.IADD R72, R72, 0x1, -R4 ;  /* 0x000000014848b824 */ /* 0x000fe400078e0a04 */
[C---:B------:R-:W-:Y:S02]  /*3910*/  IMAD R75, R4.reuse, R75, R76 ;  /* 0x0000004b044b7224 */ /* 0x040fe400078e024c */
[----:B------:R-:W-:Y:S01]  /*3920*/  VIADD R84, R11, 0x76 ;  /* 0x000000760b547836 */ /* 0x000fe20000000000 */
[C---:B------:R-:W-:Y:S01]  /*3930*/  ISETP.GT.U32.AND P3, PT, R4.reuse, R72, PT ;  /* 0x000000480400720c */ /* 0x040fe20003f64070 */
[--C-:B------:R-:W-:Y:S01]  /*3940*/  @!P6 IMAD.IADD R73, R73, 0x1, -R4.reuse ;  /* 0x000000014949e824 */ /* 0x100fe200078e0a04 */
[----:B------:R-:W-:Y:S01]  /*3950*/  ISETP.GT.U32.AND P6, PT, R4, R75, PT ;  /* 0x0000004b0400720c */ /* 0x000fe20003fc4070 */
[----:B------:R-:W-:Y:S01]  /*3960*/  @!P4 IMAD.IADD R71, R71, 0x1, -R4 ;  /* 0x000000014747c824 */ /* 0x000fe200078e0a04 */
[----:B------:R-:W-:Y:S01]  /*3970*/  IABS R77, R84 ;  /* 0x00000054004d7213 */ /* 0x000fe20000000000 */
[----:B------:R-:W-:Y:S01]  /*3980*/  @!P1 IMAD.MOV R66, RZ, RZ, -R66 ;  /* 0x000000ffff429224 */ /* 0x000fe200078e0a42 */
[----:B------:R-:W-:Y:S01]  /*3990*/  ISETP.GE.AND P1, PT, R79, RZ, PT ;  /* 0x000000ff4f00720c */ /* 0x000fe20003f26270 */
[----:B------:R-:W-:Y:S01]  /*39a0*/  @!P2 IMAD.IADD R70, R70, 0x1, -R4 ;  /* 0x000000014646a824 */ /* 0x000fe200078e0a04 */
[----:B------:R-:W-:Y:S01]  /*39b0*/  ISETP.GT.U32.AND P4, PT, R4, R71, PT ;  /* 0x000000470400720c */ /* 0x000fe20003f84070 */
[----:B------:R-:W-:Y:S01]  /*39c0*/  VIADD R86, R11, 0x72 ;  /* 0x000000720b567836 */ /* 0x000fe20000000000 */
[----:B------:R-:W-:Y:S01]  /*39d0*/  ISETP.GE.AND P2, PT, R81, RZ, PT ;  /* 0x000000ff5100720c */ /* 0x000fe20003f46270 */
[----:B------:R-:W-:-:S03]  /*39e0*/  IMAD.HI.U32 R76, R15, R77, RZ ;  /* 0x0000004d0f4c7227 */ /* 0x000fc600078e00ff */
[----:B------:R-:W-:Y:S01]  /*39f0*/  IABS R81, R86 ;  /* 0x0000005600517213 */ /* 0x000fe20000000000 */
[----:B------:R-:W-:Y:S01]  /*3a00*/  @!P0 IMAD.MOV R70, RZ, RZ, -R70 ;  /* 0x000000ffff468224 */ /* 0x000fe200078e0a46 */
[----:B------:R-:W-:Y:S01]  /*3a10*/  ISETP.GT.U32.AND P0, PT, R4, R74, PT ;  /* 0x0000004a0400720c */ /* 0x000fe20003f04070 */
[----:B------:R-:W-:Y:S02]  /*3a20*/  VIADD R87, R11, 0x70 ;  /* 0x000000700b577836 */ /* 0x000fe40000000000 */
[----:B------:R-:W-:Y:S02]  /*3a30*/  IMAD.MOV R76, RZ, RZ, -R76 ;  /* 0x000000ffff4c7224 */ /* 0x000fe400078e0a4c */
[--C-:B------:R-:W-:Y:S01]  /*3a40*/  @!P3 IMAD.IADD R72, R72, 0x1, -R4.reuse ;  /* 0x000000014848b824 */ /* 0x100fe200078e0a04 */
[----:B------:R-:W-:Y:S01]  /*3a50*/  ISETP.GE.AND P3, PT, R82, RZ, PT ;  /* 0x000000ff5200720c */ /* 0x000fe20003f66270 */
[----:B------:R-:W-:Y:S01]  /*3a60*/  @!P6 IMAD.IADD R75, R75, 0x1, -R4 ;  /* 0x000000014b4be824 */ /* 0x000fe200078e0a04 */
[----:B------:R-:W-:Y:S01]  /*3a70*/  IABS R82, R87 ;  /* 0x0000005700527213 */ /* 0x000fe20000000000 */
[----:B------:R-:W-:Y:S01]  /*3a80*/  IMAD R76, R4, R76, R77 ;  /* 0x0000004c044c7224 */ /* 0x000fe200078e024d */
[----:B------:R-:W-:Y:S01]  /*3a90*/  ISETP.GE.AND P6, PT, R84, RZ, PT ;  /* 0x000000ff5400720c */ /* 0x000fe20003fc6270 */
[----:B------:R-:W-:-:S04]  /*3aa0*/  IMAD.HI.U32 R78, R15, R81, RZ ;  /* 0x000000510f4e7227 */ /* 0x000fc800078e00ff */
[----:B------:R-:W-:Y:S01]  /*3ab0*/  @!P1 IMAD.MOV R72, RZ, RZ, -R72 ;  /* 0x000000ffff489224 */ /* 0x000fe200078e0a48 */
[----:B------:R-:W-:Y:S01]  /*3ac0*/  ISETP.GT.U32.AND P1, PT, R4, R75, PT ;  /* 0x0000004b0400720c */ /* 0x000fe20003f24070 */
[----:B------:R-:W-:-:S04]  /*3ad0*/  IMAD.HI.U32 R79, R15, R82, RZ ;  /* 0x000000520f4f7227 */ /* 0x000fc800078e00ff */
[----:B------:R-:W-:Y:S01]  /*3ae0*/  @!P4 IMAD.IADD R71, R71, 0x1, -R4 ;  /* 0x000000014747c824 */ /* 0x000fe200078e0a04 */
[----:B------:R-:W-:Y:S01]  /*3af0*/  ISETP.GT.U32.AND P4, PT, R4, R76, PT ;  /* 0x0000004c0400720c */ /* 0x000fe20003f84070 */
[----:B------:R-:W-:Y:S02]  /*3b00*/  IMAD.MOV R78, RZ, RZ, -R78 ;  /* 0x000000ffff4e7224 */ /* 0x000fe400078e0a4e */
[----:B------:R-:W-:Y:S01]  /*3b10*/  @!P0 IMAD.IADD R74, R74, 0x1, -R4 ;  /* 0x000000014a4a8824 */ /* 0x000fe200078e0a04 */
[----:B------:R-:W-:Y:S01]  /*3b20*/  ISETP.GE.AND P0, PT, R83, RZ, PT ;  /* 0x000000ff5300720c */ /* 0x000fe20003f06270 */
[----:B------:R-:W-:Y:S02]  /*3b30*/  IMAD.MOV R79, RZ, RZ, -R79 ;  /* 0x000000ffff4f7224 */ /* 0x000fe400078e0a4f */
[----:B------:R-:W-:Y:S02]  /*3b40*/  IMAD R78, R4, R78, R81 ;  /* 0x0000004e044e7224 */ /* 0x000fe400078e0251 */
[----:B------:R-:W-:-:S02]  /*3b50*/  VIADD R85, R11, 0x74 ;  /* 0x000000740b557836 */ /* 0x000fc40000000000 */
[----:B------:R-:W-:Y:S01]  /*3b60*/  @!P5 IMAD.MOV R68, RZ, RZ, -R68 ;  /* 0x000000ffff44d224 */ /* 0x000fe200078e0a44 */
[----:B------:R-:W-:Y:S01]  /*3b70*/  ISETP.GE.AND P5, PT, R80, RZ, PT ;  /* 0x000000ff5000720c */ /* 0x000fe20003fa6270 */
[C---:B------:R-:W-:Y:S01]  /*3b80*/  IMAD R79, R4.reuse, R79, R82 ;  /* 0x0000004f044f7224 */ /* 0x040fe200078e0252 */
[----:B------:R-:W-:Y:S01]  /*3b90*/  IABS R80, R85 ;  /* 0x0000005500507213 */ /* 0x000fe20000000000 */
[----:B------:R-:W-:Y:S01]  /*3ba0*/  @!P2 IMAD.MOV R74, RZ, RZ, -R74 ;  /* 0x000000ffff4aa224 */ /* 0x000fe200078e0a4a */
[C---:B------:R-:W-:Y:S01]  /*3bb0*/  ISETP.GT.U32.AND P2, PT, R4.reuse, R78, PT ;  /* 0x0000004e0400720c */ /* 0x040fe20003f44070 */
[--C-:B------:R-:W-:Y:S01]  /*3bc0*/  @!P1 IMAD.IADD R75, R75, 0x1, -R4.reuse ;  /* 0x000000014b4b9824 */ /* 0x100fe200078e0a04 */
[----:B------:R-:W-:Y:S01]  /*3bd0*/  ISETP.GT.U32.AND P1, PT, R4, R79, PT ;  /* 0x0000004f0400720c */ /* 0x000fe20003f24070 */
[----:B------:R-:W-:Y:S02]  /*3be0*/  VIADD R88, R11, 0x6e ;  /* 0x0000006e0b587836 */ /* 0x000fe40000000000 */
[----:B------:R-:W-:-:S02]  /*3bf0*/  @!P4 IMAD.IADD R76, R76, 0x1, -R4 ;  /* 0x000000014c4cc824 */ /* 0x000fc400078e0a04 */
[----:B------:R-:W-:Y:S01]  /*3c00*/  IMAD.HI.U32 R77, R15, R80, RZ ;  /* 0x000000500f4d7227 */ /* 0x000fe200078e00ff */
[----:B------:R-:W-:Y:S02]  /*3c10*/  IABS R82, R88 ;  /* 0x0000005800527213 */ /* 0x000fe40000000000 */
[----:B------:R-:W-:Y:S01]  /*3c20*/  ISETP.GT.U32.AND P4, PT, R4, R76, PT ;  /* 0x0000004c0400720c */ /* 0x000fe20003f84070 */
[----:B------:R-:W-:Y:S02]  /*3c30*/  VIADD R90, R11, 0x6c ;  /* 0x0000006c0b5a7836 */ /* 0x000fe40000000000 */
[----:B------:R-:W-:Y:S02]  /*3c40*/  IMAD.MOV R77, RZ, RZ, -R77 ;  /* 0x000000ffff4d7224 */ /* 0x000fe400078e0a4d */
[----:B------:R-:W-:Y:S01]  /*3c50*/  @!P2 IMAD.IADD R78, R78, 0x1, -R4 ;  /* 0x000000014e4ea824 */ /* 0x000fe200078e0a04 */
[----:B------:R-:W-:Y:S01]  /*3c60*/  IABS R84, R90 ;  /* 0x0000005a00547213 */ /* 0x000fe20000000000 */
[----:B------:R-:W-:-:S02]  /*3c70*/  IMAD R77, R4, R77, R80 ;  /* 0x0000004d044d7224 */ /* 0x000fc400078e0250 */
[----:B------:R-:W-:-:S04]  /*3c80*/  IMAD.HI.U32 R80, R15, R82, RZ ;  /* 0x000000520f507227 */ /* 0x000fc800078e00ff */
[----:B------:R-:W-:Y:S01]  /*3c90*/  @!P1 IMAD.IADD R79, R79, 0x1, -R4 ;  /* 0x000000014f4f9824 */ /* 0x000fe200078e0a04 */
[----:B------:R-:W-:Y:S01]  /*3ca0*/  ISETP.GT.U32.AND P1, PT, R4, R78, PT ;  /* 0x0000004e0400720c */ /* 0x000fe20003f24070 */
[----:B------:R-:W-:Y:S02]  /*3cb0*/  IMAD.MOV R83, RZ, RZ, -R80 ;  /* 0x000000ffff537224 */ /* 0x000fe400078e0a50 */
[----:B------:R-:W-:-:S04]  /*3cc0*/  IMAD.HI.U32 R81, R15, R84, RZ ;  /* 0x000000540f517227 */ /* 0x000fc800078e00ff */
[----:B------:R-:W-:Y:S01]  /*3cd0*/  @!P5 IMAD.MOV R73, RZ, RZ, -R73 ;  /* 0x000000ffff49d224 */ /* 0x000fe200078e0a49 */
        /* <DEDUP_REMOVED lines=8> */
[--C-:B------:R-:W-:Y:S02]  /*3d60*/  @!P1 IMAD.IADD R78, R78, 0x1, -R4.reuse ;  /* 0x000000014e4e9824 */ /* 0x100fe400078e0a04 */
[--C-:B------:R-:W-:Y:S01]  /*3d70*/  @!P5 IMAD.IADD R77, R77, 0x1, -R4.reuse ;  /* 0x000000014d4dd824 */ /* 0x100fe200078e0a04 */
[C---:B------:R-:W-:Y:S01]  /*3d80*/  ISETP.GT.U32.AND P1, PT, R4.reuse, R81, PT ;  /* 0x000000510400720c */ /* 0x040fe20003f24070 */
[----:B------:R-:W-:Y:S01]  /*3d90*/  VIADD R91, R11, 0x68 ;  /* 0x000000680b5b7836 */ /* 0x000fe20000000000 */
[----:B------:R-:W-:Y:S01]  /*3da0*/  ISETP.GE.AND P5, PT, R87, RZ, PT ;  /* 0x000000ff5700720c */ /* 0x000fe20003fa6270 */
[----:B------:R-:W-:Y:S01]  /*3db0*/  @!P3 IMAD.MOV R71, RZ, RZ, -R71 ;  /* 0x000000ffff47b224 */ /* 0x000fe200078e0a47 */
[----:B------:R-:W-:Y:S01]  /*3dc0*/  ISETP.GT.U32.AND P2, PT, R4, R77, PT ;  /* 0x0000004d0400720c */ /* 0x000fe20003f44070 */
[----:B------:R-:W-:Y:S01]  /*3dd0*/  @!P0 IMAD.MOV R75, RZ, RZ, -R75 ;  /* 0x000000ffff4b8224 */ /* 0x000fe200078e0a4b */
[----:B------:R-:W-:Y:S01]  /*3de0*/  IABS R86, R91 ;  /* 0x0000005b00567213 */ /* 0x000fe20000000000 */
[----:B------:R-:W-:Y:S01]  /*3df0*/  @!P6 IMAD.IADD R80, R80, 0x1, -R4 ;  /* 0x000000015050e824 */ /* 0x000fe200078e0a04 */
[----:B------:R-:W-:Y:S01]  /*3e00*/  ISETP.GE.AND P3, PT, R85, RZ, PT ;  /* 0x000000ff5500720c */ /* 0x000fe20003f66270 */
[----:B------:R-:W-:Y:S01]  /*3e10*/  VIADD R85, R11, 0x6a ;  /* 0x0000006a0b557836 */ /* 0x000fe20000000000 */
[----:B------:R-:W-:Y:S01]  /*3e20*/  ISETP.GT.U32.AND P0, PT, R4, R79, PT ;  /* 0x0000004f0400720c */ /* 0x000fe20003f04070 */
[----:B------:R-:W-:-:S03]  /*3e30*/  IMAD.HI.U32 R83, R15, R86, RZ ;  /* 0x000000560f537227 */ /* 0x000fc600078e00ff */
[----:B------:R-:W-:Y:S01]  /*3e40*/  IABS R84, R85 ;  /* 0x0000005500547213 */ /* 0x000fe20000000000 */
[--C-:B------:R-:W-:Y:S01]  /*3e50*/  @!P1 IMAD.IADD R81, R81, 0x1, -R4.reuse ;  /* 0x0000000151519824 */ /* 0x100fe200078e0a04 */
[----:B------:R-:W-:Y:S01]  /*3e60*/  ISETP.GT.U32.AND P1, PT, R4, R80, PT ;  /* 0x000000500400720c */ /* 0x000fe20003f24070 */
[----:B------:R-:W-:Y:S01]  /*3e70*/  IMAD.MOV R83, RZ, RZ, -R83 ;  /* 0x000000ffff537224 */ /* 0x000fe200078e0a53 */
[----:B------:R-:W-:Y:S01]  /*3e80*/  ISETP.GE.AND P6, PT, R85, RZ, PT ;  /* 0x000000ff5500720c */ /* 0x000fe20003fc6270 */
[----:B------:R-:W-:Y:S01]  /*3e90*/  @!P2 IMAD.IADD R77, R77, 0x1, -R4 ;  /* 0x000000014d4da824 */ /* 0x000fe200078e0a04 */
[----:B------:R-:W-:Y:S01]  /*3ea0*/  ISETP.GE.AND P2, PT, R88, RZ, PT ;  /* 0x000000ff5800720c */ /* 0x000fe20003f46270 */
[----:B------:R-:W-:Y:S02]  /*3eb0*/  VIADD R88, R11, 0x66 ;  /* 0x000000660b587836 */ /* 0x000fe40000000000 */
[----:B------:R-:W-:-:S03]  /*3ec0*/  IMAD.HI.U32 R82, R15, R84, RZ ;  /* 0x000000540f527227 */ /* 0x000fc600078e00ff */
[----:B------:R-:W-:Y:S01]  /*3ed0*/  IABS R87, R88 ;  /* 0x0000005800577213 */ /* 0x000fe20000000000 */
[C---:B------:R-:W-:Y:S02]  /*3ee0*/  IMAD R83, R4.reuse, R83, R86 ;  /* 0x0000005304537224 */ /* 0x040fe400078e0256 */
[----:B------:R-:W-:Y:S02]  /*3ef0*/  IMAD.MOV R85, RZ, RZ, -R82 ;  /* 0x000000ffff557224 */ /* 0x000fe400078e0a52 */
[----:B------:R-:W-:Y:S01]  /*3f00*/  @!P3 IMAD.MOV R77, RZ, RZ, -R77 ;  /* 0x000000ffff4db224 */ /* 0x000fe200078e0a4d */
[----:B------:R-:W-:Y:S01]  /*3f10*/  ISETP.GT.U32.AND P3, PT, R4, R81, PT ;  /* 0x000000510400720c */ /* 0x000fe20003f64070 */
[--C-:B------:R-:W-:Y:S01]  /*3f20*/  @!P1 IMAD.IADD R80, R80, 0x1, -R4.reuse ;  /* 0x0000000150509824 */ /* 0x100fe200078e0a04 */
[----:B------:R-:W-:Y:S01]  /*3f30*/  ISETP.GT.U32.AND P1, PT, R4, R83, PT ;  /* 0x000000530400720c */ /* 0x000fe20003f24070 */
[----:B------:R-:W-:Y:S01]  /*3f40*/  @!P0 IMAD.IADD R79, R79, 0x1, -R4 ;  /* 0x000000014f4f8824 */ /* 0x000fe200078e0a04 */
[----:B------:R-:W-:Y:S01]  /*3f50*/  ISETP.GE.AND P0, PT, R90, RZ, PT ;  /* 0x000000ff5a00720c */ /* 0x000fe20003f06270 */
[----:B------:R-:W-:-:S02]  /*3f60*/  IMAD R82, R4, R85, R84 ;  /* 0x0000005504527224 */ /* 0x000fc400078e0254 */
[----:B------:R-:W-:-:S04]  /*3f70*/  IMAD.HI.U32 R84, R15, R87, RZ ;  /* 0x000000570f547227 */ /* 0x000fc800078e00ff */
[----:B------:R-:W-:Y:S01]  /*3f80*/  @!P4 IMAD.MOV R78, RZ, RZ, -R78 ;  /* 0x000000ffff4ec224 */ /* 0x000fe200078e0a4e */
[----:B------:R-:W-:Y:S01]  /*3f90*/  ISETP.GT.U32.AND P4, PT, R4, R82, PT ;  /* 0x000000520400720c */ /* 0x000fe20003f84070 */
[----:B------:R-:W-:Y:S02]  /*3fa0*/  IMAD.MOV R84, RZ, RZ, -R84 ;  /* 0x000000ffff547224 */ /* 0x000fe400078e0a54 */
[--C-:B------:R-:W-:Y:S01]  /*3fb0*/  @!P3 IMAD.IADD R81, R81, 0x1, -R4.reuse ;  /* 0x000000015151b824 */ /* 0x100fe200078e0a04 */
[----:B------:R-:W-:Y:S01]  /*3fc0*/  ISETP.GE.AND P3, PT, R88, RZ, PT ;  /* 0x000000ff5800720c */ /* 0x000fe20003f66270 */
[----:B------:R-:W-:Y:S02]  /*3fd0*/  IMAD R84, R4, R84, R87 ;  /* 0x0000005404547224 */ /* 0x000fe400078e0257 */
[----:B------:R-:W-:Y:S02]  /*3fe0*/  VIADD R85, R11, 0x64 ;  /* 0x000000640b557836 */ /* 0x000fe40000000000 */
[----:B------:R-:W-:-:S02]  /*3ff0*/  @!P1 IMAD.IADD R83, R83, 0x1, -R4 ;  /* 0x0000000153539824 */ /* 0x000fc400078e0a04 */
[----:B------:R-:W-:Y:S01]  /*4000*/  @!P0 IMAD.MOV R81, RZ, RZ, -R81 ;  /* 0x000000ffff518224 */ /* 0x000fe200078e0a51 */
[----:B------:R-:W-:Y:S01]  /*4010*/  IABS R88, R85 ;  /* 0x0000005500587213 */ /* 0x000fe20000000000 */
[----:B------:R-:W-:Y:S01]  /*4020*/  @!P5 IMAD.MOV R79, RZ, RZ, -R79 ;  /* 0x000000ffff4fd224 */ /* 0x000fe200078e0a4f */
[----:B------:R-:W-:Y:S01]  /*4030*/  ISETP.GT.U32.AND P1, PT, R4, R83, PT ;  /* 0x000000530400720c */ /* 0x000fe20003f24070 */
[----:B------:R-:W-:Y:S01]  /*4040*/  @!P4 IMAD.IADD R82, R82, 0x1, -R4 ;  /* 0x000000015252c824 */ /* 0x000fe200078e0a04 */
[C---:B------:R-:W-:Y:S01]  /*4050*/  ISETP.GT.U32.AND P0, PT, R4.reuse, R84, PT ;  /* 0x000000540400720c */ /* 0x040fe20003f04070 */
[----:B------:R-:W-:Y:S01]  /*4060*/  @!P2 IMAD.MOV R80, RZ, RZ, -R80 ;  /* 0x000000ffff50a224 */ /* 0x000fe200078e0a50 */
[----:B------:R-:W-:Y:S01]  /*4070*/  ISETP.GE.AND P5, PT, R91, RZ, PT ;  /* 0x000000ff5b00720c */ /* 0x000fe20003fa6270 */
[----:B------:R-:W-:Y:S01]  /*4080*/  VIADD R91, R11, 0x62 ;  /* 0x000000620b5b7836 */ /* 0x000fe20000000000 */
[----:B------:R-:W-:Y:S01]  /*4090*/  ISETP.GE.AND P4, PT, R85, RZ, PT ;  /* 0x000000ff5500720c */ /* 0x000fe20003f86270 */
[----:B------:R-:W-:Y:S01]  /*40a0*/  IMAD.HI.U32 R85, R15, R88, RZ ;  /* 0x000000580f557227 */ /* 0x000fe200078e00ff */
[----:B------:R-:W-:-:S02]  /*40b0*/  ISETP.GT.U32.AND P2, PT, R4, R82, PT ;  /* 0x000000520400720c */ /* 0x000fc40003f44070 */
[----:B------:R-:W-:Y:S01]  /*40c0*/  IABS R90, R91 ;  /* 0x0000005b005a7213 */ /* 0x000fe20000000000 */
[----:B------:R-:W-:Y:S02]  /*40d0*/  IMAD.MOV R85, RZ, RZ, -R85 ;  /* 0x000000ffff557224 */ /* 0x000fe400078e0a55 */
[----:B------:R-:W-:Y:S02]  /*40e0*/  VIADD R93, R11, 0x60 ;  /* 0x000000600b5d7836 */ /* 0x000fe40000000000 */
[----:B------:R-:W-:Y:S02]  /*40f0*/  @!P1 IMAD.IADD R83, R83, 0x1, -R4 ;  /* 0x0000000153539824 */ /* 0x000fe400078e0a04 */
[----:B------:R-:W-:Y:S01]  /*4100*/  IMAD R85, R4, R85, R88 ;  /* 0x0000005504557224 */ /* 0x000fe200078e0258 */
[----:B------:R-:W-:Y:S01]  /*4110*/  IABS R92, R93 ;  /* 0x0000005d005c7213 */ /* 0x000fe20000000000 */
[----:B------:R-:W-:Y:S01]  /*4120*/  @!P0 IMAD.IADD R84, R84, 0x1, -R4 ;  /* 0x0000000154548824 */ /* 0x000fe200078e0a04 */
[----:B------:R-:W-:Y:S01]  /*4130*/  ISETP.GE.AND P1, PT, R93, RZ, PT ;  /* 0x000000ff5d00720c */ /* 0x000fe20003f26270 */
[----:B------:R-:W-:Y:S01]  /*4140*/  @!P5 IMAD.MOV R83, RZ, RZ, -R83 ;  /* 0x000000ffff53d224 */ /* 0x000fe200078e0a53 */
[C---:B------:R-:W-:Y:S01]  /*4150*/  ISETP.GT.U32.AND P5, PT, R4.reuse, R85, PT ;  /* 0x000000550400720c */ /* 0x040fe20003fa4070 */
[----:B------:R-:W-:Y:S01]  /*4160*/  IMAD.HI.U32 R86, R15, R90, RZ ;  /* 0x0000005a0f567227 */ /* 0x000fe200078e00ff */
[----:B------:R-:W-:-:S03]  /*4170*/  ISETP.GT.U32.AND P0, PT, R4, R84, PT ;  /* 0x000000540400720c */ /* 0x000fc60003f04070 */
[----:B------:R-:W-:Y:S01]  /*4180*/  @!P2 IMAD.IADD R82, R82, 0x1, -R4 ;  /* 0x000000015252a824 */ /* 0x000fe200078e0a04 */
[----:B------:R-:W-:Y:S01]  /*4190*/  ISETP.GE.AND P2, PT, R91, RZ, PT ;  /* 0x000000ff5b00720c */ /* 0x000fe20003f46270 */
[----:B------:R-:W-:-:S04]  /*41a0*/  IMAD.HI.U32 R87, R15, R92, RZ ;  /* 0x0000005c0f577227 */ /* 0x000fc800078e00ff */
[----:B------:R-:W-:Y:S02]  /*41b0*/  IMAD.MOV R91, RZ, RZ, -R86 ;  /* 0x000000ffff5b7224 */ /* 0x000fe400078e0a56 */
[----:B------:R-:W-:Y:S02]  /*41c0*/  IMAD.MOV R87, RZ, RZ, -R87 ;  /* 0x000000ffff577224 */ /* 0x000fe400078e0a57 */
[C---:B------:R-:W-:Y:S02]  /*41d0*/  IMAD R86, R4.reuse, R91, R90 ;  /* 0x0000005b04567224 */ /* 0x040fe400078e025a */
[----:B------:R-:W-:Y:S02]  /*41e0*/  VIADD R88, R11, 0x5e ;  /* 0x0000005e0b587836 */ /* 0x000fe40000000000 */
[----:B------:R-:W-:Y:S02]  /*41f0*/  IMAD R87, R4, R87, R92 ;  /* 0x0000005704577224 */ /* 0x000fe400078e025c */
[--C-:B------:R-:W-:Y:S01]  /*4200*/  @!P0 IMAD.IADD R84, R84, 0x1, -R4.reuse ;  /* 0x0000000154548824 */ /* 0x100fe200078e0a04 */
[----:B------:R-:W-:Y:S01]  /*4210*/  IABS R92, R88 ;  /* 0x00000058005c7213 */ /* 0x000fe20000000000 */
[----:B------:R-:W-:Y:S01]  /*4220*/  @!P5 IMAD.IADD R85, R85, 0x1, -R4 ;  /* 0x000000015555d824 */ /* 0x000fe200078e0a04 */
[----:B------:R-:W-:Y:S01]  /*4230*/  ISETP.GT.U32.AND P0, PT, R4, R86, PT ;  /* 0x000000560400720c */ /* 0x000fe20003f04070 */
[----:B------:R-:W-:Y:S01]  /*4240*/  @!P6 IMAD.MOV R82, RZ, RZ, -R82 ;  /* 0x000000ffff52e224 */ /* 0x000fe200078e0a52 */
[----:B------:R-:W-:Y:S01]  /*4250*/  ISETP.GE.AND P6, PT, R88, RZ, PT ;  /* 0x000000ff5800720c */ /* 0x000fe20003fc6270 */
[----:B------:R-:W-:Y:S01]  /*4260*/  IMAD.HI.U32 R88, R15, R92, RZ ;  /* 0x0000005c0f587227 */ /* 0x000fe200078e00ff */
[----:B------:R-:W-:-:S03]  /*4270*/  ISETP.GT.U32.AND P5, PT, R4, R85, PT ;  /* 0x000000550400720c */ /* 0x000fc60003fa4070 */
[C---:B------:R-:W-:Y:S02]  /*4280*/  VIADD R99, R11.reuse, 0x5c ;  /* 0x0000005c0b637836 */ /* 0x040fe40000000000 */
[----:B------:R-:W-:Y:S02]  /*4290*/  IMAD.MOV R93, RZ, RZ, -R88 ;  /* 0x000000ffff5d7224 */ /* 0x000fe400078e0a58 */
[----:B------:R-:W-:Y:S01]  /*42a0*/  VIADD R100, R11, 0x5a ;  /* 0x0000005a0b647836 */ /* 0x000fe20000000000 */
[----:B------:R-:W-:Y:S01]  /*42b0*/  IABS R94, R99 ;  /* 0x00000063005e7213 */ /* 0x000fe20000000000 */
[----:B------:R-:W-:Y:S02]  /*42c0*/  @!P0 IMAD.IADD R86, R86, 0x1, -R4 ;  /* 0x0000000156568824 */ /* 0x000fe400078e0a04 */
[----:B------:R-:W-:Y:S01]  /*42d0*/  @!P3 IMAD.MOV R84, RZ, RZ, -R84 ;  /* 0x000000ffff54b224 */ /* 0x000fe200078e0a54 */
[C---:B------:R-:W-:Y:S01]  /*42e0*/  ISETP.GT.U32.AND P3, PT, R4.reuse, R87, PT ;  /* 0x000000570400720c */ /* 0x040fe20003f64070 */
[C---:B------:R-:W-:Y:S01]  /*42f0*/  IMAD R88, R4.reuse, R93, R92 ;  /* 0x0000005d04587224 */ /* 0x040fe200078e025c */
[----:B------:R-:W-:Y:S01]  /*4300*/  IABS R96, R100 ;  /* 0x0000006400607213 */ /* 0x000fe20000000000 */
[----:B------:R-:W-:Y:S01]  /*4310*/  @!P5 IMAD.IADD R85, R85, 0x1, -R4 ;  /* 0x000000015555d824 */ /* 0x000fe200078e0a04 */
[C---:B------:R-:W-:Y:S01]  /*4320*/  ISETP.GT.U32.AND P0, PT, R4.reuse, R86, PT ;  /* 0x000000560400720c */ /* 0x040fe20003f04070 */
[----:B------:R-:W-:Y:S01]  /*4330*/  IMAD.HI.U32 R90, R15, R94, RZ ;  /* 0x0000005e0f5a7227 */ /* 0x000fe200078e00ff */
[----:B------:R-:W-:-:S03]  /*4340*/  ISETP.GT.U32.AND P5, PT, R4, R88, PT ;  /* 0x000000580400720c */ /* 0x000fc60003fa4070 */
[----:B------:R-:W-:Y:S02]  /*4350*/  VIADD R101, R11, 0x58 ;  /* 0x000000580b657836 */ /* 0x000fe40000000000 */
[----:B------:R-:W-:-:S03]  /*4360*/  IMAD.HI.U32 R91, R15, R96, RZ ;  /* 0x000000600f5b7227 */ /* 0x000fc600078e00ff */
[----:B------:R-:W-:Y:S01]  /*4370*/  IABS R97, R101 ;  /* 0x0000006500617213 */ /* 0x000fe20000000000 */
[----:B------:R-:W-:Y:S02]  /*4380*/  IMAD.MOV R95, RZ, RZ, -R90 ;  /* 0x000000ffff5f7224 */ /* 0x000fe400078e0a5a */
[----:B------:R-:W-:Y:S02]  /*4390*/  IMAD.MOV R91, RZ, RZ, -R91 ;  /* 0x000000ffff5b7224 */ /* 0x000fe400078e0a5b */
[C---:B------:R-:W-:Y:S02]  /*43a0*/  IMAD R90, R4.reuse, R95, R94 ;  /* 0x0000005f045a7224 */ /* 0x040fe400078e025e */
[----:B------:R-:W-:Y:S02]  /*43b0*/  @!P3 IMAD.IADD R87, R87, 0x1, -R4 ;  /* 0x000000015757b824 */ /* 0x000fe400078e0a04 */
[----:B------:R-:W-:Y:S02]  /*43c0*/  IMAD R91, R4, R91, R96 ;  /* 0x0000005b045b7224 */ /* 0x000fe400078e0260 */
[--C-:B------:R-:W-:Y:S01]  /*43d0*/  @!P0 IMAD.IADD R86, R86, 0x1, -R4.reuse ;  /* 0x0000000156568824 */ /* 0x100fe200078e0a04 */
[----:B------:R-:W-:Y:S01]  /*43e0*/  ISETP.GT.U32.AND P0, PT, R4, R90, PT ;  /* 0x0000005a0400720c */ /* 0x000fe20003f04070 */
[----:B------:R-:W-:Y:S01]  /*43f0*/  @!P5 IMAD.IADD R88, R88, 0x1, -R4 ;  /* 0x000000015858d824 */ /* 0x000fe200078e0a04 */
[C---:B------:R-:W-:Y:S01]  /*4400*/  ISETP.GT.U32.AND P5, PT, R4.reuse, R87, PT ;  /* 0x000000570400720c */ /* 0x040fe20003fa4070 */
[----:B------:R-:W-:Y:S01]  /*4410*/  IMAD.HI.U32 R92, R15, R97, RZ ;  /* 0x000000610f5c7227 */ /* 0x000fe200078e00ff */
[----:B------:R-:W-:-:S03]  /*4420*/  ISETP.GT.U32.AND P3, PT, R4, R91, PT ;  /* 0x0000005b0400720c */ /* 0x000fc60003f64070 */
[C---:B------:R-:W-:Y:S02]  /*4430*/  VIADD R102, R11.reuse, 0x56 ;  /* 0x000000560b667836 */ /* 0x040fe40000000000 */
[----:B------:R-:W-:Y:S02]  /*4440*/  IMAD.MOV R92, RZ, RZ, -R92 ;  /* 0x000000ffff5c7224 */ /* 0x000fe400078e0a5c */
[----:B------:R-:W-:Y:S01]  /*4450*/  VIADD R103, R11, 0x54 ;  /* 0x000000540b677836 */ /* 0x000fe20000000000 */
[----:B------:R-:W-:Y:S01]  /*4460*/  IABS R98, R102 ;  /* 0x0000006600627213 */ /* 0x000fe20000000000 */
[----:B------:R-:W-:Y:S02]  /*4470*/  IMAD R92, R4, R92, R97 ;  /* 0x0000005c045c7224 */ /* 0x000fe400078e0261 */
[--C-:B------:R-:W-:Y:S01]  /*4480*/  @!P0 IMAD.IADD R90, R90, 0x1, -R4.reuse ;  /* 0x000000015a5a8824 */ /* 0x100fe200078e0a04 */
[C---:B------:R-:W-:Y:S01]  /*4490*/  ISETP.GT.U32.AND P0, PT, R4.reuse, R88, PT ;  /* 0x000000580400720c */ /* 0x040fe20003f04070 */
[----:B------:R-:W-:Y:S01]  /*44a0*/  @!P5 IMAD.IADD R87, R87, 0x1, -R4 ;  /* 0x000000015757d824 */ /* 0x000fe200078e0a04 */
[----:B------:R-:W-:Y:S01]  /*44b0*/  ISETP.GT.U32.AND P5, PT, R4, R92, PT ;  /* 0x0000005c0400720c */ /* 0x000fe20003fa4070 */
[----:B------:R-:W-:Y:S01]  /*44c0*/  IMAD.HI.U32 R93, R15, R98, RZ ;  /* 0x000000620f5d7227 */ /* 0x000fe200078e00ff */
[----:B------:R-:W-:-:S03]  /*44d0*/  IABS R95, R103 ;  /* 0x00000067005f7213 */ /* 0x000fc60000000000 */
[----:B------:R-:W-:Y:S01]  /*44e0*/  @!P3 IMAD.IADD R91, R91, 0x1, -R4 ;  /* 0x000000015b5bb824 */ /* 0x000fe200078e0a04 */
[C---:B------:R-:W-:Y:S01]  /*44f0*/  ISETP.GT.U32.AND P3, PT, R4.reuse, R90, PT ;  /* 0x0000005a0400720c */ /* 0x040fe20003f64070 */
[----:B------:R-:W-:Y:S02]  /*4500*/  IMAD.MOV R93, RZ, RZ, -R93 ;  /* 0x000000ffff5d7224 */ /* 0x000fe400078e0a5d */
[----:B------:R-:W-:Y:S02]  /*4510*/  VIADD R105, R11, 0x50 ;  /* 0x000000500b697836 */ /* 0x000fe40000000000 */
[----:B------:R-:W-:Y:S02]  /*4520*/  IMAD R93, R4, R93, R98 ;  /* 0x0000005d045d7224 */ /* 0x000fe400078e0262 */
[----:B------:R-:W-:Y:S01]  /*4530*/  @!P4 IMAD.MOV R85, RZ, RZ, -R85 ;  /* 0x000000ffff55c224 */ /* 0x000fe200078e0a55 */
[----:B------:R-:W-:Y:S01]  /*4540*/  IABS R98, R105 ;  /* 0x0000006900627213 */ /* 0x000fe20000000000 */
[----:B------:R-:W-:Y:S01]  /*4550*/  @!P5 IMAD.IADD R92, R92, 0x1, -R4 ;  /* 0x000000015c5cd824 */ /* 0x000fe200078e0a04 */
[----:B------:R-:W-:Y:S01]  /*4560*/  ISETP.GT.U32.AND P4, PT, R4, R91, PT ;  /* 0x0000005b0400720c */ /* 0x000fe20003f84070 */
[----:B------:R-:W-:Y:S01]  /*4570*/  IMAD.HI.U32 R94, R15, R95, RZ ;  /* 0x0000005f0f5e7227 */ /* 0x000fe200078e00ff */
[----:B------:R-:W-:-:S03]  /*4580*/  ISETP.GE.AND P5, PT, R100, RZ, PT ;  /* 0x000000ff6400720c */ /* 0x000fc60003fa6270 */
[----:B------:R-:W-:-:S04]  /*4590*/  IMAD.HI.U32 R96, R15, R98, RZ ;  /* 0x000000620f607227 */ /* 0x000fc800078e00ff */
[--C-:B------:R-:W-:Y:S01]  /*45a0*/  @!P0 IMAD.IADD R88, R88, 0x1, -R4.reuse ;  /* 0x0000000158588824 */ /* 0x100fe200078e0a04 */
[----:B------:R-:W-:Y:S01]  /*45b0*/  ISETP.GT.U32.AND P0, PT, R4, R93, PT ;  /* 0x0000005d0400720c */ /* 0x000fe20003f04070 */
[----:B------:R-:W-:Y:S01]  /*45c0*/  @!P3 IMAD.IADD R90, R90, 0x1, -R4 ;  /* 0x000000015a5ab824 */ /* 0x000fe200078e0a04 */
[----:B------:R-:W-:Y:S01]  /*45d0*/  ISETP.GE.AND P3, PT, R99, RZ, PT ;  /* 0x000000ff6300720c */ /* 0x000fe20003f66270 */
[----:B------:R-:W-:Y:S02]  /*45e0*/  IMAD.MOV R94, RZ, RZ, -R94 ;  /* 0x000000ffff5e7224 */ /* 0x000fe400078e0a5e */
[----:B------:R-:W-:Y:S02]  /*45f0*/  IMAD.MOV R99, RZ, RZ, -R96 ;  /* 0x000000ffff637224 */ /* 0x000fe400078e0a60 */
[----:B------:R-:W-:Y:S02]  /*4600*/  IMAD R94, R4, R94, R95 ;  /* 0x0000005e045e7224 */ /* 0x000fe400078e025f */
[----:B------:R-:W-:-:S02]  /*4610*/  @!P4 IMAD.IADD R91, R91, 0x1, -R4 ;  /* 0x000000015b5bc824 */ /* 0x000fc400078e0a04 */
[C---:B------:R-:W-:Y:S01]  /*4620*/  IMAD R96, R4.reuse, R99, R98 ;  /* 0x0000006304607224 */ /* 0x040fe200078e0262 */
[C---:B------:R-:W-:Y:S01]  /*4630*/  ISETP.GT.U32.AND P4, PT, R4.reuse, R94, PT ;  /* 0x0000005e0400720c */ /* 0x040fe20003f84070 */
[----:B------:R-:W-:Y:S02]  /*4640*/  VIADD R104, R11, 0x52 ;  /* 0x000000520b687836 */ /* 0x000fe40000000000 */
[----:B------:R-:W-:Y:S01]  /*4650*/  @!P2 IMAD.MOV R86, RZ, RZ, -R86 ;  /* 0x000000ffff56a224 */ /* 0x000fe200078e0a56 */
[C---:B------:R-:W-:Y:S01]  /*4660*/  ISETP.GT.U32.AND P2, PT, R4.reuse, R92, PT ;  /* 0x0000005c0400720c */ /* 0x040fe20003f44070 */
[----:B------:R-:W-:Y:S01]  /*4670*/  @!P5 IMAD.MOV R91, RZ, RZ, -R91 ;  /* 0x000000ffff5bd224 */ /* 0x000fe200078e0a5b */
[----:B------:R-:W-:Y:S01]  /*4680*/  ISETP.GT.U32.AND P5, PT, R4, R96, PT ;  /* 0x000000600400720c */ /* 0x000fe20003fa4070 */
[----:B------:R-:W-:Y:S01]  /*4690*/  @!P0 IMAD.IADD R93, R93, 0x1, -R4 ;  /* 0x000000015d5d8824 */ /* 0x000fe200078e0a04 */
[----:B------:R-:W-:Y:S01]  /*46a0*/  IABS R97, R104 ;  /* 0x0000006800617213 */ /* 0x000fe20000000000 */
[----:B------:R-:W-:Y:S01]  /*46b0*/  VIADD R106, R11, 0x4e ;  /* 0x0000004e0b6a7836 */ /* 0x000fe20000000000 */
[----:B------:R-:W-:Y:S01]  /*46c0*/  ISETP.GE.AND P0, PT, R101, RZ, PT ;  /* 0x000000ff6500720c */ /* 0x000fe20003f06270 */
[----:B------:R-:W-:-:S02]  /*46d0*/  @!P6 IMAD.MOV R88, RZ, RZ, -R88 ;  /* 0x000000ffff58e224 */ /* 0x000fc400078e0a58 */
[----:B------:R-:W-:Y:S01]  /*46e0*/  IMAD.HI.U32 R95, R15, R97, RZ ;  /* 0x000000610f5f7227 */ /* 0x000fe200078e00ff */
[----:B------:R-:W-:-:S03]  /*46f0*/  IABS R100, R106 ;  /* 0x0000006a00647213 */ /* 0x000fc60000000000 */
[----:B------:R-:W-:Y:S02]  /*4700*/  IMAD.MOV R95, RZ, RZ, -R95 ;  /* 0x000000ffff5f7224 */ /* 0x000fe400078e0a5f */
[--C-:B------:R-:W-:Y:S02]  /*4710*/  @!P4 IMAD.IADD R94, R94, 0x1, -R4.reuse ;  /* 0x000000015e5ec824 */ /* 0x100fe400078e0a04 */
[--C-:B------:R-:W-:Y:S01]  /*4720*/  @!P2 IMAD.IADD R92, R92, 0x1, -R4.reuse ;  /* 0x000000015c5ca824 */ /* 0x100fe200078e0a04 */
[----:B------:R-:W-:Y:S01]  /*4730*/  ISETP.GE.AND P2, PT, R103, RZ, PT ;  /* 0x000000ff6700720c */ /* 0x000fe20003f46270 */
[----:B------:R-:W-:Y:S01]  /*4740*/  @!P5 IMAD.IADD R96, R96, 0x1, -R4 ;  /* 0x000000016060d824 */ /* 0x000fe200078e0a04 */
[C---:B------:R-:W-:Y:S01]  /*4750*/  ISETP.GT.U32.AND P4, PT, R4.reuse, R94, PT ;  /* 0x0000005e0400720c */ /* 0x040fe20003f84070 */
[----:B------:R-:W-:Y:S02]  /*4760*/  IMAD.MOV.U32 R98, RZ, RZ, R100 ;  /* 0x000000ffff627224 */ /* 0x000fe400078e0064 */
[----:B------:R-:W-:-:S02]  /*4770*/  IMAD R95, R4, R95, R97 ;  /* 0x0000005f045f7224 */ /* 0x000fc400078e0261 */
[----:B------:R-:W-:Y:S01]  /*4780*/  @!P0 IMAD.MOV R92, RZ, RZ, -R92 ;  /* 0x000000ffff5c8224 */ /* 0x000fe200078e0a5c */
[C---:B------:R-:W-:Y:S01]  /*4790*/  ISETP.GT.U32.AND P0, PT, R4.reuse, R96, PT ;  /* 0x000000600400720c */ /* 0x040fe20003f04070 */
[----:B------:R-:W-:Y:S01]  /*47a0*/  IMAD.HI.U32 R97, R15, R98, RZ ;  /* 0x000000620f617227 */ /* 0x000fe200078e00ff */
[----:B------:R-:W-:-:S03]  /*47b0*/  ISETP.GT.U32.AND P6, PT, R4, R95, PT ;  /* 0x0000005f0400720c */ /* 0x000fc60003fc4070 */
[----:B------:R-:W-:Y:S02]  /*47c0*/  IMAD.MOV R97, RZ, RZ, -R97 ;  /* 0x000000ffff617224 */ /* 0x000fe400078e0a61 */
[----:B------:R-:W-:Y:S01]  /*47d0*/  @!P1 IMAD.MOV R87, RZ, RZ, -R87 ;  /* 0x000000ffff579224 */ /* 0x000fe200078e0a57 */
[C---:B------:R-:W-:Y:S01]  /*47e0*/  ISETP.GT.U32.AND P1, PT, R4.reuse, R93, PT ;  /* 0x0000005d0400720c */ /* 0x040fe20003f24070 */
[----:B------:R-:W-:Y:S02]  /*47f0*/  IMAD R97, R4, R97, R98 ;  /* 0x0000006104617224 */ /* 0x000fe400078e0262 */
[----:B------:R-:W-:Y:S02]  /*4800*/  VIADD R99, R11, 0x4a ;  /* 0x0000004a0b637836 */ /* 0x000fe40000000000 */
[----:B------:R-:W-:Y:S01]  /*4810*/  @!P3 IMAD.MOV R90, RZ, RZ, -R90 ;  /* 0x000000ffff5ab224 */ /* 0x000fe200078e0a5a */
[----:B------:R-:W-:Y:S01]  /*4820*/  ISETP.GE.AND P3, PT, R102, RZ, PT ;  /* 0x000000ff6600720c */ /* 0x000fe20003f66270 */
[--C-:B------:R-:W-:Y:S01]  /*4830*/  @!P4 IMAD.IADD R94, R94, 0x1, -R4.reuse ;  /* 0x000000015e5ec824 */ /* 0x100fe200078e0a04 */
[----:B------:R-:W-:Y:S01]  /*4840*/  IABS R102, R99 ;  /* 0x0000006300667213 */ /* 0x000fe20000000000 */
[--C-:B------:R-:W-:Y:S01]  /*4850*/  @!P0 IMAD.IADD R96, R96, 0x1, -R4.reuse ;  /* 0x0000000160608824 */ /* 0x100fe200078e0a04 */
[----:B------:R-:W-:Y:S01]  /*4860*/  ISETP.GT.U32.AND P0, PT, R4, R97, PT ;  /* 0x000000610400720c */ /* 0x000fe20003f04070 */
[----:B------:R-:W-:Y:S01]  /*4870*/  @!P6 IMAD.IADD R95, R95, 0x1, -R4 ;  /* 0x000000015f5fe824 */ /* 0x000fe200078e0a04 */
[----:B------:R-:W-:Y:S01]  /*4880*/  ISETP.GE.AND P4, PT, R105, RZ, PT ;  /* 0x000000ff6900720c */ /* 0x000fe20003f86270 */
[----:B------:R-:W-:Y:S01]  /*4890*/  VIADD R98, R11, 0x4c ;  /* 0x0000004c0b627836 */ /* 0x000fe20000000000 */
[----:B------:R-:W-:Y:S01]  /*48a0*/  ISETP.GE.AND P6, PT, R106, RZ, PT ;  /* 0x000000ff6a00720c */ /* 0x000fe20003fc6270 */
[----:B------:R-:W-:Y:S01]  /*48b0*/  @!P2 IMAD.MOV R94, RZ, RZ, -R94 ;  /* 0x000000ffff5ea224 */ /* 0x000fe200078e0a5e */
[----:B------:R-:W-:Y:S01]  /*48c0*/  ISETP.GE.AND P2, PT, R99, RZ, PT ;  /* 0x000000ff6300720c */ /* 0x000fe20003f46270 */
[----:B------:R-:W-:Y:S01]  /*48d0*/  IMAD.HI.U32 R99, R15, R102, RZ ;  /* 0x000000660f637227 */ /* 0x000fe200078e00ff */
[----:B------:R-:W-:-:S02]  /*48e0*/  ISETP.GT.U32.AND P5, PT, R4, R95, PT ;  /* 0x0000005f0400720c */ /* 0x000fc40003fa4070 */
[----:B------:R-:W-:Y:S01]  /*48f0*/  IABS R101, R98 ;  /* 0x0000006200657213 */ /* 0x000fe20000000000 */
[----:B------:R-:W-:Y:S01]  /*4900*/  @!P1 IMAD.IADD R93, R93, 0x1, -R4 ;  /* 0x000000015d5d9824 */ /* 0x000fe200078e0a04 */
[----:B------:R-:W-:Y:S01]  /*4910*/  ISETP.GE.AND P1, PT, R104, RZ, PT ;  /* 0x000000ff6800720c */ /* 0x000fe20003f26270 */
[----:B------:R-:W-:Y:S02]  /*4920*/  IMAD.MOV R99, RZ, RZ, -R99 ;  /* 0x000000ffff637224 */ /* 0x000fe400078e0a63 */
[----:B------:R-:W-:Y:S01]  /*4930*/  @!P3 IMAD.MOV R93, RZ, RZ, -R93 ;  /* 0x000000ffff5db224 */ /* 0x000fe200078e0a5d */
[----:B------:R-:W-:Y:S01]  /*4940*/  ISETP.GE.AND P3, PT, R98, RZ, PT ;  /* 0x000000ff6200720c */ /* 0x000fe20003f66270 */
[----:B------:R-:W-:Y:S02]  /*4950*/  VIADD R107, R11, 0x46 ;  /* 0x000000460b6b7836 */ /* 0x000fe40000000000 */
[----:B------:R-:W-:-:S03]  /*4960*/  IMAD.HI.U32 R98, R15, R101, RZ ;  /* 0x000000650f627227 */ /* 0x000fc600078e00ff */
[----:B------:R-:W-:Y:S01]  /*4970*/  IABS R104, R107 ;  /* 0x0000006b00687213 */ /* 0x000fe20000000000 */
[C---:B------:R-:W-:Y:S02]  /*4980*/  IMAD R99, R4.reuse, R99, R102 ;  /* 0x0000006304637224 */ /* 0x040fe400078e0266 */
[----:B------:R-:W-:Y:S02]  /*4990*/  @!P0 IMAD.IADD R97, R97, 0x1, -R4 ;  /* 0x0000000161618824 */ /* 0x000fe400078e0a04 */
[----:B------:R-:W-:Y:S02]  /*49a0*/  IMAD.MOV R98, RZ, RZ, -R98 ;  /* 0x000000ffff627224 */ /* 0x000fe400078e0a62 */
[----:B------:R-:W-:Y:S01]  /*49b0*/  @!P4 IMAD.MOV R96, RZ, RZ, -R96 ;  /* 0x000000ffff60c224 */ /* 0x000fe200078e0a60 */
[C---:B------:R-:W-:Y:S01]  /*49c0*/  ISETP.GT.U32.AND P0, PT, R4.reuse, R97, PT ;  /* 0x000000610400720c */ /* 0x040fe20003f04070 */
[----:B------:R-:W-:Y:S01]  /*49d0*/  VIADD R100, R11, 0x48 ;  /* 0x000000480b647836 */ /* 0x000fe20000000000 */
[----:B------:R-:W-:Y:S01]  /*49e0*/  ISETP.GT.U32.AND P4, PT, R4, R99, PT ;  /* 0x000000630400720c */ /* 0x000fe20003f84070 */
[----:B------:R-:W-:-:S02]  /*49f0*/  @!P5 IMAD.IADD R95, R95, 0x1, -R4 ;  /* 0x000000015f5fd824 */ /* 0x000fc400078e0a04 */
[----:B------:R-:W-:Y:S01]  /*4a00*/  IMAD R98, R4, R98, R101 ;  /* 0x0000006204627224 */ /* 0x000fe200078e0265 */
[----:B------:R-:W-:Y:S01]  /*4a10*/  IABS R103, R100 ;  /* 0x0000006400677213 */ /* 0x000fe20000000000 */
[----:B------:R-:W-:Y:S01]  /*4a20*/  IMAD.HI.U32 R101, R15, R104, RZ ;  /* 0x000000680f657227 */ /* 0x000fe200078e00ff */
[----:B------:R-:W-:-:S03]  /*4a30*/  ISETP.GE.AND P5, PT, R100, RZ, PT ;  /* 0x000000ff6400720c */ /* 0x000fc60003fa6270 */
[----:B------:R-:W-:Y:S01]  /*4a40*/  @!P1 IMAD.MOV R95, RZ, RZ, -R95 ;  /* 0x000000ffff5f9224 */ /* 0x000fe200078e0a5f */
[----:B------:R-:W-:Y:S01]  /*4a50*/  ISETP.GT.U32.AND P1, PT, R4, R98, PT ;  /* 0x000000620400720c */ /* 0x000fe20003f24070 */
[C---:B------:R-:W-:Y:S02]  /*4a60*/  VIADD R109, R11.reuse, 0x44 ;  /* 0x000000440b6d7836 */ /* 0x040fe40000000000 */
[----:B------:R-:W-:Y:S02]  /*4a70*/  IMAD.MOV R101, RZ, RZ, -R101 ;  /* 0x000000ffff657224 */ /* 0x000fe400078e0a65 */
[----:B------:R-:W-:Y:S01]  /*4a80*/  VIADD R111, R11, 0x42 ;  /* 0x000000420b6f7836 */ /* 0x000fe20000000000 */
[----:B------:R-:W-:Y:S01]  /*4a90*/  IABS R105, R109 ;  /* 0x0000006d00697213 */ /* 0x000fe20000000000 */
[----:B------:R-:W-:-:S04]  /*4aa0*/  IMAD.HI.U32 R100, R15, R103, RZ ;  /* 0x000000670f647227 */ /* 0x000fc800078e00ff */
[C---:B------:R-:W-:Y:S01]  /*4ab0*/  IMAD R101, R4.reuse, R101, R104 ;  /* 0x0000006504657224 */ /* 0x040fe200078e0268 */
[----:B------:R-:W-:Y:S01]  /*4ac0*/  IABS R104, R111 ;  /* 0x0000006f00687213 */ /* 0x000fe20000000000 */
[--C-:B------:R-:W-:Y:S02]  /*4ad0*/  @!P0 IMAD.IADD R97, R97, 0x1, -R4.reuse ;  /* 0x0000000161618824 */ /* 0x100fe400078e0a04 */
[----:B------:R-:W-:Y:S02]  /*4ae0*/  @!P4 IMAD.IADD R99, R99, 0x1, -R4 ;  /* 0x000000016363c824 */ /* 0x000fe400078e0a04 */
[----:B------:R-:W-:Y:S02]  /*4af0*/  IMAD.MOV R100, RZ, RZ, -R100 ;  /* 0x000000ffff647224 */ /* 0x000fe400078e0a64 */
[----:B------:R-:W-:Y:S01]  /*4b00*/  @!P6 IMAD.MOV R97, RZ, RZ, -R97 ;  /* 0x000000ffff61e224 */ /* 0x000fe200078e0a61 */
[C---:B------:R-:W-:Y:S01]  /*4b10*/  ISETP.GT.U32.AND P6, PT, R4.reuse, R99, PT ;  /* 0x000000630400720c */ /* 0x040fe20003fc4070 */
[----:B------:R-:W-:-:S02]  /*4b20*/  IMAD R100, R4, R100, R103 ;  /* 0x0000006404647224 */ /* 0x000fc400078e0267 */
[----:B------:R-:W-:-:S03]  /*4b30*/  IMAD.HI.U32 R102, R15, R105, RZ ;  /* 0x000000690f667227 */ /* 0x000fc600078e00ff */
[----:B------:R-:W-:Y:S01]  /*4b40*/  ISETP.GT.U32.AND P0, PT, R4, R100, PT ;  /* 0x000000640400720c */ /* 0x000fe20003f04070 */
[----:B------:R-:W-:-:S04]  /*4b50*/  IMAD.HI.U32 R103, R15, R104, RZ ;  /* 0x000000680f677227 */ /* 0x000fc800078e00ff */
[----:B------:R-:W-:Y:S01]  /*4b60*/  @!P1 IMAD.IADD R98, R98, 0x1, -R4 ;  /* 0x0000000162629824 */ /* 0x000fe200078e0a04 */
[C---:B------:R-:W-:Y:S01]  /*4b70*/  ISETP.GT.U32.AND P1, PT, R4.reuse, R101, PT ;  /* 0x000000650400720c */ /* 0x040fe20003f24070 */
[----:B------:R-:W-:Y:S02]  /*4b80*/  IMAD.MOV R102, RZ, RZ, -R102 ;  /* 0x000000ffff667224 */ /* 0x000fe400078e0a66 */
[----:B------:R-:W-:Y:S01]  /*4b90*/  VIADD R112, R11, 0x40 ;  /* 0x000000400b707836 */ /* 0x000fe20000000000 */
[C---:B------:R-:W-:Y:S01]  /*4ba0*/  ISETP.GT.U32.AND P4, PT, R4.reuse, R98, PT ;  /* 0x000000620400720c */ /* 0x040fe20003f84070 */
[----:B------:R-:W-:Y:S02]  /*4bb0*/  IMAD.MOV R103, RZ, RZ, -R103 ;  /* 0x000000ffff677224 */ /* 0x000fe400078e0a67 */
[C---:B------:R-:W-:Y:S01]  /*4bc0*/  IMAD R102, R4.reuse, R102, R105 ;  /* 0x0000006604667224 */ /* 0x040fe200078e0269 */
[----:B------:R-:W-:Y:S01]  /*4bd0*/  IABS R105, R112 ;  /* 0x0000007000697213 */ /* 0x000fe20000000000 */
[----:B------:R-:W-:-:S02]  /*4be0*/  IMAD R103, R4, R103, R104 ;  /* 0x0000006704677224 */ /* 0x000fc400078e0268 */
[----:B------:R-:W-:Y:S02]  /*4bf0*/  @!P6 IMAD.IADD R99, R99, 0x1, -R4 ;  /* 0x000000016363e824 */ /* 0x000fe400078e0a04 */
[----:B------:R-:W-:Y:S01]  /*4c00*/  VIADD R113, R11, 0x3e ;  /* 0x0000003e0b717836 */ /* 0x000fe20000000000 */
[----:B------:R-:W-:Y:S01]  /*4c10*/  ISETP.GT.U32.AND P6, PT, R4, R103, PT ;  /* 0x000000670400720c */ /* 0x000fe20003fc4070 */
[----:B------:R-:W-:-:S03]  /*4c20*/  IMAD.HI.U32 R104, R15, R105, RZ ;  /* 0x000000690f687227 */ /* 0x000fc600078e00ff */
[----:B------:R-:W-:Y:S01]  /*4c30*/  IABS R106, R113 ;  /* 0x00000071006a7213 */ /* 0x000fe20000000000 */
[----:B------:R-:W-:Y:S02]  /*4c40*/  IMAD.MOV R104, RZ, RZ, -R104 ;  /* 0x000000ffff687224 */ /* 0x000fe400078e0a68 */
[----:B------:R-:W-:Y:S01]  /*4c50*/  @!P4 IMAD.IADD R98, R98, 0x1, -R4 ;  /* 0x000000016262c824 */ /* 0x000fe200078e0a04 */
[C---:B------:R-:W-:Y:S01]  /*4c60*/  ISETP.GT.U32.AND P4, PT, R4.reuse, R102, PT ;  /* 0x000000660400720c */ /* 0x040fe20003f84070 */
[----:B------:R-:W-:Y:S02]  /*4c70*/  VIADD R114, R11, 0x3c ;  /* 0x0000003c0b727836 */ /* 0x000fe40000000000 */
[----:B------:R-:W-:Y:S02]  /*4c80*/  IMAD R104, R4, R104, R105 ;  /* 0x0000006804687224 */ /* 0x000fe400078e0269 */
[----:B------:R-:W-:Y:S01]  /*4c90*/  IMAD.HI.U32 R105, R15, R106, RZ ;  /* 0x0000006a0f697227 */ /* 0x000fe200078e00ff */
[----:B------:R-:W-:-:S03]  /*4ca0*/  IABS R108, R114 ;  /* 0x00000072006c7213 */ /* 0x000fc60000000000 */
[--C-:B------:R-:W-:Y:S02]  /*4cb0*/  @!P1 IMAD.IADD R101, R101, 0x1, -R4.reuse ;  /* 0x0000000165659824 */ /* 0x100fe400078e0a04 */
[----:B------:R-:W-:Y:S01]  /*4cc0*/  @!P6 IMAD.IADD R103, R103, 0x1, -R4 ;  /* 0x000000016767e824 */ /* 0x000fe200078e0a04 */
[----:B------:R-:W-:Y:S01]  /*4cd0*/  ISETP.GE.AND P6, PT, R111, RZ, PT ;  /* 0x000000ff6f00720c */ /* 0x000fe20003fc6270 */
[----:B------:R-:W-:Y:S01]  /*4ce0*/  IMAD.MOV R105, RZ, RZ, -R105 ;  /* 0x000000ffff697224 */ /* 0x000fe200078e0a69 */
[C---:B------:R-:W-:Y:S01]  /*4cf0*/  ISETP.GT.U32.AND P1, PT, R4.reuse, R101, PT ;  /* 0x000000650400720c */ /* 0x040fe20003f24070 */
[----:B------:R-:W-:Y:S01]  /*4d00*/  @!P2 IMAD.MOV R99, RZ, RZ, -R99 ;  /* 0x000000ffff63a224 */ /* 0x000fe200078e0a63 */
[C---:B------:R-:W-:Y:S01]  /*4d10*/  ISETP.GT.U32.AND P2, PT, R4.reuse, R103, PT ;  /* 0x000000670400720c */ /* 0x040fe20003f44070 */
[----:B------:R-:W-:Y:S02]  /*4d20*/  IMAD R105, R4, R105, R106 ;  /* 0x0000006904697224 */ /* 0x000fe400078e026a */
[----:B------:R-:W-:-:S04]  /*4d30*/  IMAD.HI.U32 R106, R15, R108, RZ ;  /* 0x0000006c0f6a7227 */ /* 0x000fc800078e00ff */
[--C-:B------:R-:W-:Y:S01]  /*4d40*/  @!P4 IMAD.IADD R102, R102, 0x1, -R4.reuse ;  /* 0x000000016666c824 */ /* 0x100fe200078e0a04 */
[----:B------:R-:W-:Y:S01]  /*4d50*/  ISETP.GE.AND P4, PT, R109, RZ, PT ;  /* 0x000000ff6d00720c */ /* 0x000fe20003f86270 */
[----:B------:R-:W-:Y:S02]  /*4d60*/  @!P0 IMAD.IADD R100, R100, 0x1, -R4 ;  /* 0x0000000164648824 */ /* 0x000fe400078e0a04 */
[----:B------:R-:W-:Y:S02]  /*4d70*/  IMAD.MOV R109, RZ, RZ, -R106 ;  /* 0x000000ffff6d7224 */ /* 0x000fe400078e0a6a */
[----:B------:R-:W-:Y:S01]  /*4d80*/  @!P1 IMAD.IADD R101, R101, 0x1, -R4 ;  /* 0x0000000165659824 */ /* 0x000fe200078e0a04 */
[C---:B------:R-:W-:Y:S01]  /*4d90*/  ISETP.GT.U32.AND P0, PT, R4.reuse, R100, PT ;  /* 0x000000640400720c */ /* 0x040fe20003f04070 */
[C---:B------:R-:W-:Y:S01]  /*4da0*/  IMAD R106, R4.reuse, R109, R108 ;  /* 0x0000006d046a7224 */ /* 0x040fe200078e026c */
[----:B------:R-:W-:Y:S01]  /*4db0*/  ISETP.GT.U32.AND P1, PT, R4, R104, PT ;  /* 0x000000680400720c */ /* 0x000fe20003f24070 */
[----:B------:R-:W-:-:S02]  /*4dc0*/  @!P2 IMAD.IADD R103, R103, 0x1, -R4 ;  /* 0x000000016767a824 */ /* 0x000fc400078e0a04 */
[C---:B------:R-:W-:Y:S01]  /*4dd0*/  VIADD R115, R11.reuse, 0x3a ;  /* 0x0000003a0b737836 */ /* 0x040fe20000000000 */
[----:B------:R-:W-:Y:S01]  /*4de0*/  ISETP.GT.U32.AND P2, PT, R4, R106, PT ;  /* 0x0000006a0400720c */ /* 0x000fe20003f44070 */
[----:B------:R-:W-:Y:S02]  /*4df0*/  @!P6 IMAD.MOV R103, RZ, RZ, -R103 ;  /* 0x000000ffff67e224 */ /* 0x000fe400078e0a67 */
[----:B------:R-:W-:Y:S01]  /*4e00*/  @!P3 IMAD.MOV R98, RZ, RZ, -R98 ;  /* 0x000000ffff62b224 */ /* 0x000fe200078e0a62 */
[----:B------:R-:W-:Y:S01]  /*4e10*/  IABS R110, R115 ;  /* 0x00000073006e7213 */ /* 0x000fe20000000000 */
[----:B------:R-:W-:Y:S02]  /*4e20*/  VIADD R108, R11, 0x38 ;  /* 0x000000380b6c7836 */ /* 0x000fe40000000000 */
[--C-:B------:R-:W-:Y:S01]  /*4e30*/  @!P0 IMAD.IADD R100, R100, 0x1, -R4.reuse ;  /* 0x0000000164648824 */ /* 0x100fe200078e0a04 */
[----:B------:R-:W-:Y:S01]  /*4e40*/  ISETP.GE.AND P0, PT, R107, RZ, PT ;  /* 0x000000ff6b00720c */ /* 0x000fe20003f06270 */
[----:B------:R-:W-:Y:S01]  /*4e50*/  @!P1 IMAD.IADD R104, R104, 0x1, -R4 ;  /* 0x0000000168689824 */ /* 0x000fe200078e0a04 */
[C---:B------:R-:W-:Y:S01]  /*4e60*/  ISETP.GT.U32.AND P1, PT, R4.reuse, R102, PT ;  /* 0x000000660400720c */ /* 0x040fe20003f24070 */
[----:B------:R-:W-:Y:S01]  /*4e70*/  @!P5 IMAD.MOV R100, RZ, RZ, -R100 ;  /* 0x000000ffff64d224 */ /* 0x000fe200078e0a64 */
[----:B------:R-:W-:Y:S01]  /*4e80*/  ISETP.GT.U32.AND P5, PT, R4, R105, PT ;  /* 0x000000690400720c */ /* 0x000fe20003fa4070 */
[----:B------:R-:W-:Y:S01]  /*4e90*/  @!P2 IMAD.IADD R106, R106, 0x1, -R4 ;  /* 0x000000016a6aa824 */ /* 0x000fe200078e0a04 */
[----:B------:R-:W-:Y:S01]  /*4ea0*/  ISETP.GT.U32.AND P3, PT, R4, R104, PT ;  /* 0x000000680400720c */ /* 0x000fe20003f64070 */
[----:B------:R-:W-:Y:S01]  /*4eb0*/  IMAD.HI.U32 R107, R15, R110, RZ ;  /* 0x0000006e0f6b7227 */ /* 0x000fe200078e00ff */
[----:B------:R-:W-:-:S02]  /*4ec0*/  IABS R111, R108 ;  /* 0x0000006c006f7213 */ /* 0x000fc40000000000 */
[----:B------:R-:W-:Y:S01]  /*4ed0*/  ISETP.GT.U32.AND P6, PT, R4, R106, PT ;  /* 0x0000006a0400720c */ /* 0x000fe20003fc4070 */
[----:B------:R-:W-:Y:S01]  /*4ee0*/  IMAD.MOV R107, RZ, RZ, -R107 ;  /* 0x000000ffff6b7224 */ /* 0x000fe200078e0a6b */
[----:B------:R-:W-:Y:S01]  /*4ef0*/  ISETP.GE.AND P2, PT, R108, RZ, PT ;  /* 0x000000ff6c00720c */ /* 0x000fe20003f46270 */
[----:B------:R-:W-:Y:S01]  /*4f00*/  @!P0 IMAD.MOV R101, RZ, RZ, -R101 ;  /* 0x000000ffff658224 */ /* 0x000fe200078e0a65 */
[----:B------:R-:W-:Y:S01]  /*4f10*/  ISETP.GE.AND P0, PT, R112, RZ, PT ;  /* 0x000000ff7000720c */ /* 0x000fe20003f06270 */
[--C-:B------:R-:W-:Y:S01]  /*4f20*/  @!P1 IMAD.IADD R102, R102, 0x1, -R4.reuse ;  /* 0x0000000166669824 */ /* 0x100fe200078e0a04 */
[----:B------:R-:W-:Y:S01]  /*4f30*/  ISETP.GE.AND P1, PT, R113, RZ, PT ;  /* 0x000000ff7100720c */ /* 0x000fe20003f26270 */
[----:B------:R-:W-:Y:S01]  /*4f40*/  @!P5 IMAD.IADD R105, R105, 0x1, -R4 ;  /* 0x000000016969d824 */ /* 0x000fe200078e0a04 */
[----:B------:R-:W-:Y:S01]  /*4f50*/  ISETP.GE.AND P5, PT, R115, RZ, PT ;  /* 0x000000ff7300720c */ /* 0x000fe20003fa6270 */
[C---:B------:R-:W-:Y:S02]  /*4f60*/  IMAD R107, R4.reuse, R107, R110 ;  /* 0x0000006b046b7224 */ /* 0x040fe400078e026e */
[----:B------:R-:W-:Y:S01]  /*4f70*/  @!P4 IMAD.MOV R102, RZ, RZ, -R102 ;  /* 0x000000ffff66c224 */ /* 0x000fe200078e0a66 */
[----:B------:R-:W-:Y:S01]  /*4f80*/  ISETP.GT.U32.AND P4, PT, R4, R105, PT ;  /* 0x000000690400720c */ /* 0x000fe20003f84070 */
[----:B------:R-:W-:-:S02]  /*4f90*/  VIADD R109, R11, 0x36 ;  /* 0x000000360b6d7836 */ /* 0x000fc40000000000 */
[--C-:B------:R-:W-:Y:S01]  /*4fa0*/  @!P6 IMAD.IADD R106, R106, 0x1, -R4.reuse ;  /* 0x000000016a6ae824 */ /* 0x100fe200078e0a04 */
[----:B------:R-:W-:Y:S01]  /*4fb0*/  ISETP.GT.U32.AND P6, PT, R4, R107, PT ;  /* 0x0000006b0400720c */ /* 0x000fe20003fc4070 */
[----:B------:R-:W-:Y:S01]  /*4fc0*/  @!P3 IMAD.IADD R104, R104, 0x1, -R4 ;  /* 0x000000016868b824 */ /* 0x000fe200078e0a04 */
[----:B------:R-:W-:Y:S01]  /*4fd0*/  IABS R112, R109 ;  /* 0x0000006d00707213 */ /* 0x000fe20000000000 */
[----:B------:R-:W-:Y:S01]  /*4fe0*/  IMAD.HI.U32 R108, R15, R111, RZ ;  /* 0x0000006f0f6c7227 */ /* 0x000fe200078e00ff */
[----:B------:R-:W-:-:S03]  /*4ff0*/  ISETP.GE.AND P3, PT, R114, RZ, PT ;  /* 0x000000ff7200720c */ /* 0x000fc60003f66270 */
[----:B------:R-:W-:Y:S01]  /*5000*/  @!P0 IMAD.MOV R104, RZ, RZ, -R104 ;  /* 0x000000ffff688224 */ /* 0x000fe200078e0a68 */
[----:B------:R-:W-:Y:S01]  /*5010*/  ISETP.GE.AND P0, PT, R109, RZ, PT ;  /* 0x000000ff6d00720c */ /* 0x000fe20003f06270 */
[----:B------:R-:W-:-:S04]  /*5020*/  IMAD.HI.U32 R109, R15, R112, RZ ;  /* 0x000000700f6d7227 */ /* 0x000fc800078e00ff */
[----:B------:R-:W-:Y:S02]  /*5030*/  IMAD.MOV R108, RZ, RZ, -R108 ;  /* 0x000000ffff6c7224 */ /* 0x000fe400078e0a6c */
[----:B------:R-:W-:Y:S02]  /*5040*/  VIADD R110, R11, 0x34 ;  /* 0x000000340b6e7836 */ /* 0x000fe40000000000 */
[--C-:B------:R-:W-:Y:S02]  /*5050*/  @!P4 IMAD.IADD R105, R105, 0x1, -R4.reuse ;  /* 0x000000016969c824 */ /* 0x100fe400078e0a04 */
[----:B------:R-:W-:Y:S01]  /*5060*/  VIADD R117, R11, 0x32 ;  /* 0x000000320b757836 */ /* 0x000fe20000000000 */
[----:B------:R-:W-:Y:S01]  /*5070*/  IABS R113, R110 ;  /* 0x0000006e00717213 */ /* 0x000fe20000000000 */
[----:B------:R-:W-:Y:S01]  /*5080*/  IMAD.MOV R109, RZ, RZ, -R109 ;  /* 0x000000ffff6d7224 */ /* 0x000fe200078e0a6d */
[----:B------:R-:W-:Y:S01]  /*5090*/  ISETP.GE.AND P4, PT, R110, RZ, PT ;  /* 0x000000ff6e00720c */ /* 0x000fe20003f86270 */
[----:B------:R-:W-:Y:S01]  /*50a0*/  IMAD R108, R4, R108, R111 ;  /* 0x0000006c046c7224 */ /* 0x000fe200078e026f */
[----:B------:R-:W-:Y:S01]  /*50b0*/  IABS R114, R117 ;  /* 0x0000007500727213 */ /* 0x000fe20000000000 */
[----:B------:R-:W-:-:S02]  /*50c0*/  @!P6 IMAD.IADD R107, R107, 0x1, -R4 ;  /* 0x000000016b6be824 */ /* 0x000fc400078e0a04 */
[C---:B------:R-:W-:Y:S02]  /*50d0*/  IMAD R109, R4.reuse, R109, R112 ;  /* 0x0000006d046d7224 */ /* 0x040fe400078e0270 */
[----:B------:R-:W-:Y:S01]  /*50e0*/  @!P1 IMAD.MOV R105, RZ, RZ, -R105 ;  /* 0x000000ffff699224 */ /* 0x000fe200078e0a69 */
[C---:B------:R-:W-:Y:S01]  /*50f0*/  ISETP.GT.U32.AND P6, PT, R4.reuse, R107, PT ;  /* 0x0000006b0400720c */ /* 0x040fe20003fc4070 */
[----:B------:R-:W-:Y:S01]  /*5100*/  @!P3 IMAD.MOV R106, RZ, RZ, -R106 ;  /* 0x000000ffff6ab224 */ /* 0x000fe200078e0a6a */
[C---:B------:R-:W-:Y:S01]  /*5110*/  ISETP.GT.U32.AND P1, PT, R4.reuse, R108, PT ;  /* 0x0000006c0400720c */ /* 0x040fe20003f24070 */
[----:B------:R-:W-:Y:S01]  /*5120*/  IMAD.HI.U32 R110, R15, R113, RZ ;  /* 0x000000710f6e7227 */ /* 0x000fe200078e00ff */
[----:B------:R-:W-:-:S03]  /*5130*/  ISETP.GT.U32.AND P3, PT, R4, R109, PT ;  /* 0x0000006d0400720c */ /* 0x000fc60003f64070 */
[----:B------:R-:W-:-:S04]  /*5140*/  IMAD.HI.U32 R111, R15, R114, RZ ;  /* 0x000000720f6f7227 */ /* 0x000fc800078e00ff */
[C---:B------:R-:W-:Y:S02]  /*5150*/  VIADD R120, R11.reuse, 0x30 ;  /* 0x000000300b787836 */ /* 0x040fe40000000000 */
[----:B------:R-:W-:Y:S02]  /*5160*/  IMAD.MOV R110, RZ, RZ, -R110 ;  /* 0x000000ffff6e7224 */ /* 0x000fe400078e0a6e */
[----:B------:R-:W-:Y:S01]  /*5170*/  VIADD R121, R11, 0x2e ;  /* 0x0000002e0b797836 */ /* 0x000fe20000000000 */
[----:B------:R-:W-:Y:S01]  /*5180*/  IABS R115, R120 ;  /* 0x0000007800737213 */ /* 0x000fe20000000000 */
[----:B------:R-:W-:Y:S02]  /*5190*/  IMAD.MOV R111, RZ, RZ, -R111 ;  /* 0x000000ffff6f7224 */ /* 0x000fe400078e0a6f */
[C---:B------:R-:W-:Y:S01]  /*51a0*/  IMAD R110, R4.reuse, R110, R113 ;  /* 0x0000006e046e7224 */ /* 0x040fe200078e0271 */
[----:B------:R-:W-:Y:S01]  /*51b0*/  IABS R113, R121 ;  /* 0x0000007900717213 */ /* 0x000fe20000000000 */
[----:B------:R-:W-:-:S02]  /*51c0*/  IMAD R111, R4, R111, R114 ;  /* 0x0000006f046f7224 */ /* 0x000fc400078e0272 */
[--C-:B------:R-:W-:Y:S01]  /*51d0*/  @!P6 IMAD.IADD R107, R107, 0x1, -R4.reuse ;  /* 0x000000016b6be824 */ /* 0x100fe200078e0a04 */
[----:B------:R-:W-:Y:S01]  /*51e0*/  ISETP.GT.U32.AND P6, PT, R4, R110, PT ;  /* 0x0000006e0400720c */ /* 0x000fe20003fc4070 */
[--C-:B------:R-:W-:Y:S02]  /*51f0*/  @!P1 IMAD.IADD R108, R108, 0x1, -R4.reuse ;  /* 0x000000016c6c9824 */ /* 0x100fe400078e0a04 */
[----:B------:R-:W-:Y:S02]  /*5200*/  @!P3 IMAD.IADD R109, R109, 0x1, -R4 ;  /* 0x000000016d6db824 */ /* 0x000fe400078e0a04 */
[----:B------:R-:W-:Y:S01]  /*5210*/  @!P5 IMAD.MOV R107, RZ, RZ, -R107 ;  /* 0x000000ffff6bd224 */ /* 0x000fe200078e0a6b */
[C---:B------:R-:W-:Y:S01]  /*5220*/  ISETP.GT.U32.AND P1, PT, R4.reuse, R108, PT ;  /* 0x0000006c0400720c */ /* 0x040fe20003f24070 */
[----:B------:R-:W-:Y:S01]  /*5230*/  IMAD.HI.U32 R112, R15, R115, RZ ;  /* 0x000000730f707227 */ /* 0x000fe200078e00ff */
[C---:B------:R-:W-:Y:S02]  /*5240*/  ISETP.GT.U32.AND P5, PT, R4.reuse, R111, PT ;  /* 0x0000006f0400720c */ /* 0x040fe40003fa4070 */
[----:B------:R-:W-:Y:S01]  /*5250*/  ISETP.GT.U32.AND P3, PT, R4, R109, PT ;  /* 0x0000006d0400720c */ /* 0x000fe20003f64070 */
[----:B------:R-:W-:-:S02]  /*5260*/  IMAD.MOV.U32 R114, RZ, RZ, R113 ;  /* 0x000000ffff727224 */ /* 0x000fc400078e0071 */
[----:B------:R-:W-:Y:S02]  /*5270*/  IMAD.MOV R112, RZ, RZ, -R112 ;  /* 0x000000ffff707224 */ /* 0x000fe400078e0a70 */
[----:B------:R-:W-:-:S04]  /*5280*/  IMAD.HI.U32 R113, R15, R114, RZ ;  /* 0x000000720f717227 */ /* 0x000fc800078e00ff */
[C---:B------:R-:W-:Y:S02]  /*5290*/  IMAD R112, R4.reuse, R112, R115 ;  /* 0x0000007004707224 */ /* 0x040fe400078e0273 */
[C---:B------:R-:W-:Y:S02]  /*52a0*/  VIADD R122, R11.reuse, 0x2c ;  /* 0x0000002c0b7a7836 */ /* 0x040fe40000000000 */
[----:B------:R-:W-:Y:S02]  /*52b0*/  IMAD.MOV R113, RZ, RZ, -R113 ;  /* 0x000000ffff717224 */ /* 0x000fe400078e0a71 */
[----:B------:R-:W-:Y:S01]  /*52c0*/  VIADD R123, R11, 0x2a ;  /* 0x0000002a0b7b7836 */ /* 0x000fe20000000000 */
[----:B------:R-:W-:Y:S01]  /*52d0*/  IABS R116, R122 ;  /* 0x0000007a00747213 */ /* 0x000fe20000000000 */
[----:B------:R-:W-:Y:S02]  /*52e0*/  IMAD R113, R4, R113, R114 ;  /* 0x0000007104717224 */ /* 0x000fe400078e0272 */
[--C-:B------:R-:W-:Y:S01]  /*52f0*/  @!P1 IMAD.IADD R108, R108, 0x1, -R4.reuse ;  /* 0x000000016c6c9824 */ /* 0x100fe200078e0a04 */
[----:B------:R-:W-:Y:S01]  /*5300*/  ISETP.GT.U32.AND P1, PT, R4, R112, PT ;  /* 0x000000700400720c */ /* 0x000fe20003f24070 */
[--C-:B------:R-:W-:Y:S01]  /*5310*/  @!P5 IMAD.IADD R111, R111, 0x1, -R4.reuse ;  /* 0x000000016f6fd824 */ /* 0x100fe200078e0a04 */
[----:B------:R-:W-:Y:S01]  /*5320*/  IABS R118, R123 ;  /* 0x0000007b00767213 */ /* 0x000fe20000000000 */
[--C-:B------:R-:W-:Y:S01]  /*5330*/  @!P6 IMAD.IADD R110, R110, 0x1, -R4.reuse ;  /* 0x000000016e6ee824 */ /* 0x100fe200078e0a04 */
[----:B------:R-:W-:Y:S01]  /*5340*/  ISETP.GE.AND P5, PT, R117, RZ, PT ;  /* 0x000000ff7500720c */ /* 0x000fe20003fa6270 */
[----:B------:R-:W-:Y:S01]  /*5350*/  @!P3 IMAD.IADD R109, R109, 0x1, -R4 ;  /* 0x000000016d6db824 */ /* 0x000fe200078e0a04 */
[C---:B------:R-:W-:Y:S01]  /*5360*/  ISETP.GT.U32.AND P3, PT, R4.reuse, R113, PT ;  /* 0x000000710400720c */ /* 0x040fe20003f64070 */
[----:B------:R-:W-:Y:S01]  /*5370*/  @!P2 IMAD.MOV R108, RZ, RZ, -R108 ;  /* 0x000000ffff6ca224 */ /* 0x000fe200078e0a6c */
[C---:B------:R-:W-:Y:S01]  /*5380*/  ISETP.GT.U32.AND P2, PT, R4.reuse, R111, PT ;  /* 0x0000006f0400720c */ /* 0x040fe20003f44070 */
[----:B------:R-:W-:Y:S01]  /*5390*/  IMAD.HI.U32 R114, R15, R116, RZ ;  /* 0x000000740f727227 */ /* 0x000fe200078e00ff */
[----:B------:R-:W-:-:S03]  /*53a0*/  ISETP.GT.U32.AND P6, PT, R4, R110, PT ;  /* 0x0000006e0400720c */ /* 0x000fc60003fc4070 */
[----:B------:R-:W-:-:S04]  /*53b0*/  IMAD.HI.U32 R115, R15, R118, RZ ;  /* 0x000000760f737227 */ /* 0x000fc800078e00ff */
[----:B------:R-:W-:Y:S02]  /*53c0*/  IMAD.MOV R117, RZ, RZ, -R114 ;  /* 0x000000ffff757224 */ /* 0x000fe400078e0a72 */
[----:B------:R-:W-:Y:S02]  /*53d0*/  IMAD.MOV R119, RZ, RZ, -R115 ;  /* 0x000000ffff777224 */ /* 0x000fe400078e0a73 */
[----:B------:R-:W-:Y:S01]  /*53e0*/  @!P1 IMAD.IADD R112, R112, 0x1, -R4 ;  /* 0x0000000170709824 */ /* 0x000fe200078e0a04 */
[----:B------:R-:W-:Y:S01]  /*53f0*/  ISETP.GE.AND P1, PT, R121, RZ, PT ;  /* 0x000000ff7900720c */ /* 0x000fe20003f26270 */
[C---:B------:R-:W-:Y:S02]  /*5400*/  IMAD R115, R4.reuse, R117, R116 ;  /* 0x0000007504737224 */ /* 0x040fe400078e0274 */
[C---:B------:R-:W-:Y:S02]  /*5410*/  IMAD R114, R4.reuse, R119, R118 ;  /* 0x0000007704727224 */ /* 0x040fe400078e0276 */
[--C-:B------:R-:W-:Y:S01]  /*5420*/  @!P3 IMAD.IADD R113, R113, 0x1, -R4.reuse ;  /* 0x000000017171b824 */ /* 0x100fe200078e0a04 */
[C---:B------:R-:W-:Y:S01]  /*5430*/  ISETP.GT.U32.AND P3, PT, R4.reuse, R112, PT ;  /* 0x000000700400720c */ /* 0x040fe20003f64070 */
[--C-:B------:R-:W-:Y:S01]  /*5440*/  @!P2 IMAD.IADD R111, R111, 0x1, -R4.reuse ;  /* 0x000000016f6fa824 */ /* 0x100fe200078e0a04 */
[----:B------:R-:W-:Y:S01]  /*5450*/  ISETP.GT.U32.AND P2, PT, R4, R115, PT ;  /* 0x000000730400720c */ /* 0x000fe20003f44070 */
[----:B------:R-:W-:Y:S01]  /*5460*/  @!P6 IMAD.IADD R110, R110, 0x1, -R4 ;  /* 0x000000016e6ee824 */ /* 0x000fe200078e0a04 */
[----:B------:R-:W-:Y:S01]  /*5470*/  ISETP.GE.AND P6, PT, R120, RZ, PT ;  /* 0x000000ff7800720c */ /* 0x000fe20003fc6270 */
[----:B------:R-:W-:Y:S01]  /*5480*/  @!P0 IMAD.MOV R109, RZ, RZ, -R109 ;  /* 0x000000ffff6d8224 */ /* 0x000fe200078e0a6d */
[C---:B------:R-:W-:Y:S01]  /*5490*/  ISETP.GT.U32.AND P0, PT, R4.reuse, R113, PT ;  /* 0x000000710400720c */ /* 0x040fe20003f04070 */
[----:B------:R-:W-:Y:S01]  /*54a0*/  @!P5 IMAD.MOV R111, RZ, RZ, -R111 ;  /* 0x000000ffff6fd224 */ /* 0x000fe200078e0a6f */
[----:B------:R-:W-:Y:S01]  /*54b0*/  ISETP.GT.U32.AND P5, PT, R4, R114, PT ;  /* 0x000000720400720c */ /* 0x000fe20003fa4070 */
[----:B------:R-:W-:-:S02]  /*54c0*/  VIADD R116, R11, 0x28 ;  /* 0x000000280b747836 */ /* 0x000fc40000000000 */
[----:B------:R-:W-:Y:S02]  /*54d0*/  VIADD R119, R11, 0x26 ;  /* 0x000000260b777836 */ /* 0x000fe40000000000 */
[--C-:B------:R-:W-:Y:S01]  /*54e0*/  @!P3 IMAD.IADD R112, R112, 0x1, -R4.reuse ;  /* 0x000000017070b824 */ /* 0x100fe200078e0a04 */
[----:B------:R-:W-:Y:S01]  /*54f0*/  IABS R118, R116 ;  /* 0x0000007400767213 */ /* 0x000fe20000000000 */
[----:B------:R-:W-:Y:S01]  /*5500*/  @!P2 IMAD.IADD R115, R115, 0x1, -R4 ;  /* 0x000000017373a824 */ /* 0x000fe200078e0a04 */
[----:B------:R-:W-:Y:S01]  /*5510*/  IABS R120, R119 ;  /* 0x0000007700787213 */ /* 0x000fe20000000000 */
[----:B------:R-:W-:Y:S01]  /*5520*/  @!P6 IMAD.MOV R112, RZ, RZ, -R112 ;  /* 0x000000ffff70e224 */ /* 0x000fe200078e0a70 */
[----:B------:R-:W-:Y:S01]  /*5530*/  ISETP.GE.AND P2, PT, R119, RZ, PT ;  /* 0x000000ff7700720c */ /* 0x000fe20003f46270 */
[--C-:B------:R-:W-:Y:S01]  /*5540*/  @!P0 IMAD.IADD R113, R113, 0x1, -R4.reuse ;  /* 0x0000000171718824 */ /* 0x100fe200078e0a04 */
[----:B------:R-:W-:Y:S01]  /*5550*/  ISETP.GE.AND P0, PT, R116, RZ, PT ;  /* 0x000000ff7400720c */ /* 0x000fe20003f06270 */
        /* <DEDUP_REMOVED lines=9> */
[----:B------:R-:W-:Y:S01]  /*55f0*/  @!P6 IMAD.IADD R115, R115, 0x1, -R4 ;  /* 0x000000017373e824 */ /* 0x000fe200078e0a04 */
[C---:B------:R-:W-:Y:S01]  /*5600*/  ISETP.GT.U32.AND P6, PT, R4.reuse, R116, PT ;  /* 0x000000740400720c */ /* 0x040fe20003fc4070 */
[----:B------:R-:W-:Y:S02]  /*5610*/  IMAD R117, R4, R117, R120 ;  /* 0x0000007504757224 */ /* 0x000fe400078e0278 */
[----:B------:R-:W-:Y:S02]  /*5620*/  @!P5 IMAD.IADD R114, R114, 0x1, -R4 ;  /* 0x000000017272d824 */ /* 0x000fe400078e0a04 */
[----:B------:R-:W-:-:S02]  /*5630*/  VIADD R118, R11, 0x24 ;  /* 0x000000240b767836 */ /* 0x000fc40000000000 */
[----:B------:R-:W-:Y:S01]  /*5640*/  @!P3 IMAD.MOV R114, RZ, RZ, -R114 ;  /* 0x000000ffff72b224 */ /* 0x000fe200078e0a72 */
[----:B------:R-:W-:Y:S01]  /*5650*/  ISETP.GT.U32.AND P3, PT, R4, R117, PT ;  /* 0x000000750400720c */ /* 0x000fe20003f64070 */
[C---:B------:R-:W-:Y:S01]  /*5660*/  VIADD R119, R11.reuse, 0x22 ;  /* 0x000000220b777836 */ /* 0x040fe20000000000 */
[----:B------:R-:W-:Y:S01]  /*5670*/  IABS R126, R118 ;  /* 0x00000076007e7213 */ /* 0x000fe20000000000 */
[----:B------:R-:W-:Y:S01]  /*5680*/  @!P1 IMAD.MOV R113, RZ, RZ, -R113 ;  /* 0x000000ffff719224 */ /* 0x000fe200078e0a71 */
[----:B------:R-:W-:Y:S01]  /*5690*/  ISETP.GE.AND P1, PT, R118, RZ, PT ;  /* 0x000000ff7600720c */ /* 0x000fe20003f26270 */
[----:B------:R-:W-:Y:S01]  /*56a0*/  @!P6 IMAD.IADD R116, R116, 0x1, -R4 ;  /* 0x000000017474e824 */ /* 0x000fe200078e0a04 */
[----:B------:R-:W-:Y:S01]  /*56b0*/  IABS R127, R119 ;  /* 0x00000077007f7213 */ /* 0x000fe20000000000 */
[----:B------:R-:W-:Y:S01]  /*56c0*/  @!P4 IMAD.MOV R110, RZ, RZ, -R110 ;  /* 0x000000ffff6ec224 */ /* 0x000fe200078e0a6e */
[----:B------:R-:W-:Y:S01]  /*56d0*/  ISETP.GE.AND P4, PT, R122, RZ, PT ;  /* 0x000000ff7a00720c */ /* 0x000fe20003f86270 */
[----:B------:R-:W-:Y:S01]  /*56e0*/  VIADD R136, R11, 0x1e ;  /* 0x0000001e0b887836 */ /* 0x000fe20000000000 */
[----:B------:R-:W-:Y:S01]  /*56f0*/  ISETP.GT.U32.AND P6, PT, R4, R116, PT ;  /* 0x000000740400720c */ /* 0x000fe20003fc4070 */
[----:B------:R-:W-:Y:S01]  /*5700*/  IMAD.HI.U32 R118, R15, R126, RZ ;  /* 0x0000007e0f767227 */ /* 0x000fe200078e00ff */
[----:B------:R-:W-:-:S03]  /*5710*/  ISETP.GE.AND P5, PT, R119, RZ, PT ;  /* 0x000000ff7700720c */ /* 0x000fc60003fa6270 */
[----:B------:R-:W-:Y:S02]  /*5720*/  VIADD R120, R11, 0x20 ;  /* 0x000000200b787836 */ /* 0x000fe40000000000 */
[----:B------:R-:W-:Y:S01]  /*5730*/  IMAD.MOV R121, RZ, RZ, -R118 ;  /* 0x000000ffff797224 */ /* 0x000fe200078e0a76 */
[----:B------:R-:W-:Y:S01]  /*5740*/  IABS R118, R136 ;  /* 0x0000008800767213 */ /* 0x000fe20000000000 */
[----:B------:R-:W-:Y:S01]  /*5750*/  @!P3 IMAD.IADD R117, R117, 0x1, -R4 ;  /* 0x000000017575b824 */ /* 0x000fe200078e0a04 */
[----:B------:R-:W-:Y:S01]  /*5760*/  IABS R125, R120 ;  /* 0x00000078007d7213 */ /* 0x000fe20000000000 */
[----:B------:R-:W-:-:S03]  /*5770*/  IMAD.HI.U32 R119, R15, R127, RZ ;  /* 0x0000007f0f777227 */ /* 0x000fc600078e00ff */
[C---:B------:R-:W-:Y:S01]  /*5780*/  ISETP.GT.U32.AND P3, PT, R4.reuse, R117, PT ;  /* 0x000000750400720c */ /* 0x040fe20003f64070 */
[----:B------:R-:W-:Y:S02]  /*5790*/  IMAD R126, R4, R121, R126 ;  /* 0x00000079047e7224 */ /* 0x000fe400078e027e */
[----:B------:R-:W-:Y:S02]  /*57a0*/  IMAD.MOV.U32 R121, RZ, RZ, R118 ;  /* 0x000000ffff797224 */ /* 0x000fe400078e0076 */
[----:B------:R-:W-:Y:S02]  /*57b0*/  IMAD.MOV R119, RZ, RZ, -R119 ;  /* 0x000000ffff777224 */ /* 0x000fe400078e0a77 */
[----:B------:R-:W-:-:S04]  /*57c0*/  IMAD.HI.U32 R118, R15, R125, RZ ;  /* 0x0000007d0f767227 */ /* 0x000fc800078e00ff */
[----:B------:R-:W-:Y:S01]  /*57d0*/  @!P4 IMAD.MOV R115, RZ, RZ, -R115 ;  /* 0x000000ffff73c224 */ /* 0x000fe200078e0a73 */
[----:B------:R-:W-:Y:S01]  /*57e0*/  ISETP.GE.AND P4, PT, R120, RZ, PT ;  /* 0x000000ff7800720c */ /* 0x000fe20003f86270 */
[----:B------:R-:W-:Y:S02]  /*57f0*/  IMAD R127, R4, R119, R127 ;  /* 0x00000077047f7224 */ /* 0x000fe400078e027f */
[----:B------:R-:W-:Y:S01]  /*5800*/  @!P6 IMAD.IADD R116, R116, 0x1, -R4 ;  /* 0x000000017474e824 */ /* 0x000fe200078e0a04 */
[C---:B------:R-:W-:Y:S01]  /*5810*/  ISETP.GT.U32.AND P6, PT, R4.reuse, R126, PT ;  /* 0x0000007e0400720c */ /* 0x040fe20003fc4070 */
[----:B------:R-:W-:Y:S02]  /*5820*/  IMAD.MOV R120, RZ, RZ, -R118 ;  /* 0x000000ffff787224 */ /* 0x000fe400078e0a76 */
[----:B------:R-:W-:Y:S02]  /*5830*/  VIADD R139, R11, 0x1c ;  /* 0x0000001c0b8b7836 */ /* 0x000fe40000000000 */
[----:B------:R-:W-:-:S02]  /*5840*/  IMAD R125, R4, R120, R125 ;  /* 0x00000078047d7224 */ /* 0x000fc400078e027d */
[----:B------:R-:W-:Y:S01]  /*5850*/  @!P0 IMAD.MOV R116, RZ, RZ, -R116 ;  /* 0x000000ffff748224 */ /* 0x000fe200078e0a74 */
[C---:B------:R-:W-:Y:S01]  /*5860*/  ISETP.GT.U32.AND P0, PT, R4.reuse, R127, PT ;  /* 0x0000007f0400720c */ /* 0x040fe20003f04070 */
[----:B------:R-:W-:Y:S01]  /*5870*/  @!P3 IMAD.IADD R117, R117, 0x1, -R4 ;  /* 0x000000017575b824 */ /* 0x000fe200078e0a04 */
[----:B------:R-:W-:Y:S01]  /*5880*/  IABS R122, R139 ;  /* 0x0000008b007a7213 */ /* 0x000fe20000000000 */
[----:B------:R-:W-:Y:S01]  /*5890*/  IMAD.HI.U32 R119, R15, R121, RZ ;  /* 0x000000790f777227 */ /* 0x000fe200078e00ff */
[----:B------:R-:W-:-:S03]  /*58a0*/  ISETP.GT.U32.AND P3, PT, R4, R125, PT ;  /* 0x0000007d0400720c */ /* 0x000fc60003f64070 */
[----:B------:R-:W-:-:S04]  /*58b0*/  IMAD.HI.U32 R118, R15, R122, RZ ;  /* 0x0000007a0f767227 */ /* 0x000fc800078e00ff */
[----:B------:R-:W-:Y:S02]  /*58c0*/  IMAD.MOV R119, RZ, RZ, -R119 ;  /* 0x000000ffff777224 */ /* 0x000fe400078e0a77 */
[----:B------:R-:W-:Y:S02]  /*58d0*/  IMAD.MOV R123, RZ, RZ, -R118 ;  /* 0x000000ffff7b7224 */ /* 0x000fe400078e0a76 */
[----:B------:R-:W-:Y:S02]  /*58e0*/  VIADD R140, R11, 0x1a ;  /* 0x0000001a0b8c7836 */ /* 0x000fe40000000000 */
[----:B------:R-:W-:Y:S02]  /*58f0*/  @!P0 IMAD.IADD R127, R127, 0x1, -R4 ;  /* 0x000000017f7f8824 */ /* 0x000fe400078e0a04 */
[C---:B------:R-:W-:Y:S02]  /*5900*/  IMAD R119, R4.reuse, R119, R121 ;  /* 0x0000007704777224 */ /* 0x040fe400078e0279 */
[C---:B------:R-:W-:Y:S01]  /*5910*/  IMAD R121, R4.reuse, R123, R122 ;  /* 0x0000007b04797224 */ /* 0x040fe200078e027a */
[----:B------:R-:W-:Y:S01]  /*5920*/  IABS R123, R140 ;  /* 0x0000008c007b7213 */ /* 0x000fe20000000000 */
[--C-:B------:R-:W-:Y:S01]  /*5930*/  @!P3 IMAD.IADD R125, R125, 0x1, -R4.reuse ;  /* 0x000000017d7db824 */ /* 0x100fe200078e0a04 */
[----:B------:R-:W-:Y:S01]  /*5940*/  ISETP.GT.U32.AND P0, PT, R4, R127, PT ;  /* 0x0000007f0400720c */ /* 0x000fe20003f04070 */
[----:B------:R-:W-:-:S02]  /*5950*/  @!P6 IMAD.IADD R126, R126, 0x1, -R4 ;  /* 0x000000017e7ee824 */ /* 0x000fc400078e0a04 */
[----:B------:R-:W-:Y:S01]  /*5960*/  IMAD.HI.U32 R118, R15, R123, RZ ;  /* 0x0000007b0f767227 */ /* 0x000fe200078e00ff */
[C---:B------:R-:W-:Y:S02]  /*5970*/  ISETP.GT.U32.AND P3, PT, R4.reuse, R125, PT ;  /* 0x0000007d0400720c */ /* 0x040fe40003f64070 */
[C---:B------:R-:W-:Y:S01]  /*5980*/  ISETP.GT.U32.AND P6, PT, R4.reuse, R126, PT ;  /* 0x0000007e0400720c */ /* 0x040fe20003fc4070 */
[----:B------:R-:W-:Y:S02]  /*5990*/  IMAD.MOV R118, RZ, RZ, -R118 ;  /* 0x000000ffff767224 */ /* 0x000fe400078e0a76 */
[----:B------:R-:W-:Y:S02]  /*59a0*/  VIADD R147, R11, 0x18 ;  /* 0x000000180b937836 */ /* 0x000fe40000000000 */
[C---:B------:R-:W-:Y:S02]  /*59b0*/  IMAD R123, R4.reuse, R118, R123 ;  /* 0x00000076047b7224 */ /* 0x040fe400078e027b */
[--C-:B------:R-:W-:Y:S01]  /*59c0*/  @!P0 IMAD.IADD R127, R127, 0x1, -R4.reuse ;  /* 0x000000017f7f8824 */ /* 0x100fe200078e0a04 */
[C---:B------:R-:W-:Y:S01]  /*59d0*/  ISETP.GT.U32.AND P0, PT, R4.reuse, R121, PT ;  /* 0x000000790400720c */ /* 0x040fe20003f04070 */
[----:B------:R-:W-:Y:S01]  /*59e0*/  VIADD R148, R11, 0x16 ;  /* 0x000000160b947836 */ /* 0x000fe20000000000 */
[----:B------:R-:W-:Y:S01]  /*59f0*/  IABS R124, R147 ;  /* 0x00000093007c7213 */ /* 0x000fe20000000000 */
[----:B------:R-:W-:Y:S01]  /*5a00*/  @!P3 IMAD.IADD R125, R125, 0x1, -R4 ;  /* 0x000000017d7db824 */ /* 0x000fe200078e0a04 */
[----:B------:R-:W-:Y:S01]  /*5a10*/  ISETP.GT.U32.AND P3, PT, R4, R123, PT ;  /* 0x0000007b0400720c */ /* 0x000fe20003f64070 */
[----:B------:R-:W-:Y:S01]  /*5a20*/  VIADD R149, R11, 0x14 ;  /* 0x000000140b957836 */ /* 0x000fe20000000000 */
[----:B------:R-:W-:Y:S01]  /*5a30*/  IABS R128, R148 ;  /* 0x0000009400807213 */ /* 0x000fe20000000000 */
[----:B------:R-:W-:-:S03]  /*5a40*/  IMAD.HI.U32 R118, R15, R124, RZ ;  /* 0x0000007c0f767227 */ /* 0x000fc600078e00ff */
[----:B------:R-:W-:Y:S01]  /*5a50*/  IABS R130, R149 ;  /* 0x0000009500827213 */ /* 0x000fe20000000000 */
[----:B------:R-:W-:-:S04]  /*5a60*/  IMAD.HI.U32 R120, R15, R128, RZ ;  /* 0x000000800f787227 */ /* 0x000fc800078e00ff */
[--C-:B------:R-:W-:Y:S02]  /*5a70*/  @!P0 IMAD.IADD R121, R121, 0x1, -R4.reuse ;  /* 0x0000000179798824 */ /* 0x100fe400078e0a04 */
[----:B------:R-:W-:Y:S02]  /*5a80*/  @!P3 IMAD.IADD R123, R123, 0x1, -R4 ;  /* 0x000000017b7bb824 */ /* 0x000fe400078e0a04 */
[----:B------:R-:W-:Y:S01]  /*5a90*/  IMAD.MOV R129, RZ, RZ, -R118 ;  /* 0x000000ffff817224 */ /* 0x000fe200078e0a76 */
[----:B------:R-:W-:Y:S01]  /*5aa0*/  ISETP.GT.U32.AND P3, PT, R4, R121, PT ;  /* 0x000000790400720c */ /* 0x000fe20003f64070 */
[----:B------:R-:W-:Y:S02]  /*5ab0*/  IMAD.MOV R135, RZ, RZ, -R120 ;  /* 0x000000ffff877224 */ /* 0x000fe400078e0a78 */
[----:B------:R-:W-:Y:S02]  /*5ac0*/  VIADD R150, R11, 0x12 ;  /* 0x000000120b967836 */ /* 0x000fe40000000000 */
[----:B------:R-:W-:Y:S01]  /*5ad0*/  @!P6 IMAD.IADD R126, R126, 0x1, -R4 ;  /* 0x000000017e7ee824 */ /* 0x000fe200078e0a04 */
[C---:B------:R-:W-:Y:S01]  /*5ae0*/  ISETP.GT.U32.AND P6, PT, R4.reuse, R119, PT ;  /* 0x000000770400720c */ /* 0x040fe20003fc4070 */
[C---:B------:R-:W-:Y:S01]  /*5af0*/  IMAD R124, R4.reuse, R129, R124 ;  /* 0x00000081047c7224 */ /* 0x040fe200078e027c */
[----:B------:R-:W-:Y:S01]  /*5b00*/  IABS R129, R150 ;  /* 0x0000009600817213 */ /* 0x000fe20000000000 */
[----:B------:R-:W-:-:S02]  /*5b10*/  IMAD R118, R4, R135, R128 ;  /* 0x0000008704767224 */ /* 0x000fc400078e0280 */
[----:B------:R-:W-:-:S04]  /*5b20*/  IMAD.HI.U32 R122, R15, R130, RZ ;  /* 0x000000820f7a7227 */ /* 0x000fc800078e00ff */
[----:B------:R-:W-:Y:S01]  /*5b30*/  @!P3 IMAD.IADD R121, R121, 0x1, -R4 ;  /* 0x000000017979b824 */ /* 0x000fe200078e0a04 */
[----:B------:R-:W-:Y:S01]  /*5b40*/  ISETP.GT.U32.AND P3, PT, R4, R118, PT ;  /* 0x000000760400720c */ /* 0x000fe20003f64070 */
[----:B------:R-:W-:Y:S02]  /*5b50*/  IMAD.MOV R137, RZ, RZ, -R122 ;  /* 0x000000ffff897224 */ /* 0x000fe400078e0a7a */
[----:B------:R-:W-:-:S04]  /*5b60*/  IMAD.HI.U32 R120, R15, R129, RZ ;  /* 0x000000810f787227 */ /* 0x000fc800078e00ff */
[C---:B------:R-:W-:Y:S02]  /*5b70*/  IMAD R122, R4.reuse, R137, R130 ;  /* 0x00000089047a7224 */ /* 0x040fe400078e0282 */
[----:B------:R-:W-:Y:S02]  /*5b80*/  VIADD R151, R11, 0x10 ;  /* 0x000000100b977836 */ /* 0x000fe40000000000 */
[----:B------:R-:W-:Y:S02]  /*5b90*/  IMAD.MOV R130, RZ, RZ, -R120 ;  /* 0x000000ffff827224 */ /* 0x000fe400078e0a78 */
[--C-:B------:R-:W-:Y:S01]  /*5ba0*/  @!P6 IMAD.IADD R119, R119, 0x1, -R4.reuse ;  /* 0x000000017777e824 */ /* 0x100fe200078e0a04 */
[----:B------:R-:W-:Y:S01]  /*5bb0*/  IABS R135, R151 ;  /* 0x0000009700877213 */ /* 0x000fe20000000000 */
[----:B------:R-:W-:Y:S01]  /*5bc0*/  IMAD R129, R4, R130, R129 ;  /* 0x0000008204817224 */ /* 0x000fe200078e0281 */
[----:B------:R-:W-:Y:S01]  /*5bd0*/  ISETP.GE.AND P6, PT, R136, RZ, PT ;  /* 0x000000ff8800720c */ /* 0x000fe20003fc6270 */
[----:B------:R-:W-:Y:S01]  /*5be0*/  @!P3 IMAD.IADD R118, R118, 0x1, -R4 ;  /* 0x000000017676b824 */ /* 0x000fe200078e0a04 */
[C---:B------:R-:W-:Y:S01]  /*5bf0*/  ISETP.GT.U32.AND P0, PT, R4.reuse, R119, PT ;  /* 0x000000770400720c */ /* 0x040fe20003f04070 */
[----:B------:R-:W-:Y:S01]  /*5c00*/  IMAD.HI.U32 R120, R15, R135, RZ ;  /* 0x000000870f787227 */ /* 0x000fe200078e00ff */
[----:B------:R-:W-:-:S03]  /*5c10*/  ISETP.GT.U32.AND P3, PT, R4, R129, PT ;  /* 0x000000810400720c */ /* 0x000fc60003f64070 */
[----:B------:R-:W-:Y:S02]  /*5c20*/  VIADD R152, R11, 0xe ;  /* 0x0000000e0b987836 */ /* 0x000fe40000000000 */
[----:B------:R-:W-:Y:S02]  /*5c30*/  IMAD.MOV R120, RZ, RZ, -R120 ;  /* 0x000000ffff787224 */ /* 0x000fe400078e0a78 */
[----:B------:R-:W-:Y:S01]  /*5c40*/  @!P2 IMAD.MOV R117, RZ, RZ, -R117 ;  /* 0x000000ffff75a224 */ /* 0x000fe200078e0a75 */
[C---:B------:R-:W-:Y:S01]  /*5c50*/  ISETP.GT.U32.AND P2, PT, R4.reuse, R123, PT ;  /* 0x0000007b0400720c */ /* 0x040fe20003f44070 */
[C---:B------:R-:W-:Y:S01]  /*5c60*/  IMAD R120, R4.reuse, R120, R135 ;  /* 0x0000007804787224 */ /* 0x040fe200078e0287 */
[----:B------:R-:W-:Y:S01]  /*5c70*/  IABS R136, R152 ;  /* 0x0000009800887213 */ /* 0x000fe20000000000 */
[--C-:B------:R-:W-:Y:S01]  /*5c80*/  @!P0 IMAD.IADD R119, R119, 0x1, -R4.reuse ;  /* 0x0000000177778824 */ /* 0x100fe200078e0a04 */
[C---:B------:R-:W-:Y:S01]  /*5c90*/  ISETP.GT.U32.AND P0, PT, R4.reuse, R124, PT ;  /* 0x0000007c0400720c */ /* 0x040fe20003f04070 */
[----:B------:R-:W-:Y:S01]  /*5ca0*/  @!P3 IMAD.IADD R129, R129, 0x1, -R4 ;  /* 0x000000018181b824 */ /* 0x000fe200078e0a04 */
[----:B------:R-:W-:Y:S01]  /*5cb0*/  ISETP.GT.U32.AND P3, PT, R4, R120, PT ;  /* 0x000000780400720c */ /* 0x000fe20003f64070 */
[----:B------:R-:W-:-:S02]  /*5cc0*/  VIADD R153, R11, 0xc ;  /* 0x0000000c0b997836 */ /* 0x000fc40000000000 */
[----:B------:R-:W-:-:S03]  /*5cd0*/  IMAD.HI.U32 R128, R15, R136, RZ ;  /* 0x000000880f807227 */ /* 0x000fc600078e00ff */
[----:B------:R-:W-:Y:S01]  /*5ce0*/  IABS R138, R153 ;  /* 0x00000099008a7213 */ /* 0x000fe20000000000 */
[----:B------:R-:W-:Y:S02]  /*5cf0*/  IMAD.MOV R137, RZ, RZ, -R128 ;  /* 0x000000ffff897224 */ /* 0x000fe400078e0a80 */
[----:B------:R-:W-:Y:S01]  /*5d00*/  @!P2 IMAD.IADD R123, R123, 0x1, -R4 ;  /* 0x000000017b7ba824 */ /* 0x000fe200078e0a04 */
[C---:B------:R-:W-:Y:S01]  /*5d10*/  ISETP.GT.U32.AND P2, PT, R4.reuse, R122, PT ;  /* 0x0000007a0400720c */ /* 0x040fe20003f44070 */
[----:B------:R-:W-:Y:S02]  /*5d20*/  IMAD R135, R4, R137, R136 ;  /* 0x0000008904877224 */ /* 0x000fe400078e0288 */
[----:B------:R-:W-:-:S04]  /*5d30*/  IMAD.HI.U32 R130, R15, R138, RZ ;  /* 0x0000008a0f827227 */ /* 0x000fc800078e00ff */
[--C-:B------:R-:W-:Y:S01]  /*5d40*/  @!P0 IMAD.IADD R124, R124, 0x1, -R4.reuse ;  /* 0x000000017c7c8824 */ /* 0x100fe200078e0a04 */
[----:B------:R-:W-:Y:S01]  /*5d50*/  ISETP.GE.AND P0, PT, R139, RZ, PT ;  /* 0x000000ff8b00720c */ /* 0x000fe20003f06270 */
[----:B------:R-:W-:Y:S01]  /*5d60*/  @!P3 IMAD.IADD R120, R120, 0x1, -R4 ;  /* 0x000000017878b824 */ /* 0x000fe200078e0a04 */
[C---:B------:R-:W-:Y:S01]  /*5d70*/  ISETP.GT.U32.AND P3, PT, R4.reuse, R135, PT ;  /* 0x000000870400720c */ /* 0x040fe20003f64070 */
[----:B------:R-:W-:Y:S02]  /*5d80*/  IMAD.MOV R139, RZ, RZ, -R130 ;  /* 0x000000ffff8b7224 */ /* 0x000fe400078e0a82 */
[C---:B------:R-:W-:Y:S02]  /*5d90*/  VIADD R156, R11.reuse, 0x6 ;  /* 0x000000060b9c7836 */ /* 0x040fe40000000000 */
[C---:B------:R-:W-:Y:S02]  /*5da0*/  VIADD R155, R11.reuse, 0x8 ;  /* 0x000000080b9b7836 */ /* 0x040fe40000000000 */
[----:B------:R-:W-:Y:S01]  /*5db0*/  IMAD R137, R4, R139, R138 ;  /* 0x0000008b04897224 */ /* 0x000fe200078e028a */
[----:B------:R-:W-:Y:S01]  /*5dc0*/  IABS R142, R156 ;  /* 0x0000009c008e7213 */ /* 0x000fe20000000000 */
[----:B------:R-:W-:-:S02]  /*5dd0*/  VIADD R154, R11, 0xa ;  /* 0x0000000a0b9a7836 */ /* 0x000fc40000000000 */
[C---:B------:R-:W-:Y:S02]  /*5de0*/  VIADD R157, R11.reuse, 0x4 ;  /* 0x000000040b9d7836 */ /* 0x040fe40000000000 */
[----:B------:R-:W-:Y:S01]  /*5df0*/  VIADD R138, R11, 0x2 ;  /* 0x000000020b8a7836 */ /* 0x000fe20000000000 */
[----:B------:R-:W-:Y:S01]  /*5e00*/  IABS R139, R154 ;  /* 0x0000009a008b7213 */ /* 0x000fe20000000000 */
[--C-:B------:R-:W-:Y:S01]  /*5e10*/  @!P2 IMAD.IADD R122, R122, 0x1, -R4.reuse ;  /* 0x000000017a7aa824 */ /* 0x100fe200078e0a04 */
[----:B------:R-:W-:Y:S01]  /*5e20*/  ISETP.GE.AND P2, PT, R140, RZ, PT ;  /* 0x000000ff8c00720c */ /* 0x000fe20003f46270 */
[----:B------:R-:W-:Y:S01]  /*5e30*/  IMAD.HI.U32 R130, R15, R142, RZ ;  /* 0x0000008e0f827227 */ /* 0x000fe200078e00ff */
[----:B------:R-:W-:Y:S02]  /*5e40*/  IABS R140, R155 ;  /* 0x0000009b008c7213 */ /* 0x000fe40000000000 */
[----:B------:R-:W-:Y:S01]  /*5e50*/  IABS R144, R157 ;  /* 0x0000009d00907213 */ /* 0x000fe20000000000 */
[----:B------:R-:W-:Y:S01]  /*5e60*/  @!P3 IMAD.IADD R135, R135, 0x1, -R4 ;  /* 0x000000018787b824 */ /* 0x000fe200078e0a04 */
[----:B------:R-:W-:Y:S01]  /*5e70*/  IABS R146, R138 ;  /* 0x0000008a00927213 */ /* 0x000fe20000000000 */
[----:B------:R-:W-:Y:S01]  /*5e80*/  IMAD.HI.U32 R128, R15, R140, RZ ;  /* 0x0000008c0f807227 */ /* 0x000fe200078e00ff */
[----:B------:R-:W-:-:S03]  /*5e90*/  ISETP.GT.U32.AND P3, PT, R4, R118, PT ;  /* 0x000000760400720c */ /* 0x000fc60003f64070 */
[----:B------:R-:W-:-:S04]  /*5ea0*/  IMAD.HI.U32 R11, R15, R139, RZ ;  /* 0x0000008b0f0b7227 */ /* 0x000fc800078e00ff */
[----:B------:R-:W-:-:S04]  /*5eb0*/  IMAD.HI.U32 R136, R15, R144, RZ ;  /* 0x000000900f887227 */ /* 0x000fc800078e00ff */
[----:B------:R-:W-:Y:S02]  /*5ec0*/  IMAD.MOV R143, RZ, RZ, -R130 ;  /* 0x000000ffff8f7224 */ /* 0x000fe400078e0a82 */
[----:B------:R-:W-:-:S04]  /*5ed0*/  IMAD.HI.U32 R15, R15, R146, RZ ;  /* 0x000000920f0f7227 */ /* 0x000fc800078e00ff */
[----:B------:R-:W-:Y:S02]  /*5ee0*/  IMAD.MOV R141, RZ, RZ, -R128 ;  /* 0x000000ffff8d7224 */ /* 0x000fe400078e0a80 */
[C---:B------:R-:W-:Y:S02]  /*5ef0*/  IMAD R128, R4.reuse, R143, R142 ;  /* 0x0000008f04807224 */ /* 0x040fe400078e028e */
[----:B------:R-:W-:Y:S01]  /*5f00*/  @!P1 IMAD.MOV R126, RZ, RZ, -R126 ;  /* 0x000000ffff7e9224 */ /* 0x000fe200078e0a7e */
[C---:B------:R-:W-:Y:S01]  /*5f10*/  ISETP.GT.U32.AND P1, PT, R4.reuse, R124, PT ;  /* 0x0000007c0400720c */ /* 0x040fe20003f24070 */
[----:B------:R-:W-:Y:S02]  /*5f20*/  IMAD.MOV R143, RZ, RZ, -R15 ;  /* 0x000000ffff8f7224 */ /* 0x000fe400078e0a0f */
[----:B------:R-:W-:Y:S02]  /*5f30*/  IMAD.MOV.U32 R15, RZ, RZ, R123 ;  /* 0x000000ffff0f7224 */ /* 0x000fe400078e007b */
[----:B------:R-:W-:Y:S01]  /*5f40*/  @!P4 IMAD.MOV R125, RZ, RZ, -R125 ;  /* 0x000000ffff7dc224 */ /* 0x000fe200078e0a7d */
[C---:B------:R-:W-:Y:S01]  /*5f50*/  ISETP.GT.U32.AND P4, PT, R4.reuse, R122, PT ;  /* 0x0000007a0400720c */ /* 0x040fe20003f84070 */
[----:B------:R-:W-:-:S02]  /*5f60*/  IMAD R130, R4, R141, R140 ;  /* 0x0000008d04827224 */ /* 0x000fc400078e028c */
[----:B------:R-:W-:Y:S02]  /*5f70*/  IMAD.MOV R11, RZ, RZ, -R11 ;  /* 0x000000ffff0b7224 */ /* 0x000fe400078e0a0b */
[----:B------:R-:W-:Y:S01]  /*5f80*/  @!P2 IMAD.MOV R15, RZ, RZ, -R15 ;  /* 0x000000ffff0fa224 */ /* 0x000fe200078e0a0f */
[----:B------:R-:W-:Y:S01]  /*5f90*/  ISETP.GT.U32.AND P2, PT, R4, R137, PT ;  /* 0x000000890400720c */ /* 0x000fe20003f44070 */
[----:B------:R-:W-:Y:S01]  /*5fa0*/  @!P3 IMAD.IADD R118, R118, 0x1, -R4 ;  /* 0x000000017676b824 */ /* 0x000fe200078e0a04 */
[C---:B------:R-:W-:Y:S01]  /*5fb0*/  ISETP.GT.U32.AND P3, PT, R4.reuse, R130, PT ;  /* 0x000000820400720c */ /* 0x040fe20003f64070 */
[C---:B------:R-:W-:Y:S02]  /*5fc0*/  IMAD R139, R4.reuse, R11, R139 ;  /* 0x0000000b048b7224 */ /* 0x040fe400078e028b */
[----:B------:R-:W-:Y:S01]  /*5fd0*/  @!P5 IMAD.MOV R127, RZ, RZ, -R127 ;  /* 0x000000ffff7fd224 */ /* 0x000fe200078e0a7f */
[----:B------:R-:W-:Y:S01]  /*5fe0*/  ISETP.GT.U32.AND P5, PT, R4, R129, PT ;  /* 0x000000810400720c */ /* 0x000fe20003fa4070 */
[----:B------:R-:W-:-:S02]  /*5ff0*/  IMAD.MOV.U32 R11, RZ, RZ, R121 ;  /* 0x000000ffff0b7224 */ /* 0x000fc400078e0079 */
[----:B------:R-:W-:Y:S01]  /*6000*/  @!P6 IMAD.MOV R119, RZ, RZ, -R119 ;  /* 0x000000ffff77e224 */ /* 0x000fe200078e0a77 */
[----:B------:R-:W-:Y:S01]  /*6010*/  ISETP.GT.U32.AND P6, PT, R4, R135, PT ;  /* 0x000000870400720c */ /* 0x000fe20003fc4070 */
[----:B------:R-:W-:Y:S01]  /*6020*/  @!P1 IMAD.IADD R124, R124, 0x1, -R4 ;  /* 0x000000017c7c9824 */ /* 0x000fe200078e0a04 */
[C---:B------:R-:W-:Y:S01]  /*6030*/  ISETP.GT.U32.AND P1, PT, R4.reuse, R139, PT ;  /* 0x0000008b0400720c */ /* 0x040fe20003f24070 */
[----:B------:R-:W-:Y:S01]  /*6040*/  IMAD.MOV R145, RZ, RZ, -R136 ;  /* 0x000000ffff917224 */ /* 0x000fe200078e0a88 */
[----:B------:R-:W-:Y:S01]  /*6050*/  LOP3.LUT R136, RZ, R89, RZ, 0x33, !PT ;  /* 0x00000059ff887212 */ /* 0x000fe200078e33ff */
[----:B------:R-:W-:Y:S01]  /*6060*/  @!P0 IMAD.MOV R11, RZ, RZ, -R11 ;  /* 0x000000ffff0b8224 */ /* 0x000fe200078e0a0b */
[----:B------:R-:W-:Y:S01]  /*6070*/  ISETP.GT.U32.AND P0, PT, R4, R120, PT ;  /* 0x000000780400720c */ /* 0x000fe20003f04070 */
[--C-:B------:R-:W-:Y:S01]  /*6080*/  @!P4 IMAD.IADD R122, R122, 0x1, -R4.reuse ;  /* 0x000000017a7ac824 */ /* 0x100fe200078e0a04 */
[----:B------:R-:W-:Y:S01]  /*6090*/  ISETP.GT.U32.AND P4, PT, R4, R128, PT ;  /* 0x000000800400720c */ /* 0x000fe20003f84070 */
[----:B------:R-:W-:Y:S01]  /*60a0*/  @!P2 IMAD.IADD R137, R137, 0x1, -R4 ;  /* 0x000000018989a824 */ /* 0x000fe200078e0a04 */
[----:B------:R-:W-:Y:S01]  /*60b0*/  ISETP.GE.AND P2, PT, R148, RZ, PT ;  /* 0x000000ff9400720c */ /* 0x000fe20003f46270 */
[----:B------:R-:W-:-:S02]  /*60c0*/  IMAD R141, R4, R145, R144 ;  /* 0x00000091048d7224 */ /* 0x000fc400078e0290 */
[----:B------:R-:W-:Y:S01]  /*60d0*/  @!P3 IMAD.IADD R130, R130, 0x1, -R4 ;  /* 0x000000018282b824 */ /* 0x000fe200078e0a04 */
[----:B------:R-:W-:Y:S01]  /*60e0*/  ISETP.GE.AND P3, PT, R150, RZ, PT ;  /* 0x000000ff9600720c */ /* 0x000fe20003f66270 */
[C---:B------:R-:W-:Y:S02]  /*60f0*/  IMAD R143, R4.reuse, R143, R146 ;  /* 0x0000008f048f7224 */ /* 0x040fe400078e0292 */
[--C-:B------:R-:W-:Y:S01]  /*6100*/  @!P5 IMAD.IADD R129, R129, 0x1, -R4.reuse ;  /* 0x000000018181d824 */ /* 0x100fe200078e0a04 */
[C---:B------:R-:W-:Y:S01]  /*6110*/  ISETP.GT.U32.AND P5, PT, R4.reuse, R141, PT ;  /* 0x0000008d0400720c */ /* 0x040fe20003fa4070 */
[--C-:B------:R-:W-:Y:S01]  /*6120*/  @!P6 IMAD.IADD R135, R135, 0x1, -R4.reuse ;  /* 0x000000018787e824 */ /* 0x100fe200078e0a04 */
[----:B------:R-:W-:Y:S01]  /*6130*/  ISETP.GT.U32.AND P6, PT, R4, R143, PT ;  /* 0x0000008f0400720c */ /* 0x000fe20003fc4070 */
[--C-:B------:R-:W-:Y:S01]  /*6140*/  @!P1 IMAD.IADD R139, R139, 0x1, -R4.reuse ;  /* 0x000000018b8b9824 */ /* 0x100fe200078e0a04 */
[----:B------:R-:W-:Y:S01]  /*6150*/  ISETP.GE.AND P1, PT, R149, RZ, PT ;  /* 0x000000ff9500720c */ /* 0x000fe20003f26270 */
[--C-:B------:R-:W-:Y:S01]  /*6160*/  @!P0 IMAD.IADD R120, R120, 0x1, -R4.reuse ;  /* 0x0000000178788824 */ /* 0x100fe200078e0a04 */
[----:B------:R-:W-:Y:S01]  /*6170*/  ISETP.GE.AND P0, PT, R147, RZ, PT ;  /* 0x000000ff9300720c */ /* 0x000fe20003f06270 */
[----:B------:R-:W-:Y:S01]  /*6180*/  @!P4 IMAD.IADD R128, R128, 0x1, -R4 ;  /* 0x000000018080c824 */ /* 0x000fe200078e0a04 */
[----:B------:R-:W-:Y:S01]  /*6190*/  ISETP.GE.AND P4, PT, R151, RZ, PT ;  /* 0x000000ff9700720c */ /* 0x000fe20003f86270 */
[----:B------:R-:W-:-:S02]  /*61a0*/  IMAD.MOV.U32 R123, RZ, RZ, R129 ;  /* 0x000000ffff7b7224 */ /* 0x000fc400078e0081 */
[----:B------:R-:W-:Y:S01]  /*61b0*/  @!P2 IMAD.MOV R118, RZ, RZ, -R118 ;  /* 0x000000ffff76a224 */ /* 0x000fe200078e0a76 */
[C---:B------:R-:W-:Y:S01]  /*61c0*/  ISETP.GT.U32.AND P2, PT, R4.reuse, R139, PT ;  /* 0x0000008b0400720c */ /* 0x040fe20003f44070 */
[----:B------:R-:W-:Y:S01]  /*61d0*/  @!P3 IMAD.MOV R123, RZ, RZ, -R123 ;  /* 0x000000ffff7bb224 */ /* 0x000fe200078e0a7b */
[----:B------:R-:W-:Y:S01]  /*61e0*/  ISETP.GT.U32.AND P3, PT, R4, R128, PT ;  /* 0x000000800400720c */ /* 0x000fe20003f64070 */
[--C-:B------:R-:W-:Y:S01]  /*61f0*/  @!P5 IMAD.IADD R141, R141, 0x1, -R4.reuse ;  /* 0x000000018d8dd824 */ /* 0x100fe200078e0a04 */
[----:B------:R-:W-:Y:S01]  /*6200*/  ISETP.GE.AND P5, PT, R152, RZ, PT ;  /* 0x000000ff9800720c */ /* 0x000fe20003fa6270 */
[----:B------:R-:W-:Y:S02]  /*6210*/  @!P6 IMAD.IADD R143, R143, 0x1, -R4 ;  /* 0x000000018f8fe824 */ /* 0x000fe400078e0a04 */
[----:B------:R-:W-:Y:S01]  /*6220*/  @!P1 IMAD.MOV R122, RZ, RZ, -R122 ;  /* 0x000000ffff7a9224 */ /* 0x000fe200078e0a7a */
[C---:B------:R-:W-:Y:S01]  /*6230*/  ISETP.GT.U32.AND P1, PT, R4.reuse, R130, PT ;  /* 0x000000820400720c */ /* 0x040fe20003f24070 */
[----:B------:R-:W-:Y:S01]  /*6240*/  @!P0 IMAD.MOV R124, RZ, RZ, -R124 ;  /* 0x000000ffff7c8224 */ /* 0x000fe200078e0a7c */
[C---:B------:R-:W-:Y:S01]  /*6250*/  ISETP.GT.U32.AND P6, PT, R4.reuse, R141, PT ;  /* 0x0000008d0400720c */ /* 0x040fe20003fc4070 */
[----:B------:R-:W-:Y:S01]  /*6260*/  @!P4 IMAD.MOV R120, RZ, RZ, -R120 ;  /* 0x000000ffff78c224 */ /* 0x000fe200078e0a78 */
[C---:B------:R-:W-:Y:S01]  /*6270*/  ISETP.GT.U32.AND P0, PT, R4.reuse, R137, PT ;  /* 0x000000890400720c */ /* 0x040fe20003f04070 */
[--C-:B------:R-:W-:Y:S01]  /*6280*/  @!P2 IMAD.IADD R139, R139, 0x1, -R4.reuse ;  /* 0x000000018b8ba824 */ /* 0x100fe200078e0a04 */
[----:B------:R-:W-:Y:S01]  /*6290*/  ISETP.GT.U32.AND P4, PT, R4, R143, PT ;  /* 0x0000008f0400720c */ /* 0x000fe20003f84070 */
[----:B------:R-:W-:Y:S01]  /*62a0*/  IMAD.MOV.U32 R121, RZ, RZ, R135 ;  /* 0x000000ffff797224 */ /* 0x000fe200078e0087 */
[----:B------:R-:W-:Y:S01]  /*62b0*/  ISETP.GE.AND P2, PT, R155, RZ, PT ;  /* 0x000000ff9b00720c */ /* 0x000fe20003f46270 */
[--C-:B------:R-:W-:Y:S01]  /*62c0*/  @!P3 IMAD.IADD R128, R128, 0x1, -R4.reuse ;  /* 0x000000018080b824 */ /* 0x100fe200078e0a04 */
[----:B------:R-:W-:Y:S01]  /*62d0*/  ISETP.GE.AND P3, PT, R157, RZ, PT ;  /* 0x000000ff9d00720c */ /* 0x000fe20003f66270 */
[----:B------:R-:W-:Y:S01]  /*62e0*/  @!P5 IMAD.MOV R121, RZ, RZ, -R121 ;  /* 0x000000ffff79d224 */ /* 0x000fe200078e0a79 */
[----:B------:R-:W-:Y:S01]  /*62f0*/  ISETP.GE.AND P5, PT, R153, RZ, PT ;  /* 0x000000ff9900720c */ /* 0x000fe20003fa6270 */
[--C-:B------:R-:W-:Y:S01]  /*6300*/  @!P1 IMAD.IADD R130, R130, 0x1, -R4.reuse ;  /* 0x0000000182829824 */ /* 0x100fe200078e0a04 */
[----:B------:R-:W-:Y:S01]  /*6310*/  ISETP.GE.AND P1, PT, R156, RZ, PT ;  /* 0x000000ff9c00720c */ /* 0x000fe20003f26270 */
[--C-:B------:R-:W-:Y:S01]  /*6320*/  @!P6 IMAD.IADD R141, R141, 0x1, -R4.reuse ;  /* 0x000000018d8de824 */ /* 0x100fe200078e0a04 */
[----:B------:R-:W-:Y:S01]  /*6330*/  ISETP.GE.AND P6, PT, R138, RZ, PT ;  /* 0x000000ff8a00720c */ /* 0x000fe20003fc6270 */
[--C-:B------:R-:W-:Y:S01]  /*6340*/  @!P0 IMAD.IADD R137, R137, 0x1, -R4.reuse ;  /* 0x0000000189898824 */ /* 0x100fe200078e0a04 */
[----:B------:R-:W-:Y:S01]  /*6350*/  ISETP.GE.AND P0, PT, R154, RZ, PT ;  /* 0x000000ff9a00720c */ /* 0x000fe20003f06270 */
[----:B------:R-:W-:Y:S01]  /*6360*/  @!P4 IMAD.IADD R143, R143, 0x1, -R4 ;  /* 0x000000018f8fc824 */ /* 0x000fe200078e0a04 */
[----:B------:R-:W-:Y:S01]  /*6370*/  ISETP.NE.AND P4, PT, R89, RZ, PT ;  /* 0x000000ff5900720c */ /* 0x000fe20003f85270 */
[----:B------:R-:W-:-:S02]  /*6380*/  IMAD.MOV.U32 R4, RZ, RZ, R141 ;  /* 0x000000ffff047224 */ /* 0x000fc400078e008d */
[----:B------:R-:W-:Y:S01]  /*6390*/  @!P2 IMAD.MOV R130, RZ, RZ, -R130 ;  /* 0x000000ffff82a224 */ /* 0x000fe200078e0a82 */
[C---:B------:R-:W-:Y:S01]  /*63a0*/  SEL R140, R136.reuse, R37, !P4 ;  /* 0x00000025888c7207 */ /* 0x040fe20006000000 */
[----:B------:R-:W-:Y:S01]  /*63b0*/  IMAD.MOV.U32 R135, RZ, RZ, R137 ;  /* 0x000000ffff877224 */ /* 0x000fe200078e0089 */
[C---:B------:R-:W-:Y:S01]  /*63c0*/  SEL R37, R136.reuse, R63, !P4 ;  /* 0x0000003f88257207 */ /* 0x040fe20006000000 */
[----:B------:R-:W-:Y:S01]  /*63d0*/  @!P3 IMAD.MOV R4, RZ, RZ, -R4 ;  /* 0x000000ffff04b224 */ /* 0x000fe200078e0a04 */
[C---:B------:R-:W-:Y:S01]  /*63e0*/  SEL R130, R136.reuse, R130, !P4 ;  /* 0x0000008288827207 */ /* 0x040fe20006000000 */
[----:B------:R-:W-:Y:S01]  /*63f0*/  @!P5 IMAD.MOV R135, RZ, RZ, -R135 ;  /* 0x000000ffff87d224 */ /* 0x000fe200078e0a87 */
[C---:B------:R-:W-:Y:S01]  /*6400*/  SEL R63, R136.reuse, R71, !P4 ;  /* 0x00000047883f7207 */ /* 0x040fe20006000000 */
[----:B------:R-:W-:Y:S01]  /*6410*/  @!P1 IMAD.MOV R128, RZ, RZ, -R128 ;  /* 0x000000ffff809224 */ /* 0x000fe200078e0a80 */
[C---:B------:R-:W-:Y:S01]  /*6420*/  SEL R4, R136.reuse, R4, !P4 ;  /* 0x0000000488047207 */ /* 0x040fe20006000000 */
[----:B------:R-:W-:Y:S01]  /*6430*/  IMAD.MOV.U32 R89, RZ, RZ, R139 ;  /* 0x000000ffff597224 */ /* 0x000fe200078e008b */
[----:B------:R-:W-:Y:S01]  /*6440*/  SEL R135, R136, R135, !P4 ;  /* 0x0000008788877207 */ /* 0x000fe20006000000 */
[----:B------:R-:W-:Y:S01]  /*6450*/  IMAD R130, R130, UR22, RZ ;  /* 0x0000001682827c24 */ /* 0x000fe2000f8e02ff */
[C---:B------:R-:W-:Y:S01]  /*6460*/  SEL R128, R136.reuse, R128, !P4 ;  /* 0x0000008088807207 */ /* 0x040fe20006000000 */
[----:B------:R-:W-:Y:S01]  /*6470*/  IMAD.MOV.U32 R129, RZ, RZ, R143 ;  /* 0x000000ffff817224 */ /* 0x000fe200078e008f */
[C---:B------:R-:W-:Y:S01]  /*6480*/  SEL R142, R136.reuse, R38, !P4 ;  /* 0x00000026888e7207 */ /* 0x040fe20006000000 */
[----:B------:R-:W-:Y:S01]  /*6490*/  @!P0 IMAD.MOV R89, RZ, RZ, -R89 ;  /* 0x000000ffff598224 */ /* 0x000fe200078e0a59 */
[----:B------:R-:W-:Y:S01]  /*64a0*/  SEL R121, R136, R121, !P4 ;  /* 0x0000007988797207 */ /* 0x000fe20006000000 */
[----:B------:R-:W-:Y:S01]  /*64b0*/  IMAD R4, R4, UR22, RZ ;  /* 0x0000001604047c24 */ /* 0x000fe2000f8e02ff */
[----:B------:R-:W-:Y:S01]  /*64c0*/  IADD3 R71, P0, R130, UR14, RZ ;  /* 0x0000000e82477c10 */ /* 0x000fe2000ff1e0ff */
[----:B------:R-:W-:Y:S01]  /*64d0*/  IMAD R135, R135, UR22, RZ ;  /* 0x0000001687877c24 */ /* 0x000fe2000f8e02ff */
[C---:B------:R-:W-:Y:S01]  /*64e0*/  SEL R38, R136.reuse, R67, !P4 ;  /* 0x0000004388267207 */ /* 0x040fe20006000000 */
[----:B------:R-:W-:Y:S01]  /*64f0*/  @!P6 IMAD.MOV R129, RZ, RZ, -R129 ;  /* 0x000000ffff81e224 */ /* 0x000fe200078e0a81 */
[----:B------:R-:W-:Y:S01]  /*6500*/  SEL R67, R136, R70, !P4 ;  /* 0x0000004688437207 */ /* 0x000fe20006000000 */
[----:B------:R-:W-:Y:S01]  /*6510*/  IMAD R128, R128, UR22, RZ ;  /* 0x0000001680807c24 */ /* 0x000fe2000f8e02ff */
[----:B------:R-:W-:Y:S01]  /*6520*/  SEL R120, R136, R120, !P4 ;  /* 0x0000007888787207 */ /* 0x000fe20006000000 */
[----:B------:R-:W-:Y:S01]  /*6530*/  IMAD R121, R121, UR22, RZ ;  /* 0x0000001679797c24 */ /* 0x000fe2000f8e02ff */
[----:B------:R-:W-:Y:S01]  /*6540*/  IADD3 R70, P5, R4, UR18, RZ ;  /* 0x0000001204467c10 */ /* 0x000fe2000ffbe0ff */
[----:B------:R-:W-:Y:S01]  /*6550*/  IMAD R140, R140, UR22, RZ ;  /* 0x000000168c8c7c24 */ /* 0x000fe2000f8e02ff */
[----:B------:R-:W-:Y:S01]  /*6560*/  SEL R89, R136, R89, !P4 ;  /* 0x0000005988597207 */ /* 0x000fe20006000000 */
[----:B------:R-:W-:Y:S01]  /*6570*/  IMAD R120, R120, UR22, RZ ;  /* 0x0000001678787c24 */ /* 0x000fe2000f8e02ff */
[----:B------:R-:W-:Y:S01]  /*6580*/  R2UR UR55, R71 ;  /* 0x00000000473772ca */ /* 0x000fe200000e0000 */
[----:B------:R-:W-:Y:S01]  /*6590*/  IMAD R142, R142, UR22, RZ ;  /* 0x000000168e8e7c24 */ /* 0x000fe2000f8e02ff */
[C---:B------:R-:W-:Y:S01]  /*65a0*/  SEL R153, R136.reuse, R24, !P4 ;  /* 0x0000001888997207 */ /* 0x040fe20006000000 */
[----:B------:R-:W-:Y:S01]  /*65b0*/  IMAD R89, R89, UR22, RZ ;  /* 0x0000001659597c24 */ /* 0x000fe2000f8e02ff */
[C---:B------:R-:W-:Y:S01]  /*65c0*/  SEL R138, R136.reuse, R36, !P4 ;  /* 0x00000024888a7207 */ /* 0x040fe20006000000 */
[----:B------:R-:W-:Y:S01]  /*65d0*/  IMAD R67, R67, UR22, RZ ;  /* 0x0000001643437c24 */ /* 0x000fe2000f8e02ff */
[----:B------:R-:W-:Y:S01]  /*65e0*/  IADD3 R71, P6, R135, UR10, RZ ;  /* 0x0000000a87477c10 */ /* 0x000fe2000ffde0ff */
[----:B------:R-:W-:Y:S01]  /*65f0*/  IMAD R153, R153, UR22, RZ ;  /* 0x0000001699997c24 */ /* 0x000fe2000f8e02ff */
[----:B------:R-:W-:Y:S01]  /*6600*/  SEL R155, R136, R25, !P4 ;  /* 0x00000019889b7207 */ /* 0x000fe20006000000 */
[----:B------:R-:W-:Y:S01]  /*6610*/  IMAD R138, R138, UR22, RZ ;  /* 0x000000168a8a7c24 */ /* 0x000fe2000f8e02ff */
[C---:B------:R-:W-:Y:S01]  /*6620*/  SEL R157, R136.reuse, R26, !P4 ;  /* 0x0000001a889d7207 */ /* 0x040fe20006000000 */
        /* <DEDUP_REMOVED lines=23> */
[----:B------:R-:W-:Y:S01]  /*67a0*/  SEL R148, R136, R41, !P4 ;  /* 0x0000002988947207 */ /* 0x000fe20006000000 */
        /* <DEDUP_REMOVED lines=19> */
[----:B------:R-:W-:-:S02]  /*68e0*/  SEL R145, R136, R51, !P4 ;  /* 0x0000003388917207 */ /* 0x000fc40006000000 */
        /* <DEDUP_REMOVED lines=13> */
[C---:B------:R-:W-:Y:S02]  /*69c0*/  SEL R174, R136.reuse, R60, !P4 ;  /* 0x0000003c88ae7207 */ /* 0x040fe40006000000 */
[C---:B------:R-:W-:Y:S02]  /*69d0*/  SEL R151, R136.reuse, R59, !P4 ;  /* 0x0000003b88977207 */ /* 0x040fe40006000000 */
[C---:B------:R-:W-:Y:S02]  /*69e0*/  SEL R143, R136.reuse, R62, !P4 ;  /* 0x0000003e888f7207 */ /* 0x040fe40006000000 */
[C---:B------:R-:W-:Y:S02]  /*69f0*/  SEL R166, R136.reuse, R61, !P4 ;  /* 0x0000003d88a67207 */ /* 0x040fe40006000000 */
[C---:B------:R-:W-:Y:S02]  /*6a00*/  SEL R24, R136.reuse, R64, !P4 ;  /* 0x0000004088187207 */ /* 0x040fe40006000000 */
[----:B------:R-:W-:-:S02]  /*6a10*/  SEL R5, R136, R5, !P4 ;  /* 0x0000000588057207 */ /* 0x000fc40006000000 */
[C---:B------:R-:W-:Y:S02]  /*6a20*/  SEL R6, R136.reuse, R6, !P4 ;  /* 0x0000000688067207 */ /* 0x040fe40006000000 */
[C---:B------:R-:W-:Y:S02]  /*6a30*/  SEL R8, R136.reuse, R8, !P4 ;  /* 0x0000000888087207 */ /* 0x040fe40006000000 */
[----:B------:R-:W-:Y:S01]  /*6a40*/  SEL R7, R136, R7, !P4 ;  /* 0x0000000788077207 */ /* 0x000fe20006000000 */
[----:B------:R-:W-:Y:S01]  /*6a50*/  IMAD R6, R6, UR22, RZ ;  /* 0x0000001606067c24 */ /* 0x000fe2000f8e02ff */
[----:B------:R-:W-:Y:S01]  /*6a60*/  SEL R9, R136, R9, !P4 ;  /* 0x0000000988097207 */ /* 0x000fe20006000000 */
        /* <DEDUP_REMOVED lines=29> */
[----:B------:R-:W-:-:S02]  /*6c40*/  SEL R68, R136, R68, !P4 ;  /* 0x0000004488447207 */ /* 0x000fc40006000000 */
[C---:B------:R-:W-:Y:S02]  /*6c50*/  SEL R69, R136.reuse, R69, !P4 ;  /* 0x0000004588457207 */ /* 0x040fe40006000000 */
[C---:B------:R-:W-:Y:S02]  /*6c60*/  SEL R72, R136.reuse, R72, !P4 ;  /* 0x0000004888487207 */ /* 0x040fe40006000000 */
[C---:B------:R-:W-:Y:S02]  /*6c70*/  SEL R73, R136.reuse, R73, !P4 ;  /* 0x0000004988497207 */ /* 0x040fe40006000000 */
        /* <DEDUP_REMOVED lines=95> */
[----:B------:R-:W-:-:S02]  /*7270*/  SEL R118, R136, R118, !P4 ;  /* 0x0000007688767207 */ /* 0x000fc40006000000 */
[----:B------:R-:W-:Y:S01]  /*7280*/  SEL R122, R136, R122, !P4 ;  /* 0x0000007a887a7207 */ /* 0x000fe20006000000 */
[----:B------:R-:W-:Y:S01]  /*7290*/  IMAD R124, R124, UR22, RZ ;  /* 0x000000167c7c7c24 */ /* 0x000fe2000f8e02ff */
[----:B------:R-:W-:Y:S01]  /*72a0*/  SEL R123, R136, R123, !P4 ;  /* 0x0000007b887b7207 */ /* 0x000fe20006000000 */
[----:B------:R-:W-:Y:S01]  /*72b0*/  IMAD R118, R118, UR22, RZ ;  /* 0x0000001676767c24 */ /* 0x000fe2000f8e02ff */
[----:B------:R-:W-:Y:S01]  /*72c0*/  SEL R129, R136, R129, !P4 ;  /* 0x0000008188817207 */ /* 0x000fe20006000000 */
[----:B------:R-:W-:Y:S01]  /*72d0*/  IMAD R122, R122, UR22, RZ ;  /* 0x000000167a7a7c24 */ /* 0x000fe2000f8e02ff */
[----:B------:R-:W-:Y:S01]  /*72e0*/  R2UR UR57, R70 ;  /* 0x00000000463972ca */ /* 0x000fe200000e0000 */
[----:B------:R-:W-:Y:S01]  /*72f0*/  IMAD R123, R123, UR22, RZ ;  /* 0x000000167b7b7c24 */ /* 0x000fe2000f8e02ff */
[----:B------:R-:W-:Y:S01]  /*7300*/  IADD3 R70, P4, R128, UR16, RZ ;  /* 0x0000001080467c10 */ /* 0x000fe2000ff9e0ff */
[----:B------:R-:W-:Y:S01]  /*7310*/  IMAD R129, R129, UR22, RZ ;  /* 0x0000001681817c24 */ /* 0x000fe2000f8e02ff */
[----:B------:R-:W-:-:S02]  /*7320*/  R2UR UR53, R71 ;  /* 0x00000000473572ca */ /* 0x000fc400000e0000 */
[----:B------:R-:W-:Y:S02]  /*7330*/  IADD3 R71, P2, R121, UR8, RZ ;  /* 0x0000000879477c10 */ /* 0x000fe4000ff5e0ff */
[----:B------:R-:W-:Y:S02]  /*7340*/  R2UR UR56, R70 ;  /* 0x00000000463872ca */ /* 0x000fe400000e0000 */
[----:B------:R-:W-:Y:S02]  /*7350*/  IADD3 R74, P3, R120, UR6, RZ ;  /* 0x00000006784a7c10 */ /* 0x000fe4000ff7e0ff */
[----:B------:R-:W-:Y:S02]  /*7360*/  IADD3 R70, P1, R89, UR12, RZ ;  /* 0x0000000c59467c10 */ /* 0x000fe4000ff3e0ff */
[----:B------:R-:W-:Y:S02]  /*7370*/  R2UR UR52, R71 ;  /* 0x00000000473472ca */ /* 0x000fe400000e0000 */
[----:B------:R-:W-:-:S02]  /*7380*/  SHF.R.S32.HI R71, RZ, 0x1f, R130 ;  /* 0x0000001fff477819 */ /* 0x000fc40000011482 */
[----:B------:R-:W-:Y:S02]  /*7390*/  R2UR UR51, R74 ;  /* 0x000000004a3372ca */ /* 0x000fe400000e0000 */
[----:B------:R-:W-:Y:S02]  /*73a0*/  R2UR UR54, R70 ;  /* 0x00000000463672ca */ /* 0x000fe400000e0000 */
[----:B------:R-:W-:Y:S02]  /*73b0*/  SHF.R.S32.HI R74, RZ, 0x1f, R89 ;  /* 0x0000001fff4a7819 */ /* 0x000fe40000011459 */
[----:B------:R-:W-:Y:S01]  /*73c0*/  SHF.R.S32.HI R70, RZ, 0x1f, R128 ;  /* 0x0000001fff467819 */ /* 0x000fe20000011480 */
[----:B------:R-:W-:Y:S01]  /*73d0*/  IMAD R128, R68, UR22, RZ ;  /* 0x0000001644807c24 */ /* 0x000fe2000f8e02ff */
[----:B------:R-:W-:Y:S01]  /*73e0*/  IADD3.X R71, R71, UR17, RZ, P0, !PT ;  /* 0x0000001147477c10 */ /* 0x000fe200087fe4ff */
[----:B------:R-:W-:Y:S01]  /*73f0*/  ULDC.64 UR16, c[0x0][0x218] ;  /* 0x0000860000107ab9 */ /* 0x000fe20000000a00 */
[----:B------:R-:W-:-:S02]  /*7400*/  IADD3.X R74, R74, UR15, RZ, P1, !PT ;  /* 0x0000000f4a4a7c10 */ /* 0x000fc40008ffe4ff */
[----:B------:R-:W-:Y:S01]  /*7410*/  IADD3.X R70, R70, UR19, RZ, P4, !PT ;  /* 0x0000001346467c10 */ /* 0x000fe2000a7fe4ff */
[----:B------:R-:W-:Y:S01]  /*7420*/  ULDC.64 UR18, c[0x0][0x218] ;  /* 0x0000860000127ab9 */ /* 0x000fe20000000a00 */
[----:B------:R-:W-:Y:S02]  /*7430*/  SHF.R.S32.HI R75, RZ, 0x1f, R135 ;  /* 0x0000001fff4b7819 */ /* 0x000fe40000011487 */
[----:B------:R-:W-:Y:S02]  /*7440*/  IADD3 R78, P0, R118, UR16, RZ ;  /* 0x00000010764e7c10 */ /* 0x000fe4000ff1e0ff */
[----:B------:R-:W-:Y:S02]  /*7450*/  IADD3 R79, P1, R114, UR16, RZ ;  /* 0x00000010724f7c10 */ /* 0x000fe4000ff3e0ff */
[----:B------:R-:W-:Y:S02]  /*7460*/  IADD3 R76, P4, R123, UR4, RZ ;  /* 0x000000047b4c7c10 */ /* 0x000fe4000ff9e0ff */
[----:B------:R-:W-:-:S02]  /*7470*/  IADD3.X R75, R75, UR13, RZ, P6, !PT ;  /* 0x0000000d4b4b7c10 */ /* 0x000fc4000b7fe4ff */
[----:B------:R-:W-:Y:S02]  /*7480*/  R2UR UR48, R78 ;  /* 0x000000004e3072ca */ /* 0x000fe400000e0000 */
[----:B------:R-:W-:Y:S02]  /*7490*/  R2UR UR47, R79 ;  /* 0x000000004f2f72ca */ /* 0x000fe400000e0000 */
[----:B------:R-:W-:Y:S02]  /*74a0*/  R2UR UR50, R76 ;  /* 0x000000004c3272ca */ /* 0x000fe400000e0000 */
[----:B------:R-:W-:Y:S02]  /*74b0*/  IADD3 R77, P6, R122, UR16, RZ ;  /* 0x000000107a4d7c10 */ /* 0x000fe4000ffde0ff */
[----:B------:R-:W-:Y:S01]  /*74c0*/  SHF.R.S32.HI R78, RZ, 0x1f, R123 ;  /* 0x0000001fff4e7819 */ /* 0x000fe2000001147b */
[----:B------:R-:W-:Y:S01]  /*74d0*/  IMAD R123, R37, UR22, RZ ;  /* 0x00000016257b7c24 */ /* 0x000fe2000f8e02ff */
[----:B------:R-:W-:Y:S01]  /*74e0*/  SHF.R.S32.HI R79, RZ, 0x1f, R122 ;  /* 0x0000001fff4f7819 */ /* 0x000fe2000001147a */
[----:B------:R-:W-:Y:S01]  /*74f0*/  IMAD R37, R101, UR22, RZ ;  /* 0x0000001665257c24 */ /* 0x000fe2000f8e02ff */
[----:B------:R-:W-:Y:S01]  /*7500*/  SHF.R.S32.HI R76, RZ, 0x1f, R121 ;  /* 0x0000001fff4c7819 */ /* 0x000fe20000011479 */
[----:B------:R-:W-:Y:S01]  /*7510*/  IMAD R121, R143, UR22, RZ ;  /* 0x000000168f797c24 */ /* 0x000fe2000f8e02ff */
[----:B------:R-:W-:Y:S01]  /*7520*/  SHF.R.S32.HI R4, RZ, 0x1f, R4 ;  /* 0x0000001fff047819 */ /* 0x000fe20000011404 */
[----:B------:R-:W-:Y:S01]  /*7530*/  IMAD R122, R166, UR22, RZ ;  /* 0x00000016a67a7c24 */ /* 0x000fe2000f8e02ff */
[----:B------:R-:W-:-:S02]  /*7540*/  IADD3.X R78, R78, UR7, RZ, P4, !PT ;  /* 0x000000074e4e7c10 */ /* 0x000fc4000a7fe4ff */
[----:B------:R-:W-:Y:S01]  /*7550*/  IADD3.X R79, R79, UR5, RZ, P6, !PT ;  /* 0x000000054f4f7c10 */ /* 0x000fe2000b7fe4ff */
[----:B------:R-:W-:Y:S01]  /*7560*/  ULDC.64 UR4, c[0x0][0x218] ;  /* 0x0000860000047ab9 */ /* 0x000fe20000000a00 */
[----:B------:R-:W-:Y:S02]  /*7570*/  R2UR UR49, R77 ;  /* 0x000000004d3172ca */ /* 0x000fe400000e0000 */
[----:B------:R-:W-:Y:S02]  /*7580*/  IADD3.X R76, R76, UR11, RZ, P2, !PT ;  /* 0x0000000b4c4c7c10 */ /* 0x000fe400097fe4ff */
[----:B------:R-:W-:Y:S02]  /*7590*/  IADD3 R82, P4, R126, UR16, RZ ;  /* 0x000000107e527c10 */ /* 0x000fe4000ff9e0ff */
[----:B------:R-:W-:Y:S02]  /*75a0*/  IADD3 R80, P2, R116, UR16, RZ ;  /* 0x0000001074507c10 */ /* 0x000fe4000ff5e0ff */
[----:B------:R-:W-:Y:S01]  /*75b0*/  SHF.R.S32.HI R77, RZ, 0x1f, R120 ;  /* 0x0000001fff4d7819 */ /* 0x000fe20000011478 */
[----:B------:R-:W-:Y:S01]  /*75c0*/  IMAD R120, R151, UR22, RZ ;  /* 0x0000001697787c24 */ /* 0x000fe2000f8e02ff */
[----:B------:R-:W-:-:S02]  /*75d0*/  IADD3.X R4, R4, UR5, RZ, P5, !PT ;  /* 0x0000000504047c10 */ /* 0x000fc4000affe4ff */
[----:B------:R-:W-:Y:S01]  /*75e0*/  R2UR UR44, R82 ;  /* 0x00000000522c72ca */ /* 0x000fe200000e0000 */
[----:B------:R-:W-:Y:S01]  /*75f0*/  IMAD R82, R11, UR22, RZ ;  /* 0x000000160b527c24 */ /* 0x000fe2000f8e02ff */
[----:B------:R-:W-:Y:S02]  /*7600*/  R2UR UR46, R80 ;  /* 0x00000000502e72ca */ /* 0x000fe400000e0000 */
[----:B------:R-:W-:Y:S02]  /*7610*/  IADD3.X R77, R77, UR9, RZ, P3, !PT ;  /* 0x000000094d4d7c10 */ /* 0x000fe40009ffe4ff */
[----:B------:R-:W-:Y:S02]  /*7620*/  IADD3 R83, P3, R117, UR16, RZ ;  /* 0x0000001075537c10 */ /* 0x000fe4000ff7e0ff */
[----:B------:R-:W-:Y:S02]  /*7630*/  IADD3 R80, P5, R125, UR16, RZ ;  /* 0x000000107d507c10 */ /* 0x000fe4000ffbe0ff */
[----:B------:R-:W-:Y:S01]  /*7640*/  SHF.R.S32.HI R11, RZ, 0x1f, R118 ;  /* 0x0000001fff0b7819 */ /* 0x000fe20000011476 */
[----:B------:R-:W-:Y:S01]  /*7650*/  IMAD R118, R158, UR22, RZ ;  /* 0x000000169e767c24 */ /* 0x000fe2000f8e02ff */
[----:B------:R-:W-:-:S02]  /*7660*/  R2UR UR35, R4 ;  /* 0x00000000042372ca */ /* 0x000fc400000e0000 */
[----:B------:R-:W-:Y:S02]  /*7670*/  IADD3 R81, P6, R127, UR16, RZ ;  /* 0x000000107f517c10 */ /* 0x000fe4000ffde0ff */
[----:B------:R-:W-:Y:S01]  /*7680*/  SHF.R.S32.HI R4, RZ, 0x1f, R127 ;  /* 0x0000001fff047819 */ /* 0x000fe2000001147f */
[----:B------:R-:W-:Y:S01]  /*7690*/  IMAD R127, R38, UR22, RZ ;  /* 0x00000016267f7c24 */ /* 0x000fe2000f8e02ff */
[----:B------:R-:W-:Y:S01]  /*76a0*/  R2UR UR45, R83 ;  /* 0x00000000532d72ca */ /* 0x000fe200000e0000 */
[----:B------:R-:W-:Y:S01]  /*76b0*/  IMAD R83, R15, UR22, RZ ;  /* 0x000000160f537c24 */ /* 0x000fe2000f8e02ff */
[----:B------:R-:W-:Y:S01]  /*76c0*/  R2UR UR42, R80 ;  /* 0x00000000502a72ca */ /* 0x000fe200000e0000 */
[----:B------:R-:W-:Y:S01]  /*76d0*/  IMAD R38, R100, UR22, RZ ;  /* 0x0000001664267c24 */ /* 0x000fe2000f8e02ff */
[----:B------:R-:W-:Y:S02]  /*76e0*/  IADD3.X R11, R11, UR17, RZ, P0, !PT ;  /* 0x000000110b0b7c10 */ /* 0x000fe400087fe4ff */
[----:B------:R-:W-:Y:S01]  /*76f0*/  SHF.R.S32.HI R80, RZ, 0x1f, R116 ;  /* 0x0000001fff507819 */ /* 0x000fe20000011474 */
[----:B------:R-:W-:Y:S01]  /*7700*/  IMAD R116, R139, UR22, RZ ;  /* 0x000000168b747c24 */ /* 0x000fe2000f8e02ff */
[----:B------:R-:W-:-:S02]  /*7710*/  SHF.R.S32.HI R126, RZ, 0x1f, R126 ;  /* 0x0000001fff7e7819 */ /* 0x000fc4000001147e */
[----:B------:R-:W-:Y:S02]  /*7720*/  IADD3.X R4, R4, UR17, RZ, P6, !PT ;  /* 0x0000001104047c10 */ /* 0x000fe4000b7fe4ff */
[----:B------:R-:W-:Y:S02]  /*7730*/  R2UR UR43, R81 ;  /* 0x00000000512b72ca */ /* 0x000fe400000e0000 */
[----:B------:R-:W-:Y:S02]  /*7740*/  R2UR UR34, R70 ;  /* 0x00000000462272ca */ /* 0x000fe400000e0000 */
[----:B------:R-:W-:Y:S02]  /*7750*/  R2UR UR14, R11 ;  /* 0x000000000b0e72ca */ /* 0x000fe400000e0000 */
[----:B------:R-:W-:Y:S02]  /*7760*/  SHF.R.S32.HI R81, RZ, 0x1f, R114 ;  /* 0x0000001fff517819 */ /* 0x000fe40000011472 */
[----:B------:R-:W-:Y:S01]  /*7770*/  SHF.R.S32.HI R15, RZ, 0x1f, R117 ;  /* 0x0000001fff0f7819 */ /* 0x000fe20000011475 */
[----:B------:R-:W-:Y:S01]  /*7780*/  IMAD R117, R147, UR22, RZ ;  /* 0x0000001693757c24 */ /* 0x000fe2000f8e02ff */
[----:B------:R-:W-:-:S02]  /*7790*/  IADD3.X R80, R80, UR17, RZ, P2, !PT ;  /* 0x0000001150507c10 */ /* 0x000fc400097fe4ff */
[----:B------:R-:W-:Y:S01]  /*77a0*/  IADD3.X R11, R126, UR17, RZ, P4, !PT ;  /* 0x000000117e0b7c10 */ /* 0x000fe2000a7fe4ff */
[----:B------:R-:W-:Y:S01]  /*77b0*/  IMAD R126, R66, UR22, RZ ;  /* 0x00000016427e7c24 */ /* 0x000fe2000f8e02ff */
[----:B------:R-:W-:Y:S01]  /*77c0*/  R2UR UR9, R4 ;  /* 0x00000000040972ca */ /* 0x000fe200000e0000 */
[----:B------:R-:W-:Y:S01]  /*77d0*/  IMAD R66, R72, UR22, RZ ;  /* 0x0000001648427c24 */ /* 0x000fe2000f8e02ff */
[----:B------:R-:W-:Y:S01]  /*77e0*/  SHF.R.S32.HI R70, RZ, 0x1f, R125 ;  /* 0x0000001fff467819 */ /* 0x000fe2000001147d */
[----:B------:R-:W-:Y:S01]  /*77f0*/  IMAD R125, R65, UR22, RZ ;  /* 0x00000016417d7c24 */ /* 0x000fe2000f8e02ff */
[----:B------:R-:W-:Y:S01]  /*7800*/  IADD3 R85, P2, R83, UR16, RZ ;  /* 0x0000001053557c10 */ /* 0x000fe2000ff5e0ff */
[----:B------:R-:W-:Y:S01]  /*7810*/  IMAD R65, R73, UR22, RZ ;  /* 0x0000001649417c24 */ /* 0x000fe2000f8e02ff */
[----:B------:R-:W-:Y:S02]  /*7820*/  SHF.R.S32.HI R4, RZ, 0x1f, R83 ;  /* 0x0000001fff047819 */ /* 0x000fe40000011453 */
[----:B------:R-:W-:-:S02]  /*7830*/  IADD3.X R81, R81, UR17, RZ, P1, !PT ;  /* 0x0000001151517c10 */ /* 0x000fc40008ffe4ff */
[----:B------:R-:W-:Y:S02]  /*7840*/  IADD3.X R15, R15, UR17, RZ, P3, !PT ;  /* 0x000000110f0f7c10 */ /* 0x000fe40009ffe4ff */
[----:B------:R-:W-:Y:S02]  /*7850*/  R2UR UR10, R11 ;  /* 0x000000000b0a72ca */ /* 0x000fe400000e0000 */
[----:B------:R-:W-:Y:S02]  /*7860*/  IADD3.X R70, R70, UR17, RZ, P5, !PT ;  /* 0x0000001146467c10 */ /* 0x000fe4000affe4ff */
[----:B------:R-:W-:Y:S02]  /*7870*/  IADD3 R86, P1, R82, UR16, RZ ;  /* 0x0000001052567c10 */ /* 0x000fe4000ff3e0ff */
[----:B------:R-:W-:Y:S02]  /*7880*/  IADD3 R84, P3, R124, UR16, RZ ;  /* 0x000000107c547c10 */ /* 0x000fe4000ff7e0ff */
[----:B------:R-:W-:-:S02]  /*7890*/  SHF.R.S32.HI R11, RZ, 0x1f, R82 ;  /* 0x0000001fff0b7819 */ /* 0x000fc40000011452 */
[----:B------:R-:W-:Y:S02]  /*78a0*/  CS2R R82, SRZ ;  /* 0x0000000000527805 */ /* 0x000fe4000001ff00 */
[----:B------:R-:W-:Y:S02]  /*78b0*/  IADD3.X R4, R4, UR17, RZ, P2, !PT ;  /* 0x0000001104047c10 */ /* 0x000fe400097fe4ff */
[----:B------:R-:W-:Y:S02]  /*78c0*/  SHF.R.S32.HI R124, RZ, 0x1f, R124 ;  /* 0x0000001fff7c7819 */ /* 0x000fe4000001147c */
[----:B------:R-:W-:Y:S02]  /*78d0*/  R2UR UR11, R15 ;  /* 0x000000000f0b72ca */ /* 0x000fe400000e0000 */
[----:B------:R-:W-:Y:S01]  /*78e0*/  R2UR UR8, R70 ;  /* 0x00000000460872ca */ /* 0x000fe200000e0000 */
[----:B------:R-:W-:Y:S01]  /*78f0*/  IMAD R70, R5, UR22, RZ ;  /* 0x0000001605467c24 */ /* 0x000fe2000f8e02ff */
[----:B------:R-:W-:-:S02]  /*7900*/  IADD3 R87, P0, R119, UR16, RZ ;  /* 0x0000001077577c10 */ /* 0x000fc4000ff1e0ff */
[----:B------:R-:W-:Y:S01]  /*7910*/  SHF.R.S32.HI R15, RZ, 0x1f, R119 ;  /* 0x0000001fff0f7819 */ /* 0x000fe20000011477 */
[----:B------:R-:W-:Y:S01]  /*7920*/  IMAD R119, R174, UR22, RZ ;  /* 0x00000016ae777c24 */ /* 0x000fe2000f8e02ff */
[----:B------:R-:W-:Y:S02]  /*7930*/  IADD3.X R11, R11, UR17, RZ, P1, !PT ;  /* 0x000000110b0b7c10 */ /* 0x000fe40008ffe4ff */
[----:B------:R-:W-:Y:S02]  /*7940*/  R2UR UR5, R4 ;  /* 0x00000000040572ca */ /* 0x000fe400000e0000 */
[----:B------:R-:W-:Y:S01]  /*7950*/  IADD3 R4, P2, R129, UR4, RZ ;  /* 0x0000000481047c10 */ /* 0x000fe2000ff5e0ff */
[----:B------:R-:W-:Y:S01]  /*7960*/  ULDC UR4, c[0x0][0x234] ;  /* 0x00008d0000047ab9 */ /* 0x000fe20000000800 */
[----:B------:R-:W-:Y:S01]  /*7970*/  IADD3.X R5, R124, UR17, RZ, P3, !PT ;  /* 0x000000117c057c10 */ /* 0x000fe20009ffe4ff */
[----:B------:R-:W-:Y:S01]  /*7980*/  IMAD R3, R3, UR4, RZ ;  /* 0x0000000403037c24 */ /* 0x000fe2000f8e02ff */
[----:B------:R-:W-:Y:S01]  /*7990*/  SHF.R.S32.HI R129, RZ, 0x1f, R129 ;  /* 0x0000001fff817819 */ /* 0x000fe20000011481 */
[----:B------:R0:W-:Y:S01]  /*79a0*/  STL [R1+0x1b0], R4 ;  /* 0x0001b00401007387 */ /* 0x0001e20000100800 */
[----:B------:R-:W-:Y:S01]  /*79b0*/  IADD3.X R15, R15, UR17, RZ, P0, !PT ;  /* 0x000000110f0f7c10 */ /* 0x000fe200087fe4ff */
[----:B------:R-:W-:Y:S01]  /*79c0*/  IMAD R124, R24, UR22, RZ ;  /* 0x00000016187c7c24 */ /* 0x000fe2000f8e02ff */
[----:B------:R-:W-:Y:S01]  /*79d0*/  R2UR UR6, R11 ;  /* 0x000000000b0672ca */ /* 0x000fe200000e0000 */
[----:B------:R-:W-:Y:S01]  /*79e0*/  IMAD R24, R115, UR22, RZ ;  /* 0x0000001673187c24 */ /* 0x000fe2000f8e02ff */
[----:B------:R-:W-:-:S02]  /*79f0*/  R2UR UR4, R5 ;  /* 0x00000000050472ca */ /* 0x000fc400000e0000 */
[----:B------:R-:W-:Y:S01]  /*7a00*/  IADD3 R11, P0, R70, UR18, RZ ;  /* 0x00000012460b7c10 */ /* 0x000fe2000ff1e0ff */
[----:B------:R-:W-:Y:S01]  /*7a10*/  ULDC UR18, c[0x0][0x238] ;  /* 0x00008e0000127ab9 */ /* 0x000fe20000000800 */
[----:B------:R-:W-:Y:S01]  /*7a20*/  IADD3.X R5, R129, UR19, RZ, P2, !PT ;  /* 0x0000001381057c10 */ /* 0x000fe200097fe4ff */
[----:B------:R-:W-:Y:S01]  /*7a30*/  IMAD R129, R69, UR22, RZ ;  /* 0x0000001645817c24 */ /* 0x000fe2000f8e02ff */
[C---:B0-----:R-:W-:Y:S01]  /*7a40*/  IADD3 R4, P1, R3.reuse, UR20, RZ ;  /* 0x0000001403047c10 */ /* 0x041fe2000ff3e0ff */
[----:B------:R-:W-:Y:S01]  /*7a50*/  STL [R1+0x1b8], R11 ;  /* 0x0001b80b01007387 */ /* 0x000fe20000100800 */
[----:B------:R-:W-:Y:S01]  /*7a60*/  SHF.R.S32.HI R211, RZ, 0x1f, R8 ;  /* 0x0000001fffd37819 */ /* 0x000fe20000011408 */
[----:B------:R-:W-:Y:S01]  /*7a70*/  ULDC UR19, c[0x0][0x238] ;  /* 0x00008e0000137ab9 */ /* 0x000fe20000000800 */
[----:B------:R-:W-:Y:S01]  /*7a80*/  LEA.HI.X.SX32 R3, R3, UR21, 0x1, P1 ;  /* 0x0000001503037c11 */ /* 0x000fe200088f0eff */
[----:B------:R0:W-:Y:S01]  /*7a90*/  STL [R1+0x1ac], R5 ;  /* 0x0001ac0501007387 */ /* 0x0001e20000100800 */
[----:B------:R-:W-:Y:S01]  /*7aa0*/  SHF.R.S32.HI R210, RZ, 0x1f, R6 ;  /* 0x0000001fffd27819 */ /* 0x000fe20000011406 */
[----:B------:R-:W-:Y:S01]  /*7ab0*/  ULDC UR22, c[0x0][0x238] ;  /* 0x00008e0000167ab9 */ /* 0x000fe20000000800 */
[----:B------:R-:W-:Y:S01]  /*7ac0*/  IADD3 R130, P5, R6, UR16, RZ ;  /* 0x0000001006827c10 */ /* 0x000fe2000ffbe0ff */
[----:B------:R-:W-:Y:S01]  /*7ad0*/  ULDC UR20, c[0x0][0x238] ;  /* 0x00008e0000147ab9 */ /* 0x000fe20000000800 */
[----:B------:R-:W-:Y:S01]  /*7ae0*/  SHF.R.S32.HI R212, RZ, 0x1f, R7 ;  /* 0x0000001fffd47819 */ /* 0x000fe20000011407 */
[----:B------:R-:W-:Y:S01]  /*7af0*/  ULDC UR21, c[0x0][0x238] ;  /* 0x00008e0000157ab9 */ /* 0x000fe20000000800 */
[----:B------:R-:W-:-:S02]  /*7b00*/  IADD3 R6, P1, R7, UR16, RZ ;  /* 0x0000001007067c10 */ /* 0x000fc4000ff3e0ff */
[----:B------:R-:W-:Y:S02]  /*7b10*/  SHF.R.S32.HI R213, RZ, 0x1f, R9 ;  /* 0x0000001fffd57819 */ /* 0x000fe40000011409 */
[----:B0-----:R-:W-:Y:S02]  /*7b20*/  IADD3 R5, P6, R8, UR16, RZ ;  /* 0x0000001008057c10 */ /* 0x001fe4000ffde0ff */
[----:B------:R-:W-:Y:S02]  /*7b30*/  IADD3 R7, P2, R9, UR16, RZ ;  /* 0x0000001009077c10 */ /* 0x000fe4000ff5e0ff */
[----:B------:R-:W-:Y:S02]  /*7b40*/  IADD3.X R211, R211, UR17, RZ, P6, !PT ;  /* 0x00000011d3d37c10 */ /* 0x000fe4000b7fe4ff */
[----:B------:R-:W-:Y:S02]  /*7b50*/  SHF.R.S32.HI R217, RZ, 0x1f, R14 ;  /* 0x0000001fffd97819 */ /* 0x000fe4000001140e */
[----:B------:R-:W-:-:S02]  /*7b60*/  IADD3 R11, P6, R14, UR16, RZ ;  /* 0x000000100e0b7c10 */ /* 0x000fc4000ffde0ff */
[----:B------:R-:W-:Y:S02]  /*7b70*/  SHF.R.S32.HI R214, RZ, 0x1f, R10 ;  /* 0x0000001fffd67819 */ /* 0x000fe4000001140a */
[----:B------:R-:W-:Y:S02]  /*7b80*/  IADD3 R8, P3, R10, UR16, RZ ;  /* 0x000000100a087c10 */ /* 0x000fe4000ff7e0ff */
[----:B------:R-:W-:Y:S02]  /*7b90*/  IADD3.X R210, R210, UR17, RZ, P5, !PT ;  /* 0x00000011d2d27c10 */ /* 0x000fe4000affe4ff */
[----:B------:R-:W-:Y:S02]  /*7ba0*/  SHF.R.S32.HI R215, RZ, 0x1f, R12 ;  /* 0x0000001fffd77819 */ /* 0x000fe4000001140c */
[----:B------:R-:W-:Y:S02]  /*7bb0*/  IADD3 R9, P4, R12, UR16, RZ ;  /* 0x000000100c097c10 */ /* 0x000fe4000ff9e0ff */
[----:B------:R-:W-:-:S02]  /*7bc0*/  SHF.R.S32.HI R216, RZ, 0x1f, R13 ;  /* 0x0000001fffd87819 */ /* 0x000fc4000001140d */
[----:B------:R-:W-:Y:S02]  /*7bd0*/  IADD3 R10, P5, R13, UR16, RZ ;  /* 0x000000100d0a7c10 */ /* 0x000fe4000ffbe0ff */
[----:B------:R-:W-:Y:S02]  /*7be0*/  IADD3.X R213, R213, UR17, RZ, P2, !PT ;  /* 0x00000011d5d57c10 */ /* 0x000fe400097fe4ff */
[----:B------:R-:W-:Y:S02]  /*7bf0*/  SHF.R.S32.HI R219, RZ, 0x1f, R17 ;  /* 0x0000001fffdb7819 */ /* 0x000fe40000011411 */
[----:B------:R-:W-:Y:S02]  /*7c00*/  IADD3 R13, P2, R17, UR16, RZ ;  /* 0x00000010110d7c10 */ /* 0x000fe4000ff5e0ff */
[----:B------:R-:W-:Y:S02]  /*7c10*/  IADD3.X R217, R217, UR17, RZ, P6, !PT ;  /* 0x00000011d9d97c10 */ /* 0x000fe4000b7fe4ff */
[----:B------:R-:W-:-:S02]  /*7c20*/  IADD3.X R212, R212, UR17, RZ, P1, !PT ;  /* 0x00000011d4d47c10 */ /* 0x000fc40008ffe4ff */
[----:B------:R-:W-:Y:S02]  /*7c30*/  SHF.R.S32.HI R223, RZ, 0x1f, R21 ;  /* 0x0000001fffdf7819 */ /* 0x000fe40000011415 */
[----:B------:R-:W-:Y:S02]  /*7c40*/  IADD3 R17, P6, R21, UR16, RZ ;  /* 0x0000001015117c10 */ /* 0x000fe4000ffde0ff */
[----:B------:R-:W-:Y:S02]  /*7c50*/  SHF.R.S32.HI R218, RZ, 0x1f, R16 ;  /* 0x0000001fffda7819 */ /* 0x000fe40000011410 */
[----:B------:R-:W-:Y:S02]  /*7c60*/  IADD3 R12, P1, R16, UR16, RZ ;  /* 0x00000010100c7c10 */ /* 0x000fe4000ff3e0ff */
[----:B------:R-:W-:Y:S02]  /*7c70*/  R2UR UR7, R15 ;  /* 0x000000000f0772ca */ /* 0x000fe400000e0000 */
[----:B------:R-:W-:-:S02]  /*7c80*/  IADD3.X R215, R215, UR17, RZ, P4, !PT ;  /* 0x00000011d7d77c10 */ /* 0x000fc4000a7fe4ff */
[----:B------:R-:W-:Y:S02]  /*7c90*/  SHF.R.S32.HI R221, RZ, 0x1f, R19 ;  /* 0x0000001fffdd7819 */ /* 0x000fe40000011413 */
[----:B------:R-:W-:Y:S02]  /*7ca0*/  IADD3 R15, P4, R19, UR16, RZ ;  /* 0x00000010130f7c10 */ /* 0x000fe4000ff9e0ff */
[----:B------:R-:W-:Y:S02]  /*7cb0*/  IADD3.X R219, R219, UR17, RZ, P2, !PT ;  /* 0x00000011dbdb7c10 */ /* 0x000fe400097fe4ff */
[----:B------:R-:W-:Y:S02]  /*7cc0*/  IADD3.X R214, R214, UR17, RZ, P3, !PT ;  /* 0x00000011d6d67c10 */ /* 0x000fe40009ffe4ff */
[----:B------:R-:W-:Y:S02]  /*7cd0*/  SHF.R.S32.HI R225, RZ, 0x1f, R23 ;  /* 0x0000001fffe17819 */ /* 0x000fe40000011417 */
[----:B------:R-:W-:-:S02]  /*7ce0*/  IADD3 R19, P2, R23, UR16, RZ ;  /* 0x0000001017137c10 */ /* 0x000fc4000ff5e0ff */
[----:B------:R-:W-:Y:S02]  /*7cf0*/  IADD3.X R223, R223, UR17, RZ, P6, !PT ;  /* 0x00000011dfdf7c10 */ /* 0x000fe4000b7fe4ff */
[----:B------:R-:W-:Y:S02]  /*7d00*/  SHF.R.S32.HI R220, RZ, 0x1f, R18 ;  /* 0x0000001fffdc7819 */ /* 0x000fe40000011412 */
[----:B------:R-:W-:Y:S02]  /*7d10*/  IADD3 R14, P3, R18, UR16, RZ ;  /* 0x00000010120e7c10 */ /* 0x000fe4000ff7e0ff */
[----:B------:R-:W-:Y:S02]  /*7d20*/  IADD3.X R218, R218, UR17, RZ, P1, !PT ;  /* 0x00000011dada7c10 */ /* 0x000fe40008ffe4ff */
[----:B------:R-:W-:Y:S02]  /*7d30*/  SHF.R.S32.HI R229, RZ, 0x1f, R159 ;  /* 0x0000001fffe57819 */ /* 0x000fe4000001149f */
[----:B------:R-:W-:-:S02]  /*7d40*/  IADD3 R23, P6, R159, UR16, RZ ;  /* 0x000000109f177c10 */ /* 0x000fc4000ffde0ff */
[----:B------:R-:W-:Y:S02]  /*7d50*/  SHF.R.S32.HI R224, RZ, 0x1f, R22 ;  /* 0x0000001fffe07819 */ /* 0x000fe40000011416 */
[----:B------:R-:W-:Y:S02]  /*7d60*/  IADD3 R18, P1, R22, UR16, RZ ;  /* 0x0000001016127c10 */ /* 0x000fe4000ff3e0ff */
[----:B------:R-:W-:Y:S02]  /*7d70*/  IADD3.X R229, R229, UR17, RZ, P6, !PT ;  /* 0x00000011e5e57c10 */ /* 0x000fe4000b7fe4ff */
        /* <DEDUP_REMOVED lines=9> */
[----:B------:R-:W-:Y:S02]  /*7e10*/  IADD3.X R216, R216, UR17, RZ, P5, !PT ;  /* 0x00000011d8d87c10 */ /* 0x000fe4000affe4ff */
[----:B------:R-:W-:Y:S02]  /*7e20*/  IADD3.X R225, R225, UR17, RZ, P2, !PT ;  /* 0x00000011e1e17c10 */ /* 0x000fe400097fe4ff */
[----:B------:R-:W-:Y:S02]  /*7e30*/  SHF.R.S32.HI R236, RZ, 0x1f, R173 ;  /* 0x0000001fffec7819 */ /* 0x000fe400000114ad */
[----:B------:R-:W-:Y:S02]  /*7e40*/  IADD3 R94, P1, R173, UR16, RZ ;  /* 0x00000010ad5e7c10 */ /* 0x000fe4000ff3e0ff */
[----:B------:R-:W-:Y:S02]  /*7e50*/  SHF.R.S32.HI R222, RZ, 0x1f, R20 ;  /* 0x0000001fffde7819 */ /* 0x000fe40000011414 */
[----:B------:R-:W-:-:S02]  /*7e60*/  IADD3 R16, P5, R20, UR16, RZ ;  /* 0x0000001014107c10 */ /* 0x000fc4000ffbe0ff */
[----:B------:R-:W-:Y:S02]  /*7e70*/  IADD3.X R220, R220, UR17, RZ, P3, !PT ;  /* 0x00000011dcdc7c10 */ /* 0x000fe40009ffe4ff */
[----:B------:R-:W-:Y:S02]  /*7e80*/  SHF.R.S32.HI R231, RZ, 0x1f, R163 ;  /* 0x0000001fffe77819 */ /* 0x000fe400000114a3 */
[----:B------:R-:W-:Y:S02]  /*7e90*/  IADD3 R89, P2, R163, UR16, RZ ;  /* 0x00000010a3597c10 */ /* 0x000fe4000ff5e0ff */
[----:B------:R-:W-:Y:S02]  /*7ea0*/  SHF.R.S32.HI R226, RZ, 0x1f, R153 ;  /* 0x0000001fffe27819 */ /* 0x000fe40000011499 */
[----:B------:R-:W-:Y:S02]  /*7eb0*/  IADD3 R20, P3, R153, UR16, RZ ;  /* 0x0000001099147c10 */ /* 0x000fe4000ff7e0ff */
[----:B------:R-:W-:-:S02]  /*7ec0*/  IADD3.X R241, R241, UR17, RZ, P6, !PT ;  /* 0x00000011f1f17c10 */ /* 0x000fc4000b7fe4ff */
[----:B------:R-:W-:Y:S02]  /*7ed0*/  IADD3.X R236, R236, UR17, RZ, P1, !PT ;  /* 0x00000011ecec7c10 */ /* 0x000fe40008ffe4ff */
[----:B------:R-:W-:Y:S02]  /*7ee0*/  SHF.R.S32.HI R247, RZ, 0x1f, R160 ;  /* 0x0000001ffff77819 */ /* 0x000fe400000114a0 */
[----:B------:R-:W-:Y:S02]  /*7ef0*/  IADD3 R105, P6, R160, UR16, RZ ;  /* 0x00000010a0697c10 */ /* 0x000fe4000ffde0ff */
        /* <DEDUP_REMOVED lines=29> */
[----:B------:R-:W-:Y:S01]  /*80d0*/  IADD3 R22, P5, R157, UR16, RZ ;  /* 0x000000109d167c10 */ /* 0x000fe2000ffbe0ff */
[----:B------:R0:W-:Y:S01]  /*80e0*/  STL [R1], R135 ;  /* 0x0000008701007387 */ /* 0x0001e20000100800 */
[----:B------:R-:W-:Y:S02]  /*80f0*/  IADD3.X R248, R248, UR17, RZ, P1, !PT ;  /* 0x00000011f8f87c10 */ /* 0x000fe40008ffe4ff */
[----:B------:R-:W-:Y:S02]  /*8100*/  IADD3.X R243, R243, UR17, RZ, P2, !PT ;  /* 0x00000011f3f37c10 */ /* 0x000fe400097fe4ff */
[----:B------:R-:W-:-:S02]  /*8110*/  SHF.R.S32.HI R69, RZ, 0x1f, R149 ;  /* 0x0000001fff457819 */ /* 0x000fc40000011495 */
[----:B------:R-:W-:Y:S02]  /*8120*/  IADD3 R112, P1, R149, UR16, RZ ;  /* 0x0000001095707c10 */ /* 0x000fe4000ff3e0ff */
[----:B------:R-:W-:Y:S02]  /*8130*/  IADD3.X R238, R238, UR17, RZ, P3, !PT ;  /* 0x00000011eeee7c10 */ /* 0x000fe40009ffe4ff */
[----:B------:R-:W-:Y:S02]  /*8140*/  SHF.R.S32.HI R249, RZ, 0x1f, R168 ;  /* 0x0000001ffff97819 */ /* 0x000fe400000114a8 */
[----:B------:R-:W-:Y:S02]  /*8150*/  IADD3 R107, P2, R168, UR16, RZ ;  /* 0x00000010a86b7c10 */ /* 0x000fe4000ff5e0ff */
[----:B------:R-:W-:Y:S02]  /*8160*/  IADD3.X R233, R233, UR17, RZ, P4, !PT ;  /* 0x00000011e9e97c10 */ /* 0x000fe4000a7fe4ff */
[----:B------:R-:W-:-:S02]  /*8170*/  SHF.R.S32.HI R244, RZ, 0x1f, R150 ;  /* 0x0000001ffff47819 */ /* 0x000fc40000011496 */
[----:B------:R-:W-:Y:S02]  /*8180*/  IADD3 R102, P3, R150, UR16, RZ ;  /* 0x0000001096667c10 */ /* 0x000fe4000ff7e0ff */
[----:B------:R-:W-:Y:S02]  /*8190*/  IADD3.X R228, R228, UR17, RZ, P5, !PT ;  /* 0x00000011e4e47c10 */ /* 0x000fe4000affe4ff */
[----:B------:R-:W-:Y:S02]  /*81a0*/  SHF.R.S32.HI R239, RZ, 0x1f, R140 ;  /* 0x0000001fffef7819 */ /* 0x000fe4000001148c */
[----:B------:R-:W-:Y:S02]  /*81b0*/  IADD3 R97, P4, R140, UR16, RZ ;  /* 0x000000108c617c10 */ /* 0x000fe4000ff9e0ff */
[----:B------:R-:W-:Y:S02]  /*81c0*/  SHF.R.S32.HI R234, RZ, 0x1f, R169 ;  /* 0x0000001fffea7819 */ /* 0x000fe400000114a9 */
[----:B------:R-:W-:-:S02]  /*81d0*/  IADD3 R92, P5, R169, UR16, RZ ;  /* 0x00000010a95c7c10 */ /* 0x000fc4000ffbe0ff */
[----:B0-----:R-:W-:Y:S02]  /*81e0*/  IADD3.X R135, R69, UR17, RZ, P1, !PT ;  /* 0x0000001145877c10 */ /* 0x001fe40008ffe4ff */
[----:B------:R-:W-:Y:S02]  /*81f0*/  R2UR UR33, R71 ;  /* 0x00000000472172ca */ /* 0x000fe400000e0000 */
[----:B------:R-:W-:Y:S01]  /*8200*/  IADD3.X R249, R249, UR17, RZ, P2, !PT ;  /* 0x00000011f9f97c10 */ /* 0x000fe200097fe4ff */
[----:B------:R0:W-:Y:S01]  /*8210*/  STL [R1+0x4], R135 ;  /* 0x0000048701007387 */ /* 0x0001e20000100800 */
        /* <DEDUP_REMOVED lines=11> */
[----:B0-----:R-:W-:Y:S02]  /*82d0*/  IADD3.X R135, R71, UR17, RZ, P2, !PT ;  /* 0x0000001147877c10 */ /* 0x001fe400097fe4ff */
[----:B------:R-:W-:Y:S02]  /*82e0*/  IADD3.X R250, R250, UR17, RZ, P3, !PT ;  /* 0x00000011fafa7c10 */ /* 0x000fe40009ffe4ff */
[----:B------:R-:W-:Y:S01]  /*82f0*/  SHF.R.S32.HI R251, RZ, 0x1f, R109 ;  /* 0x0000001ffffb7819 */ /* 0x000fe2000001146d */
[----:B------:R0:W-:Y:S01]  /*8300*/  STL [R1+0x8], R135 ;  /* 0x0000088701007387 */ /* 0x0001e20000100800 */
[----:B------:R-:W-:-:S02]  /*8310*/  IADD3.X R245, R245, UR17, RZ, P4, !PT ;  /* 0x00000011f5f57c10 */ /* 0x000fc4000a7fe4ff */
[----:B------:R-:W-:Y:S02]  /*8320*/  SHF.R.S32.HI R72, RZ, 0x1f, R162 ;  /* 0x0000001fff487819 */ /* 0x000fe400000114a2 */
[----:B------:R-:W-:Y:S02]  /*8330*/  IADD3 R114, P3, R162, UR16, RZ ;  /* 0x00000010a2727c10 */ /* 0x000fe4000ff7e0ff */
[----:B------:R-:W-:Y:S02]  /*8340*/  IADD3.X R240, R240, UR17, RZ, P5, !PT ;  /* 0x00000011f0f07c10 */ /* 0x000fe4000affe4ff */
[----:B------:R-:W-:Y:S02]  /*8350*/  IADD3 R109, P4, R109, UR16, RZ ;  /* 0x000000106d6d7c10 */ /* 0x000fe4000ff9e0ff */
[----:B------:R-:W-:Y:S02]  /*8360*/  SHF.R.S32.HI R246, RZ, 0x1f, R156 ;  /* 0x0000001ffff67819 */ /* 0x000fe4000001149c */
[----:B------:R-:W-:-:S02]  /*8370*/  IADD3 R104, P5, R156, UR16, RZ ;  /* 0x000000109c687c10 */ /* 0x000fc4000ffbe0ff */
[----:B0-----:R-:W-:Y:S02]  /*8380*/  IADD3.X R135, R72, UR17, RZ, P3, !PT ;  /* 0x0000001148877c10 */ /* 0x001fe40009ffe4ff */
[----:B------:R-:W-:Y:S02]  /*8390*/  IADD3.X R251, R251, UR17, RZ, P4, !PT ;  /* 0x00000011fbfb7c10 */ /* 0x000fe4000a7fe4ff */
[----:B------:R-:W-:Y:S01]  /*83a0*/  IADD3.X R246, R246, UR17, RZ, P5, !PT ;  /* 0x00000011f6f67c10 */ /* 0x000fe2000affe4ff */
[----:B------:R0:W-:Y:S01]  /*83b0*/  STL [R1+0xc], R135 ;  /* 0x00000c8701007387 */ /* 0x0001e20000100800 */
[----:B------:R-:W-:Y:S02]  /*83c0*/  SHF.R.S32.HI R73, RZ, 0x1f, R170 ;  /* 0x0000001fff497819 */ /* 0x000fe400000114aa */
[----:B------:R-:W-:Y:S02]  /*83d0*/  IADD3 R115, P4, R170, UR16, RZ ;  /* 0x00000010aa737c10 */ /* 0x000fe4000ff9e0ff */
[----:B------:R-:W-:-:S02]  /*83e0*/  SHF.R.S32.HI R252, RZ, 0x1f, R141 ;  /* 0x0000001ffffc7819 */ /* 0x000fc4000001148d */
[----:B------:R-:W-:Y:S02]  /*83f0*/  IADD3 R110, P5, R141, UR16, RZ ;  /* 0x000000108d6e7c10 */ /* 0x000fe4000ffbe0ff */
[----:B------:R-:W-:Y:S02]  /*8400*/  R2UR UR32, R74 ;  /* 0x000000004a2072ca */ /* 0x000fe400000e0000 */
[----:B0-----:R-:W-:Y:S02]  /*8410*/  IADD3.X R135, R73, UR17, RZ, P4, !PT ;  /* 0x0000001149877c10 */ /* 0x001fe4000a7fe4ff */
[----:B------:R-:W-:Y:S02]  /*8420*/  SHF.R.S32.HI R74, RZ, 0x1f, R116 ;  /* 0x0000001fff4a7819 */ /* 0x000fe40000011474 */
[----:B------:R-:W-:Y:S01]  /*8430*/  IADD3.X R252, R252, UR17, RZ, P5, !PT ;  /* 0x00000011fcfc7c10 */ /* 0x000fe2000affe4ff */
[----:B------:R0:W-:Y:S01]  /*8440*/  STL [R1+0x10], R135 ;  /* 0x0000108701007387 */ /* 0x0001e20000100800 */
[----:B------:R-:W-:-:S02]  /*8450*/  IADD3 R116, P5, R116, UR16, RZ ;  /* 0x0000001074747c10 */ /* 0x000fc4000ffbe0ff */
[----:B------:R-:W-:Y:S02]  /*8460*/  R2UR UR31, R75 ;  /* 0x000000004b1f72ca */ /* 0x000fe400000e0000 */
[----:B------:R-:W-:Y:S02]  /*8470*/  SHF.R.S32.HI R75, RZ, 0x1f, R117 ;  /* 0x0000001fff4b7819 */ /* 0x000fe40000011475 */
[----:B------:R-:W-:Y:S02]  /*8480*/  IADD3 R117, P6, R117, UR16, RZ ;  /* 0x0000001075757c10 */ /* 0x000fe4000ffde0ff */
[----:B------:R-:W-:Y:S02]  /*8490*/  SHF.R.S32.HI R68, RZ, 0x1f, R118 ;  /* 0x0000001fff447819 */ /* 0x000fe40000011476 */
[----:B0-----:R-:W-:Y:S02]  /*84a0*/  IADD3.X R135, R74, UR17, RZ, P5, !PT ;  /* 0x000000114a877c10 */ /* 0x001fe4000affe4ff */
[----:B------:R-:W-:-:S02]  /*84b0*/  IADD3 R118, P1, R118, UR16, RZ ;  /* 0x0000001076767c10 */ /* 0x000fc4000ff3e0ff */
[----:B------:R-:W-:Y:S01]  /*84c0*/  SHF.R.S32.HI R69, RZ, 0x1f, R119 ;  /* 0x0000001fff457819 */ /* 0x000fe20000011477 */
[----:B------:R0:W-:Y:S01]  /*84d0*/  STL [R1+0x14], R135 ;  /* 0x0000148701007387 */ /* 0x0001e20000100800 */
[----:B------:R-:W-:Y:S02]  /*84e0*/  IADD3 R119, P2, R119, UR16, RZ ;  /* 0x0000001077777c10 */ /* 0x000fe4000ff5e0ff */
[----:B------:R-:W-:Y:S02]  /*84f0*/  SHF.R.S32.HI R71, RZ, 0x1f, R120 ;  /* 0x0000001fff477819 */ /* 0x000fe40000011478 */
[----:B------:R-:W-:Y:S02]  /*8500*/  IADD3 R120, P3, R120, UR16, RZ ;  /* 0x0000001078787c10 */ /* 0x000fe4000ff7e0ff */
[----:B------:R-:W-:Y:S02]  /*8510*/  SHF.R.S32.HI R72, RZ, 0x1f, R121 ;  /* 0x0000001fff487819 */ /* 0x000fe40000011479 */
[----:B------:R-:W-:-:S02]  /*8520*/  IADD3 R121, P4, R121, UR16, RZ ;  /* 0x0000001079797c10 */ /* 0x000fc4000ff9e0ff */
[----:B0-----:R-:W-:Y:S02]  /*8530*/  IADD3.X R135, R75, UR17, RZ, P6, !PT ;  /* 0x000000114b877c10 */ /* 0x001fe4000b7fe4ff */
[----:B------:R-:W-:Y:S02]  /*8540*/  SHF.R.S32.HI R73, RZ, 0x1f, R122 ;  /* 0x0000001fff497819 */ /* 0x000fe4000001147a */
[----:B------:R-:W-:Y:S01]  /*8550*/  IADD3 R122, P5, R122, UR16, RZ ;  /* 0x000000107a7a7c10 */ /* 0x000fe2000ffbe0ff */
[----:B------:R0:W-:Y:S01]  /*8560*/  STL [R1+0x18], R135 ;  /* 0x0000188701007387 */ /* 0x0001e20000100800 */
[----:B------:R-:W-:Y:S02]  /*8570*/  SHF.R.S32.HI R74, RZ, 0x1f, R123 ;  /* 0x0000001fff4a7819 */ /* 0x000fe4000001147b */
[----:B------:R-:W-:Y:S02]  /*8580*/  IADD3 R123, P6, R123, UR16, RZ ;  /* 0x000000107b7b7c10 */ /* 0x000fe4000ffde0ff */
[----:B------:R-:W-:-:S02]  /*8590*/  SHF.R.S32.HI R75, RZ, 0x1f, R124 ;  /* 0x0000001fff4b7819 */ /* 0x000fc4000001147c */
[C---:B------:R-:W-:Y:S02]  /*85a0*/  LOP3.LUT R139, R0.reuse, 0x30, RZ, 0xfc, !PT ;  /* 0x00000030008b7812 */ /* 0x040fe400078efcff */
[----:B------:R-:W-:Y:S02]  /*85b0*/  LOP3.LUT R138, R0, 0x28, RZ, 0xfc, !PT ;  /* 0x00000028008a7812 */ /* 0x000fe400078efcff */
[----:B0-----:R-:W-:Y:S02]  /*85c0*/  IADD3.X R135, R68, UR17, RZ, P1, !PT ;  /* 0x0000001144877c10 */ /* 0x001fe40008ffe4ff */
[----:B------:R-:W-:Y:S02]  /*85d0*/  IADD3 R124, P1, R124, UR16, RZ ;  /* 0x000000107c7c7c10 */ /* 0x000fe4000ff3e0ff */
[----:B------:R-:W-:Y:S01]  /*85e0*/  SHF.R.S32.HI R68, RZ, 0x1f, R125 ;  /* 0x0000001fff447819 */ /* 0x000fe2000001147d */
[----:B------:R0:W-:Y:S01]  /*85f0*/  STL [R1+0x1c], R135 ;  /* 0x00001c8701007387 */ /* 0x0001e20000100800 */
[----:B------:R-:W-:-:S02]  /*8600*/  IADD3.X R136, R75, UR17, RZ, P1, !PT ;  /* 0x000000114b887c10 */ /* 0x000fc40008ffe4ff */
[----:B------:R-:W-:Y:S02]  /*8610*/  SHF.R.S32.HI R70, RZ, 0x1f, R70 ;  /* 0x0000001fff467819 */ /* 0x000fe40000011446 */
[----:B------:R-:W-:Y:S02]  /*8620*/  R2UR UR41, R87 ;  /* 0x00000000572972ca */ /* 0x000fe400000e0000 */
[----:B------:R-:W-:Y:S02]  /*8630*/  R2UR UR40, R86 ;  /* 0x00000000562872ca */ /* 0x000fe400000e0000 */
[----:B------:R-:W-:Y:S02]  /*8640*/  CS2R R86, SRZ ;  /* 0x0000000000567805 */ /* 0x000fe4000001ff00 */
[----:B------:R-:W-:Y:S02]  /*8650*/  R2UR UR37, R85 ;  /* 0x00000000552572ca */ /* 0x000fe400000e0000 */
[----:B0-----:R-:W-:-:S02]  /*8660*/  IADD3.X R135, R69, UR17, RZ, P2, !PT ;  /* 0x0000001145877c10 */ /* 0x001fc400097fe4ff */
[----:B------:R-:W-:Y:S02]  /*8670*/  IADD3 R125, P2, R125, UR16, RZ ;  /* 0x000000107d7d7c10 */ /* 0x000fe4000ff5e0ff */
[----:B------:R-:W-:Y:S01]  /*8680*/  SHF.R.S32.HI R69, RZ, 0x1f, R126 ;  /* 0x0000001fff457819 */ /* 0x000fe2000001147e */
[----:B------:R0:W-:Y:S01]  /*8690*/  STL [R1+0x20], R135 ;  /* 0x0000208701007387 */ /* 0x0001e20000100800 */
[----:B------:R-:W-:Y:S02]  /*86a0*/  R2UR UR36, R84 ;  /* 0x00000000542472ca */ /* 0x000fe400000e0000 */
[----:B------:R-:W-:Y:S02]  /*86b0*/  CS2R R84, SRZ ;  /* 0x0000000000547805 */ /* 0x000fe4000001ff00 */
[----:B------:R-:W-:Y:S02]  /*86c0*/  R2UR UR30, R76 ;  /* 0x000000004c1e72ca */ /* 0x000fe400000e0000 */
[----:B------:R-:W-:-:S02]  /*86d0*/  R2UR UR29, R77 ;  /* 0x000000004d1d72ca */ /* 0x000fc400000e0000 */
[----:B------:R-:W-:Y:S02]  /*86e0*/  CS2R R76, SRZ ;  /* 0x00000000004c7805 */ /* 0x000fe4000001ff00 */
[----:B------:R-:W-:Y:S02]  /*86f0*/  R2UR UR28, R78 ;  /* 0x000000004e1c72ca */ /* 0x000fe400000e0000 */
[----:B------:R-:W-:Y:S02]  /*8700*/  R2UR UR15, R79 ;  /* 0x000000004f0f72ca */ /* 0x000fe400000e0000 */
[----:B------:R-:W-:Y:S02]  /*8710*/  CS2R R78, SRZ ;  /* 0x00000000004e7805 */ /* 0x000fe4000001ff00 */
[----:B0-----:R-:W-:Y:S02]  /*8720*/  IADD3.X R135, R71, UR17, RZ, P3, !PT ;  /* 0x0000001147877c10 */ /* 0x001fe40009ffe4ff */
[----:B------:R-:W-:-:S02]  /*8730*/  IADD3 R126, P3, R126, UR16, RZ ;  /* 0x000000107e7e7c10 */ /* 0x000fc4000ff7e0ff */
[----:B------:R-:W-:Y:S01]  /*8740*/  SHF.R.S32.HI R71, RZ, 0x1f, R127 ;  /* 0x0000001fff477819 */ /* 0x000fe2000001147f */
[----:B------:R0:W-:Y:S01]  /*8750*/  STL [R1+0x24], R135 ;  /* 0x0000248701007387 */ /* 0x0001e20000100800 */
[----:B------:R-:W-:Y:S02]  /*8760*/  R2UR UR13, R81 ;  /* 0x00000000510d72ca */ /* 0x000fe400000e0000 */
[----:B------:R-:W-:Y:S02]  /*8770*/  R2UR UR12, R80 ;  /* 0x00000000500c72ca */ /* 0x000fe400000e0000 */
[----:B------:R-:W-:Y:S02]  /*8780*/  CS2R R80, SRZ ;  /* 0x0000000000507805 */ /* 0x000fe4000001ff00 */
[----:B0-----:R-:W-:Y:S02]  /*8790*/  IADD3.X R135, R72, UR17, RZ, P4, !PT ;  /* 0x0000001148877c10 */ /* 0x001fe4000a7fe4ff */
[----:B------:R-:W-:-:S02]  /*87a0*/  IADD3 R127, P4, R127, UR16, RZ ;  /* 0x000000107f7f7c10 */ /* 0x000fc4000ff9e0ff */
[----:B------:R-:W-:Y:S01]  /*87b0*/  SHF.R.S32.HI R72, RZ, 0x1f, R128 ;  /* 0x0000001fff487819 */ /* 0x000fe20000011480 */
[----:B------:R0:W-:Y:S02]  /*87c0*/  STL [R1+0x28], R135 ;  /* 0x0000288701007387 */ /* 0x0001e40000100800 */
[----:B0-----:R-:W-:Y:S02]  /*87d0*/  IADD3.X R135, R73, UR17, RZ, P5, !PT ;  /* 0x0000001149877c10 */ /* 0x001fe4000affe4ff */
[----:B------:R-:W-:Y:S02]  /*87e0*/  IADD3 R128, P5, R128, UR16, RZ ;  /* 0x0000001080807c10 */ /* 0x000fe4000ffbe0ff */
[----:B------:R-:W-:Y:S01]  /*87f0*/  SHF.R.S32.HI R73, RZ, 0x1f, R129 ;  /* 0x0000001fff497819 */ /* 0x000fe20000011481 */
[----:B------:R0:W-:Y:S02]  /*8800*/  STL [R1+0x2c], R135 ;  /* 0x00002c8701007387 */ /* 0x0001e40000100800 */
[----:B0-----:R-:W-:-:S02]  /*8810*/  IADD3.X R135, R74, UR17, RZ, P6, !PT ;  /* 0x000000114a877c10 */ /* 0x001fc4000b7fe4ff */
[----:B------:R-:W-:Y:S02]  /*8820*/  IADD3 R129, P6, R129, UR16, RZ ;  /* 0x0000001081817c10 */ /* 0x000fe4000ffde0ff */
[----:B------:R-:W-:Y:S01]  /*8830*/  SHF.R.S32.HI R74, RZ, 0x1f, R67 ;  /* 0x0000001fff4a7819 */ /* 0x000fe20000011443 */
[----:B------:R0:W-:Y:S04]  /*8840*/  STL [R1+0x30], R135 ;  /* 0x0000308701007387 */ /* 0x0001e80000100800 */
[----:B------:R1:W-:Y:S01]  /*8850*/  STL [R1+0x34], R136 ;  /* 0x0000348801007387 */ /* 0x0003e20000100800 */
[----:B0-----:R-:W-:Y:S02]  /*8860*/  IADD3 R135, P1, R67, UR16, RZ ;  /* 0x0000001043877c10 */ /* 0x001fe4000ff3e0ff */
[----:B------:R-:W-:-:S02]  /*8870*/  SHF.R.S32.HI R67, RZ, 0x1f, R66 ;  /* 0x0000001fff437819 */ /* 0x000fc40000011442 */
[----:B-1----:R-:W-:Y:S01]  /*8880*/  IADD3.X R136, R68, UR17, RZ, P2, !PT ;  /* 0x0000001144887c10 */ /* 0x002fe200097fe4ff */
[----:B------:R0:W-:Y:S04]  /*8890*/  STL [R1+0x50], R135 ;  /* 0x0000508701007387 */ /* 0x0001e80000100800 */
[----:B------:R1:W-:Y:S01]  /*88a0*/  STL [R1+0x38], R136 ;  /* 0x0000388801007387 */ /* 0x0003e20000100800 */
[----:B0-----:R-:W-:Y:S02]  /*88b0*/  IADD3 R135, P2, R66, UR16, RZ ;  /* 0x0000001042877c10 */ /* 0x001fe4000ff5e0ff */
[----:B------:R-:W-:Y:S02]  /*88c0*/  SHF.R.S32.HI R66, RZ, 0x1f, R65 ;  /* 0x0000001fff427819 */ /* 0x000fe40000011441 */
[----:B-1----:R-:W-:Y:S01]  /*88d0*/  IADD3.X R136, R69, UR17, RZ, P3, !PT ;  /* 0x0000001145887c10 */ /* 0x002fe20009ffe4ff */
[----:B------:R0:W-:Y:S01]  /*88e0*/  STL [R1+0x58], R135 ;  /* 0x0000588701007387 */ /* 0x0001e20000100800 */
[----:B------:R-:W-:-:S03]  /*88f0*/  CS2R R68, SRZ ;  /* 0x0000000000447805 */ /* 0x000fc6000001ff00 */
[----:B------:R1:W-:Y:S01]  /*8900*/  STL [R1+0x3c], R136 ;  /* 0x00003c8801007387 */ /* 0x0003e20000100800 */
[----:B0-----:R-:W-:Y:S02]  /*8910*/  IADD3 R135, P3, R65, UR16, RZ ;  /* 0x0000001041877c10 */ /* 0x001fe4000ff7e0ff */
[----:B------:R-:W-:Y:S02]  /*8920*/  SHF.R.S32.HI R65, RZ, 0x1f, R64 ;  /* 0x0000001fff417819 */ /* 0x000fe40000011440 */
[----:B-1----:R-:W-:Y:S01]  /*8930*/  IADD3.X R136, R71, UR17, RZ, P4, !PT ;  /* 0x0000001147887c10 */ /* 0x002fe2000a7fe4ff */
[----:B------:R0:W-:Y:S04]  /*8940*/  STL [R1+0x60], R135 ;  /* 0x0000608701007387 */ /* 0x0001e80000100800 */
[----:B------:R1:W-:Y:S01]  /*8950*/  STL [R1+0x40], R136 ;  /* 0x0000408801007387 */ /* 0x0003e20000100800 */
[----:B0-----:R-:W-:-:S02]  /*8960*/  IADD3 R135, P4, R64, UR16, RZ ;  /* 0x0000001040877c10 */ /* 0x001fc4000ff9e0ff */
[----:B------:R-:W-:Y:S02]  /*8970*/  SHF.R.S32.HI R64, RZ, 0x1f, R63 ;  /* 0x0000001fff407819 */ /* 0x000fe4000001143f */
[----:B-1----:R-:W-:Y:S01]  /*8980*/  IADD3.X R136, R72, UR17, RZ, P5, !PT ;  /* 0x0000001148887c10 */ /* 0x002fe2000affe4ff */
[----:B------:R0:W-:Y:S04]  /*8990*/  STL [R1+0x68], R135 ;  /* 0x0000688701007387 */ /* 0x0001e80000100800 */
[----:B------:R1:W-:Y:S01]  /*89a0*/  STL [R1+0x44], R136 ;  /* 0x0000448801007387 */ /* 0x0003e20000100800 */
[----:B0-----:R-:W-:Y:S02]  /*89b0*/  IADD3 R135, P5, R63, UR16, RZ ;  /* 0x000000103f877c10 */ /* 0x001fe4000ffbe0ff */
[----:B------:R-:W-:-:S02]  /*89c0*/  SHF.R.S32.HI R63, RZ, 0x1f, R62 ;  /* 0x0000001fff3f7819 */ /* 0x000fc4000001143e */
[----:B-1----:R-:W-:Y:S01]  /*89d0*/  IADD3.X R136, R73, UR17, RZ, P6, !PT ;  /* 0x0000001149887c10 */ /* 0x002fe2000b7fe4ff */
[----:B------:R0:W-:Y:S01]  /*89e0*/  STL [R1+0x70], R135 ;  /* 0x0000708701007387 */ /* 0x0001e20000100800 */
[----:B------:R-:W-:-:S03]  /*89f0*/  CS2R R72, SRZ ;  /* 0x0000000000487805 */ /* 0x000fc6000001ff00 */
        /* <DEDUP_REMOVED lines=187> */
[----:B------:R-:W-:-:S03]  /*95b0*/  IADD3.X R137, R30, UR17, RZ, P3, !PT ;  /* 0x000000111e897c10 */ /* 0x000fc60009ffe4ff */
        /* <DEDUP_REMOVED lines=24> */
[----:B0-----:R-:W-:Y:S01]  /*9740*/  IADD3 R135, P2, R24, UR16, RZ ;  /* 0x0000001018877c10 */ /* 0x001fe2000ff5e0ff */
[----:B------:R-:W-:Y:S01]  /*9750*/  ULDC UR16, c[0x0][0x238] ;  /* 0x00008e0000107ab9 */ /* 0x000fe20000000800 */
[----:B------:R-:W-:Y:S02]  /*9760*/  LOP3.LUT R24, R0, 0x74, RZ, 0xfc, !PT ;  /* 0x0000007400187812 */ /* 0x000fe400078efcff */
[----:B-1----:R-:W-:Y:S01]  /*9770*/  IADD3.X R136, R29, UR17, RZ, P4, !PT ;  /* 0x000000111d887c10 */ /* 0x002fe2000a7fe4ff */
[----:B------:R0:W-:Y:S04]  /*9780*/  STL [R1+0x1a8], R135 ;  /* 0x0001a88701007387 */ /* 0x0001e80000100800 */
[----:B------:R1:W-:Y:S04]  /*9790*/  STL [R1+0x17c], R137 ;  /* 0x00017c8901007387 */ /* 0x0003e80000100800 */
[----:B------:R2:W-:Y:S01]  /*97a0*/  STL [R1+0x184], R136 ;  /* 0x0001848801007387 */ /* 0x0005e20000100800 */
[----:B0-----:R-:W-:-:S02]  /*97b0*/  IADD3.X R135, R28, UR17, RZ, P5, !PT ;  /* 0x000000111c877c10 */ /* 0x001fc4000affe4ff */
[----:B------:R-:W-:Y:S02]  /*97c0*/  CS2R R28, SRZ ;  /* 0x00000000001c7805 */ /* 0x000fe4000001ff00 */
[----:B-1----:R-:W-:Y:S01]  /*97d0*/  IADD3.X R137, R27, UR17, RZ, P6, !PT ;  /* 0x000000111b897c10 */ /* 0x002fe2000b7fe4ff */
[----:B------:R0:W-:Y:S01]  /*97e0*/  STL [R1+0x18c], R135 ;  /* 0x00018c8701007387 */ /* 0x0001e20000100800 */
[----:B--2---:R-:W-:-:S03]  /*97f0*/  IADD3.X R136, R26, UR17, RZ, P1, !PT ;  /* 0x000000111a887c10 */ /* 0x004fc60008ffe4ff */
[----:B------:R1:W-:Y:S01]  /*9800*/  STL [R1+0x194], R137 ;  /* 0x0001948901007387 */ /* 0x0003e20000100800 */
[----:B------:R-:W-:-:S03]  /*9810*/  LOP3.LUT R26, R0, 0x70, RZ, 0xfc, !PT ;  /* 0x00000070001a7812 */ /* 0x000fc600078efcff */
[----:B------:R2:W-:Y:S01]  /*9820*/  STL [R1+0x19c], R136 ;  /* 0x00019c8801007387 */ /* 0x0005e20000100800 */
[----:B0-----:R-:W-:Y:S01]  /*9830*/  IADD3.X R135, R25, UR17, RZ, P2, !PT ;  /* 0x0000001119877c10 */ /* 0x001fe200097fe4ff */
[----:B------:R-:W-:Y:S01]  /*9840*/  USHF.R.S32.HI UR17, URZ, 0x1f, UR59 ;  /* 0x0000001f3f117899 */ /* 0x000fe2000801143b */
[C---:B------:R-:W-:Y:S02]  /*9850*/  LOP3.LUT R25, R0.reuse, 0x78, RZ, 0xfc, !PT ;  /* 0x0000007800197812 */ /* 0x040fe400078efcff */
[----:B-1----:R-:W-:Y:S01]  /*9860*/  LOP3.LUT R137, R0, 0x24, RZ, 0xfc, !PT ;  /* 0x0000002400897812 */ /* 0x002fe200078efcff */
[----:B------:R0:W-:Y:S01]  /*9870*/  STL [R1+0x1a4], R135 ;  /* 0x0001a48701007387 */ /* 0x0001e20000100800 */
[----:B------:R-:W-:Y:S01]  /*9880*/  ULEA.HI UR59, UR17, UR59, URZ, 0x7 ;  /* 0x0000003b113b7291 */ /* 0x000fe2000f8f383f */
[----:B--2---:R-:W-:Y:S01]  /*9890*/  IMAD R136, R26, UR22, RZ ;  /* 0x000000161a887c24 */ /* 0x004fe2000f8e02ff */
[C---:B------:R-:W-:Y:S01]  /*98a0*/  LOP3.LUT R26, R0.reuse, 0x58, RZ, 0xfc, !PT ;  /* 0x00000058001a7812 */ /* 0x040fe200078efcff */
[----:B------:R-:W-:Y:S01]  /*98b0*/  ULDC UR17, c[0x0][0x238] ;  /* 0x00008e0000117ab9 */ /* 0x000fe20000000800 */
[----:B------:R-:W-:Y:S01]  /*98c0*/  ULDC UR22, c[0x0][0x238] ;  /* 0x00008e0000167ab9 */ /* 0x000fe20000000800 */
[----:B------:R-:W-:Y:S01]  /*98d0*/  USHF.R.S32.HI UR59, URZ, 0x7, UR59 ;  /* 0x000000073f3b7899 */ /* 0x000fe2000801143b */
[----:B0-----:R-:W-:Y:S01]  /*98e0*/  IMAD R135, R25, UR19, RZ ;  /* 0x0000001319877c24 */ /* 0x001fe2000f8e02ff */
[----:B------:R-:W-:Y:S01]  /*98f0*/  LOP3.LUT R25, R0, 0x68, RZ, 0xfc, !PT ;  /* 0x0000006800197812 */ /* 0x000fe200078efcff */
[----:B------:R-:W-:-:S03]  /*9900*/  ULDC UR19, c[0x0][0x238] ;  /* 0x00008e0000137ab9 */ /* 0x000fc60000000800 */
[----:B------:R0:W-:Y:S02]  /*9910*/  STL [R1+0x1ec], R135 ;  /* 0x0001ec8701007387 */ /* 0x0001e40000100800 */
[----:B0-----:R-:W-:Y:S01]  /*9920*/  IMAD R135, R24, UR27, RZ ;  /* 0x0000001b18877c24 */ /* 0x001fe2000f8e02ff */
[----:B------:R-:W-:-:S04]  /*9930*/  LOP3.LUT R24, R0, 0x64, RZ, 0xfc, !PT ;  /* 0x0000006400187812 */ /* 0x000fc800078efcff */
[----:B------:R0:W-:Y:S04]  /*9940*/  STL [R1+0x1e8], R135 ;  /* 0x0001e88701007387 */ /* 0x0001e80000100800 */
[----:B------:R1:W-:Y:S01]  /*9950*/  STL [R1+0x1e4], R136 ;  /* 0x0001e48801007387 */ /* 0x0003e20000100800 */
[----:B0-----:R-:W-:Y:S01]  /*9960*/  IMAD R135, R25, UR16, RZ ;  /* 0x0000001019877c24 */ /* 0x001fe2000f8e02ff */
[----:B------:R-:W-:Y:S01]  /*9970*/  LOP3.LUT R25, R0, 0x60, RZ, 0xfc, !PT ;  /* 0x0000006000197812 */ /* 0x000fe200078efcff */
[----:B------:R-:W-:Y:S01]  /*9980*/  UIADD3 UR16, UR58, 0x8000, URZ ;  /* 0x000080003a107890 */ /* 0x000fe2000fffe03f */
[----:B-1----:R-:W-:Y:S02]  /*9990*/  IMAD R136, R26, UR21, RZ ;  /* 0x000000151a887c24 */ /* 0x002fe4000f8e02ff */
[----:B------:R0:W-:Y:S01]  /*99a0*/  STL [R1+0x1e0], R135 ;  /* 0x0001e08701007387 */ /* 0x0001e20000100800 */
[----:B------:R-:W-:Y:S01]  /*99b0*/  LOP3.LUT R26, R0, 0x44, RZ, 0xfc, !PT ;  /* 0x00000044001a7812 */ /* 0x000fe200078efcff */
[----:B------:R-:W-:Y:S01]  /*99c0*/  ULDC UR21, c[0x0][0x238] ;  /* 0x00008e0000157ab9 */ /* 0x000fe20000000800 */
[----:B------:R-:W-:Y:S01]  /*99d0*/  USHF.R.U32.HI UR16, URZ, 0x4, UR16 ;  /* 0x000000043f107899 */ /* 0x000fe20008011610 */
[----:B------:R-:W-:-:S03]  /*99e0*/  IMAD R139, R139, UR21, RZ ;  /* 0x000000158b8b7c24 */ /* 0x000fc6000f8e02ff */
[----:B------:R-:W-:Y:S01]  /*99f0*/  USGXT.U32 UR16, UR16, 0xe ;  /* 0x0000000e1010789a */ /* 0x000fe20008000000 */
[----:B0-----:R-:W-:Y:S01]  /*9a00*/  IMAD R135, R24, UR20, RZ ;  /* 0x0000001418877c24 */ /* 0x001fe2000f8e02ff */
[----:B------:R-:W-:Y:S02]  /*9a10*/  LOP3.LUT R24, R0, 0x54, RZ, 0xfc, !PT ;  /* 0x0000005400187812 */ /* 0x000fe400078efcff */
[----:B------:R-:W-:Y:S01]  /*9a20*/  UIADD3 UR21, UP0, UR16, 0x2, URZ ;  /* 0x0000000210157890 */ /* 0x000fe2000ff1e03f */
[----:B------:R-:W-:Y:S01]  /*9a30*/  UMOV UR20, URZ ;  /* 0x0000003f00147c82 */ /* 0x000fe20008000000 */
[----:B------:R0:W-:Y:S02]  /*9a40*/  STL [R1+0x1dc], R135 ;  /* 0x0001dc8701007387 */ /* 0x0001e40000100800 */
[----:B------:R-:W-:-:S04]  /*9a50*/  UIADD3.X UR20, UR20, 0x40000040, URZ, UP0, !UPT ;  /* 0x4000004014147890 */ /* 0x000fc800087fe43f */
[----:B------:R-:W-:-:S04]  /*9a60*/  ULOP3.LUT UR21, UR21, UR20, URZ, 0x3c, !UPT ;  /* 0x0000001415157292 */ /* 0x000fc8000f8e3c3f */
[----:B------:R-:W-:Y:S01]  /*9a70*/  ULOP3.LUT UR20, UR21, UR20, URZ, 0x3c, !UPT ;  /* 0x0000001415147292 */ /* 0x000fe2000f8e3c3f */
[----:B0-----:R-:W-:Y:S01]  /*9a80*/  IMAD R135, R25, UR23, RZ ;  /* 0x0000001719877c24 */ /* 0x001fe2000f8e02ff */
[----:B------:R-:W-:Y:S01]  /*9a90*/  LOP3.LUT R25, R0, 0x50, RZ, 0xfc, !PT ;  /* 0x0000005000197812 */ /* 0x000fe200078efcff */
[----:B------:R-:W-:Y:S01]  /*9aa0*/  ULDC UR23, c[0x0][0x238] ;  /* 0x00008e0000177ab9 */ /* 0x000fe20000000800 */
[----:B------:R-:W-:Y:S02]  /*9ab0*/  ULOP3.LUT UR21, UR21, UR20, URZ, 0x3c, !UPT ;  /* 0x0000001415157292 */ /* 0x000fe4000f8e3c3f */
[----:B------:R0:W-:Y:S04]  /*9ac0*/  STL [R1+0x1d8], R135 ;  /* 0x0001d88701007387 */ /* 0x0001e80000100800 */
[----:B------:R1:W-:Y:S01]  /*9ad0*/  STL [R1+0x1d4], R136 ;  /* 0x0001d48801007387 */ /* 0x0003e20000100800 */
[----:B0-----:R-:W-:Y:S01]  /*9ae0*/  IMAD R135, R24, UR24, RZ ;  /* 0x0000001818877c24 */ /* 0x001fe2000f8e02ff */
[----:B------:R-:W-:Y:S01]  /*9af0*/  LOP3.LUT R24, R0, 0x48, RZ, 0xfc, !PT ;  /* 0x0000004800187812 */ /* 0x000fe200078efcff */
[----:B------:R-:W-:Y:S01]  /*9b00*/  ULDC UR24, c[0x0][0x238] ;  /* 0x00008e0000187ab9 */ /* 0x000fe20000000800 */
[----:B-1----:R-:W-:-:S02]  /*9b10*/  IMAD R136, R26, UR17, RZ ;  /* 0x000000111a887c24 */ /* 0x002fc4000f8e02ff */
[----:B------:R0:W-:Y:S01]  /*9b20*/  STL [R1+0x1d0], R135 ;  /* 0x0001d08701007387 */ /* 0x0001e20000100800 */
[----:B------:R-:W-:Y:S01]  /*9b30*/  IMAD R138, R138, UR24, RZ ;  /* 0x000000188a8a7c24 */ /* 0x000fe2000f8e02ff */
[----:B------:R-:W-:Y:S01]  /*9b40*/  ULDC UR17, c[0x0][0x238] ;  /* 0x00008e0000117ab9 */ /* 0x000fe20000000800 */
[----:B------:R-:W-:Y:S01]  /*9b50*/  CS2R R26, SRZ ;  /* 0x00000000001a7805 */ /* 0x000fe2000001ff00 */
[----:B0-----:R-:W-:Y:S01]  /*9b60*/  IMAD R135, R25, UR25, RZ ;  /* 0x0000001919877c24 */ /* 0x001fe2000f8e02ff */
[----:B------:R-:W-:Y:S01]  /*9b70*/  LOP3.LUT R25, R0, 0x40, RZ, 0xfc, !PT ;  /* 0x0000004000197812 */ /* 0x000fe200078efcff */
[----:B------:R-:W-:Y:S02]  /*9b80*/  ULDC UR25, c[0x0][0x238] ;  /* 0x00008e0000197ab9 */ /* 0x000fe40000000800 */
[----:B------:R-:W-:Y:S01]  /*9b90*/  IMAD R137, R137, UR25, RZ ;  /* 0x0000001989897c24 */ /* 0x000fe2000f8e02ff */
[----:B------:R0:W-:Y:S01]  /*9ba0*/  STL [R1+0x1cc], R135 ;  /* 0x0001cc8701007387 */ /* 0x0001e20000100800 */
[----:B------:R-:W-:Y:S01]  /*9bb0*/  UIADD3.64 UR24, UR20, 0x4, URZ ;  /* 0x0000000414187897 */ /* 0x000fe2000fffe03f */
[----:B0-----:R-:W-:Y:S01]  /*9bc0*/  IMAD R135, R24, UR26, RZ ;  /* 0x0000001a18877c24 */ /* 0x001fe2000f8e02ff */
[----:B------:R-:W-:Y:S01]  /*9bd0*/  LOP3.LUT R24, R0, 0x38, RZ, 0xfc, !PT ;  /* 0x0000003800187812 */ /* 0x000fe200078efcff */
[----:B------:R-:W-:-:S03]  /*9be0*/  ULDC UR26, c[0x0][0x238] ;  /* 0x00008e00001a7ab9 */ /* 0x000fc60000000800 */
[----:B------:R0:W-:Y:S04]  /*9bf0*/  STL [R1+0x1c8], R135 ;  /* 0x0001c88701007387 */ /* 0x0001e80000100800 */
[----:B------:R1:W-:Y:S01]  /*9c00*/  STL [R1+0x1c4], R136 ;  /* 0x0001c48801007387 */ /* 0x0003e20000100800 */
[----:B0-----:R-:W-:Y:S01]  /*9c10*/  IMAD R135, R25, UR18, RZ ;  /* 0x0000001219877c24 */ /* 0x001fe2000f8e02ff */
[----:B------:R-:W-:Y:S01]  /*9c20*/  ULDC UR18, c[0x0][0x238] ;  /* 0x00008e0000127ab9 */ /* 0x000fe20000000800 */
[----:B-1----:R-:W-:-:S03]  /*9c30*/  IMAD R136, R24, UR19, RZ ;  /* 0x0000001318887c24 */ /* 0x002fc6000f8e02ff */
[----:B------:R0:W-:Y:S01]  /*9c40*/  STL [R1+0x1c0], R135 ;  /* 0x0001c08701007387 */ /* 0x0001e20000100800 */
[----:B------:R-:W-:Y:S01]  /*9c50*/  ULDC UR19, c[0x0][0x238] ;  /* 0x00008e0000137ab9 */ /* 0x000fe20000000800 */
[----:B------:R-:W-:Y:S02]  /*9c60*/  CS2R R24, SRZ ;  /* 0x0000000000187805 */ /* 0x000fe4000001ff00 */
[----:B------:R1:W-:Y:S01]  /*9c70*/  STL [R1+0x1bc], R136 ;  /* 0x0001bc8801007387 */ /* 0x0003e20000100800 */
[----:B0-----:R-:W-:Y:S01]  /*9c80*/  LOP3.LUT R135, R0, 0x34, RZ, 0xfc, !PT ;  /* 0x0000003400877812 */ /* 0x001fe200078efcff */
[----:B-1----:R-:W-:Y:S02]  /*9c90*/  IMAD R136, R131, UR22, RZ ;  /* 0x0000001683887c24 */ /* 0x002fe4000f8e02ff */
[----:B------:R-:W-:Y:S02]  /*9ca0*/  IMAD R131, R132, UR22, RZ ;  /* 0x0000001684837c24 */ /* 0x000fe4000f8e02ff */
[----:B------:R-:W-:Y:S01]  /*9cb0*/  IMAD R132, R133, UR22, RZ ;  /* 0x0000001685847c24 */ /* 0x000fe2000f8e02ff */
[----:B------:R0:W-:Y:S01]  /*9cc0*/  STL [R1+0x1fc], R136 ;  /* 0x0001fc8801007387 */ /* 0x0001e20000100800 */
[----:B------:R-:W-:-:S03]  /*9cd0*/  LOP3.LUT R133, R0, 0x10, RZ, 0xfc, !PT ;  /* 0x0000001000857812 */ /* 0x000fc600078efcff */
[----:B------:R1:W-:Y:S02]  /*9ce0*/  STL [R1+0x1f8], R131 ;  /* 0x0001f88301007387 */ /* 0x0003e40000100800 */
[----:B------:R-:W-:Y:S02]  /*9cf0*/  IMAD R133, R133, UR19, RZ ;  /* 0x0000001385857c24 */ /* 0x000fe4000f8e02ff */
[----:B------:R2:W-:Y:S01]  /*9d00*/  STL [R1+0x1f4], R132 ;  /* 0x0001f48401007387 */ /* 0x0005e20000100800 */
[----:B0-----:R-:W-:Y:S01]  /*9d10*/  LOP3.LUT R136, R0, 0x20, RZ, 0xfc, !PT ;  /* 0x0000002000887812 */ /* 0x001fe200078efcff */
[----:B-1----:R-:W-:Y:S01]  /*9d20*/  IMAD R131, R134, UR22, RZ ;  /* 0x0000001686837c24 */ /* 0x002fe2000f8e02ff */
[----:B------:R-:W-:-:S03]  /*9d30*/  LOP3.LUT R134, R0, 0x14, RZ, 0xfc, !PT ;  /* 0x0000001400867812 */ /* 0x000fc600078efcff */
[----:B------:R-:W-:Y:S01]  /*9d40*/  IMAD R136, R136, UR26, RZ ;  /* 0x0000001a88887c24 */ /* 0x000fe2000f8e02ff */
[----:B------:R-:W-:Y:S01]  /*9d50*/  UIADD3.64 UR26, UR20, 0x2, URZ ;  /* 0x00000002141a7897 */ /* 0x000fe2000fffe03f */
[----:B--2---:R-:W-:Y:S01]  /*9d60*/  IMAD R132, R0, UR22, RZ ;  /* 0x0000001600847c24 */ /* 0x004fe2000f8e02ff */
[----:B------:R0:W-:Y:S01]  /*9d70*/  STL [R1+0x1f0], R131 ;  /* 0x0001f08301007387 */ /* 0x0001e20000100800 */
[----:B------:R-:W-:Y:S01]  /*9d80*/  ULDC UR22, c[0x0][0x238] ;  /* 0x00008e0000167ab9 */ /* 0x000fe20000000800 */
[----:B------:R-:W-:Y:S02]  /*9d90*/  IMAD R134, R134, UR18, RZ ;  /* 0x0000001286867c24 */ /* 0x000fe4000f8e02ff */
[----:B------:R1:W-:Y:S01]  /*9da0*/  STL [R1+0x234], R132 ;  /* 0x0002348401007387 */ /* 0x0003e20000100800 */
[----:B0-----:R-:W-:Y:S01]  /*9db0*/  IMAD R131, R135, UR23, RZ ;  /* 0x0000001787837c24 */ /* 0x001fe2000f8e02ff */
[C---:B------:R-:W-:Y:S01]  /*9dc0*/  LOP3.LUT R135, R0.reuse, 0x18, RZ, 0xfc, !PT ;  /* 0x0000001800877812 */ /* 0x040fe200078efcff */
[----:B------:R-:W-:Y:S01]  /*9dd0*/  ULDC UR23, c[0x0][0x238] ;  /* 0x00008e0000177ab9 */ /* 0x000fe20000000800 */
[----:B-1----:R-:W-:-:S02]  /*9de0*/  LOP3.LUT R132, R0, 0x8, RZ, 0xfc, !PT ;  /* 0x0000000800847812 */ /* 0x002fc400078efcff */
[----:B------:R0:W-:Y:S01]  /*9df0*/  STL [R1+0x230], R131 ;  /* 0x0002308301007387 */ /* 0x0001e20000100800 */
[----:B------:R-:W-:-:S03]  /*9e00*/  IMAD R135, R135, UR17, RZ ;  /* 0x0000001187877c24 */ /* 0x000fc6000f8e02ff */
[----:B------:R-:W-:Y:S01]  /*9e10*/  STL [R1+0x22c], R139 ;  /* 0x00022c8b01007387 */ /* 0x000fe20000100800 */
[----:B------:R-:W-:-:S03]  /*9e20*/  IMAD R132, R132, UR22, RZ ;  /* 0x0000001684847c24 */ /* 0x000fc6000f8e02ff */
[----:B------:R-:W-:Y:S01]  /*9e30*/  STL [R1+0x228], R138 ;  /* 0x0002288a01007387 */ /* 0x000fe20000100800 */
[----:B0-----:R-:W-:-:S03]  /*9e40*/  LOP3.LUT R131, R0, 0x4, RZ, 0xfc, !PT ;  /* 0x0000000400837812 */ /* 0x001fc600078efcff */
[----:B------:R-:W-:Y:S02]  /*9e50*/  STL [R1+0x224], R137 ;  /* 0x0002248901007387 */ /* 0x000fe40000100800 */
[----:B------:R-:W-:Y:S02]  /*9e60*/  IMAD R131, R131, UR23, RZ ;  /* 0x0000001783837c24 */ /* 0x000fe4000f8e02ff */
[----:B------:R0:W-:Y:S02]  /*9e70*/  STL [R1+0x220], R136 ;  /* 0x0002208801007387 */ /* 0x0001e40000100800 */
[----:B0-----:R-:W-:Y:S02]  /*9e80*/  IADD3.X R136, R70, UR60, RZ, P0, !PT ;  /* 0x0000003c46887c10 */ /* 0x001fe400087fe4ff */
[----:B------:R-:W-:Y:S01]  /*9e90*/  CS2R R70, SRZ ;  /* 0x0000000000467805 */ /* 0x000fe2000001ff00 */
[----:B------:R-:W-:Y:S02]  /*9ea0*/  ULDC UR60, c[0x0][0x230] ;  /* 0x00008c00003c7ab9 */ /* 0x000fe40000000800 */
[----:B------:R0:W-:Y:S04]  /*9eb0*/  STL [R1+0x1b4], R136 ;  /* 0x0001b48801007387 */ /* 0x0001e80000100800 */
[----:B------:R0:W-:Y:S04]  /*9ec0*/  STL [R1+0x21c], R135 ;  /* 0x00021c8701007387 */ /* 0x0001e80000100800 */
[----:B------:R0:W-:Y:S04]  /*9ed0*/  STL [R1+0x218], R134 ;  /* 0x0002188601007387 */ /* 0x0001e80000100800 */
[----:B------:R0:W-:Y:S04]  /*9ee0*/  STL [R1+0x214], R133 ;  /* 0x0002148501007387 */ /* 0x0001e80000100800 */
[----:B------:R0:W-:Y:S04]  /*9ef0*/  STL [R1+0x210], R132 ;  /* 0x0002108401007387 */ /* 0x0001e80000100800 */
[----:B------:R0:W-:Y:S02]  /*9f00*/  STL [R1+0x20c], R131 ;  /* 0x00020c8301007387 */ /* 0x0001e40000100800 */
.L_x_1:
[----:B0-----:R-:W2:Y:S04]  /*9f10*/  LDL R133, [R1+0x234] ;  /* 0x0002340001857983 */ /* 0x001ea80000100800 */
[----:B------:R-:W3:Y:S04]  /*9f20*/  LDL R143, [R1+0x20c] ;  /* 0x00020c00018f7983 */ /* 0x000ee80000100800 */
[----:B------:R-:W4:Y:S01]  /*9f30*/  LDL R138, [R1+0x1f0] ;  /* 0x0001f000018a7983 */ /* 0x000f220000100800 */
[----:B------:R-:W0:Y:S03]  /*9f40*/  S2R R162, SR_TID.X ;  /* 0x0000000000a27919 */ /* 0x000e260000002100 */
[----:B------:R-:W4:Y:S01]  /*9f50*/  LDL R148, [R1+0x210] ;  /* 0x0002100001947983 */ /* 0x000f220000100800 */
[----:B------:R-:W-:Y:S01]  /*9f60*/  MOV R131, UR25 ;  /* 0x0000001900837c02 */ /* 0x000fe20008000f00 */
[----:B------:R-:W-:Y:S01]  /*9f70*/  ULDC UR18, c[0x0][0x238] ;  /* 0x00008e0000127ab9 */ /* 0x000fe20000000800 */
[C---:B------:R-:W-:Y:S01]  /*9f80*/  LOP3.LUT R137, R0.reuse, 0x4, RZ, 0xfc, !PT ;  /* 0x0000000400897812 */ /* 0x040fe200078efcff */
[----:B-----5:R1:W-:Y:S01]  /*9f90*/  STL [R1+0x238], R2 ;  /* 0x0002380201007387 */ /* 0x0203e20000100800 */
[----:B------:R-:W-:Y:S01]  /*9fa0*/  LOP3.LUT R136, R0, 0x8, RZ, 0xfc, !PT ;  /* 0x0000000800887812 */ /* 0x000fe200078efcff */
[----:B------:R-:W-:-:S02]  /*9fb0*/  ULDC UR17, c[0x0][0x23c] ;  /* 0x00008f0000117ab9 */ /* 0x000fc40000000800 */
[----:B------:R-:W4:Y:S01]  /*9fc0*/  LDL R142, [R1+0x214] ;  /* 0x00021400018e7983 */ /* 0x000f220000100800 */
[----:B------:R-:W-:-:S03]  /*9fd0*/  ISETP.GE.AND P6, PT, R137, UR60, PT ;  /* 0x0000003c89007c0c */ /* 0x000fc6000bfc6270 */
[----:B------:R-:W-:Y:S04]  /*9fe0*/  STL [R1+0x204], R131 ;  /* 0x0002048301007387 */ /* 0x000fe80000100800 */
[----:B------:R-:W4:Y:S01]  /*9ff0*/  LDL R139, [R1+0x218] ;  /* 0x00021800018b7983 */ /* 0x000f220000100800 */
[----:B-1----:R-:W-:Y:S02]  /*a000*/  MOV R2, UR24 ;  /* 0x0000001800027c02 */ /* 0x002fe40008000f00 */
[----:B------:R-:W-:Y:S02]  /*a010*/  PRMT R154, RZ, 0x7610, R154 ;  /* 0x00007610ff9a7816 */ /* 0x000fe4000000009a */
[----:B0-----:R-:W-:-:S04]  /*a020*/  LEA.HI R132, R162, 0x1c, RZ, 0x1a ;  /* 0x0000001ca2847811 */ /* 0x001fc800078fd0ff */
[----:B------:R-:W-:Y:S01]  /*a030*/  ISETP.GE.AND P4, PT, R132, UR60, PT ;  /* 0x0000003c84007c0c */ /* 0x000fe2000bf86270 */
[----:B------:R0:W-:Y:S01]  /*a040*/  STL [R1+0x200], R2 ;  /* 0x0002000201007387 */ /* 0x0001e20000100800 */
[----:B------:R-:W-:-:S03]  /*a050*/  ISETP.GE.AND P1, PT, R136, UR60, PT ;  /* 0x0000003c88007c0c */ /* 0x000fc6000bf26270 */
[----:B------:R-:W4:Y:S04]  /*a060*/  LDL R137, [R1+0x21c] ;  /* 0x00021c0001897983 */ /* 0x000f280000100800 */
[----:B------:R-:W4:Y:S01]  /*a070*/  LDL R136, [R1+0x1f4] ;  /* 0x0001f40001887983 */ /* 0x000f220000100800 */
[----:B0-----:R-:W-:Y:S02]  /*a080*/  LOP3.LUT R2, R0, 0x14, RZ, 0xfc, !PT ;  /* 0x0000001400027812 */ /* 0x001fe400078efcff */
[CC--:B--2---:R-:W-:Y:S01]  /*a090*/  IADD3 R134, P3, R133.reuse, R4.reuse, RZ ;  /* 0x0000000485867210 */ /* 0x0c4fe20007f7e0ff */
[----:B------:R-:W2:Y:S03]  /*a0a0*/  LDL R157, [R1+0x228] ;  /* 0x00022800019d7983 */ /* 0x000ea60000100800 */
[----:B------:R-:W-:Y:S01]  /*a0b0*/  LEA.HI.X.SX32 R135, R133, R3, 0x1, P3 ;  /* 0x0000000385877211 */ /* 0x000fe200018f0eff */
[----:B------:R-:W2:Y:S01]  /*a0c0*/  LDL R149, [R1+0x22c] ;  /* 0x00022c0001957983 */ /* 0x000ea20000100800 */
[----:B---3--:R-:W-:-:S02]  /*a0d0*/  IADD3 R132, P3, R143, R4, RZ ;  /* 0x000000048f847210 */ /* 0x008fc40007f7e0ff */
[----:B------:R-:W-:Y:S01]  /*a0e0*/  ISETP.GE.AND P0, PT, R0, UR60, PT ;  /* 0x0000003c00007c0c */ /* 0x000fe2000bf06270 */
[----:B------:R-:W3:Y:S01]  /*a0f0*/  LDL R158, [R1+0x1cc] ;  /* 0x0001cc00019e7983 */ /* 0x000ee20000100800 */
[----:B------:R-:W-:Y:S02]  /*a100*/  LEA.HI.X.SX32 R133, R143, R3, 0x1, P3 ;  /* 0x000000038f857211 */ /* 0x000fe400018f0eff */
[----:B------:R-:W-:Y:S01]  /*a110*/  PRMT R155, RZ, 0x7610, R155 ;  /* 0x00007610ff9b7816 */ /* 0x000fe2000000009b */
[----:B------:R-:W3:Y:S04]  /*a120*/  LDL R165, [R1+0x1d4] ;  /* 0x0001d40001a57983 */ /* 0x000ee80000100800 */
[----:B------:R4:W3:Y:S01]  /*a130*/  @!P6 LDG.E.U8 R154, desc[UR38][R132.64] ;  /* 0x00000026849ae981 */ /* 0x0008e2000c1e1100 */
[----:B------:R-:W-:-:S03]  /*a140*/  LEA.HI R131, R162, 0xc, RZ, 0x1a ;  /* 0x0000000ca2837811 */ /* 0x000fc600078fd0ff */
[----:B------:R0:W3:Y:S01]  /*a150*/  @!P0 LDG.E.U8 R155, desc[UR38][R134.64] ;  /* 0x00000026869b8981 */ /* 0x0000e2000c1e1100 */
[----:B------:R-:W-:Y:S02]  /*a160*/  PRMT R153, RZ, 0x7610, R153 ;  /* 0x00007610ff997816 */ /* 0x000fe40000000099 */
[----:B------:R-:W-:Y:S01]  /*a170*/  PRMT R152, RZ, 0x7610, R152 ;  /* 0x00007610ff987816 */ /* 0x000fe20000000098 */
[----:B------:R-:W3:Y:S01]  /*a180*/  LDL R160, [R1+0x1d8] ;  /* 0x0001d80001a07983 */ /* 0x000ee20000100800 */
[C---:B----4-:R-:W-:Y:S02]  /*a190*/  IADD3 R132, P6, R138.reuse, R4, RZ ;  /* 0x000000048a847210 */ /* 0x050fe40007fde0ff */
[----:B------:R-:W-:Y:S01]  /*a1a0*/  PRMT R144, RZ, 0x7610, R144 ;  /* 0x00007610ff907816 */ /* 0x000fe20000000090 */
[----:B------:R-:W4:Y:S01]  /*a1b0*/  LDL R161, [R1+0x1e0] ;  /* 0x0001e00001a17983 */ /* 0x000f220000100800 */
[----:B------:R-:W-:-:S03]  /*a1c0*/  LEA.HI.X.SX32 R133, R138, R3, 0x1, P6 ;  /* 0x000000038a857211 */ /* 0x000fc600030f0eff */
[----:B------:R-:W2:Y:S01]  /*a1d0*/  LDL R138, [R1+0x220] ;  /* 0x00022000018a7983 */ /* 0x000ea20000100800 */
[----:B------:R-:W-:-:S03]  /*a1e0*/  ISETP.GE.AND P6, PT, R2, UR60, PT ;  /* 0x0000003c02007c0c */ /* 0x000fc6000bfc6270 */
[----:B------:R-:W3:Y:S01]  /*a1f0*/  LDL R2, [R1+0x224] ;  /* 0x0002240001027983 */ /* 0x000ee20000100800 */
[C---:B0-----:R-:W-:Y:S02]  /*a200*/  IADD3 R134, P0, R148.reuse, R4, RZ ;  /* 0x0000000494867210 */ /* 0x041fe40007f1e0ff */
[----:B------:R-:W-:Y:S01]  /*a210*/  ISETP.GE.AND P5, PT, R131, UR60, PT ;  /* 0x0000003c83007c0c */ /* 0x000fe2000bfa6270 */
[----:B------:R-:W4:Y:S01]  /*a220*/  LDL R178, [R1+0x1b8] ;  /* 0x0001b80001b27983 */ /* 0x000f220000100800 */
[----:B------:R-:W-:Y:S02]  /*a230*/  LEA.HI.X.SX32 R135, R148, R3, 0x1, P0 ;  /* 0x0000000394877211 */ /* 0x000fe400000f0eff */
[----:B------:R-:W-:Y:S01]  /*a240*/  LOP3.LUT R143, R0, 0x10, RZ, 0xfc, !PT ;  /* 0x00000010008f7812 */ /* 0x000fe200078efcff */
[----:B------:R-:W4:Y:S04]  /*a250*/  LDL R148, [R1+0x1f8] ;  /* 0x0001f80001947983 */ /* 0x000f280000100800 */
[----:B------:R0:W4:Y:S01]  /*a260*/  @!P1 LDG.E.U8 R153, desc[UR38][R134.64] ;  /* 0x0000002686999981 */ /* 0x000122000c1e1100 */
[----:B------:R-:W-:-:S03]  /*a270*/  ISETP.GE.AND P0, PT, R143, UR60, PT ;  /* 0x0000003c8f007c0c */ /* 0x000fc6000bf06270 */
[----:B------:R1:W4:Y:S01]  /*a280*/  @!P5 LDG.E.U8 R152, desc[UR38][R132.64] ;  /* 0x000000268498d981 */ /* 0x000322000c1e1100 */
[----:B0-----:R-:W-:-:S04]  /*a290*/  IADD3 R134, P1, R142, R4, RZ ;  /* 0x000000048e867210 */ /* 0x001fc80007f3e0ff */
[-C--:B------:R-:W-:Y:S02]  /*a2a0*/  LEA.HI.X.SX32 R135, R142, R3.reuse, 0x1, P1 ;  /* 0x000000038e877211 */ /* 0x080fe400008f0eff */
[C---:B-1----:R-:W-:Y:S01]  /*a2b0*/  IADD3 R132, P1, R139.reuse, R4, RZ ;  /* 0x000000048b847210 */ /* 0x042fe20007f3e0ff */
[----:B------:R-:W4:Y:S01]  /*a2c0*/  LDL R142, [R1+0x1bc] ;  /* 0x0001bc00018e7983 */ /* 0x000f220000100800 */
[----:B------:R-:W-:Y:S02]  /*a2d0*/  LOP3.LUT R143, R0, 0x18, RZ, 0xfc, !PT ;  /* 0x00000018008f7812 */ /* 0x000fe400078efcff */
[----:B------:R-:W-:Y:S01]  /*a2e0*/  PRMT R140, RZ, 0x7610, R140 ;  /* 0x00007610ff8c7816 */ /* 0x000fe2000000008c */
[----:B------:R0:W4:Y:S01]  /*a2f0*/  @!P0 LDG.E.U8 R144, desc[UR38][R134.64] ;  /* 0x0000002686908981 */ /* 0x000122000c1e1100 */
[----:B------:R-:W-:Y:S02]  /*a300*/  LEA.HI.X.SX32 R133, R139, R3, 0x1, P1 ;  /* 0x000000038b857211 */ /* 0x000fe400008f0eff */
[----:B------:R-:W-:-:S02]  /*a310*/  ISETP.GE.AND P5, PT, R143, UR60, PT ;  /* 0x0000003c8f007c0c */ /* 0x000fc4000bfa6270 */
[----:B------:R-:W-:Y:S01]  /*a320*/  PRMT R141, RZ, 0x7610, R141 ;  /* 0x00007610ff8d7816 */ /* 0x000fe2000000008d */
[----:B------:R1:W4:Y:S01]  /*a330*/  @!P6 LDG.E.U8 R140, desc[UR38][R132.64] ;  /* 0x00000026848ce981 */ /* 0x000322000c1e1100 */
[----:B0-----:R-:W-:-:S03]  /*a340*/  IADD3 R134, P0, R137, R4, RZ ;  /* 0x0000000489867210 */ /* 0x001fc60007f1e0ff */
[----:B------:R-:W4:Y:S01]  /*a350*/  LDL R143, [R1+0x230] ;  /* 0x00023000018f7983 */ /* 0x000f220000100800 */
[C---:B-1----:R-:W-:Y:S02]  /*a360*/  IADD3 R132, P6, R136.reuse, R4, RZ ;  /* 0x0000000488847210 */ /* 0x042fe40007fde0ff */
[-C--:B------:R-:W-:Y:S02]  /*a370*/  LEA.HI.X.SX32 R135, R137, R3.reuse, 0x1, P0 ;  /* 0x0000000389877211 */ /* 0x080fe400000f0eff */
[----:B------:R-:W-:Y:S02]  /*a380*/  LEA.HI.X.SX32 R133, R136, R3, 0x1, P6 ;  /* 0x0000000388857211 */ /* 0x000fe400030f0eff */
[C---:B------:R-:W-:Y:S01]  /*a390*/  LOP3.LUT R136, R0.reuse, 0x24, RZ, 0xfc, !PT ;  /* 0x0000002400887812 */ /* 0x040fe200078efcff */
[----:B------:R3:W4:Y:S01]  /*a3a0*/  @!P5 LDG.E.U8 R141, desc[UR38][R134.64] ;  /* 0x00000026868dd981 */ /* 0x000722000c1e1100 */
[----:B------:R-:W-:Y:S02]  /*a3b0*/  LOP3.LUT R137, R0, 0x20, RZ, 0xfc, !PT ;  /* 0x0000002000897812 */ /* 0x000fe400078efcff */
[----:B------:R-:W-:-:S02]  /*a3c0*/  ISETP.GE.AND P6, PT, R136, UR60, PT ;  /* 0x0000003c88007c0c */ /* 0x000fc4000bfc6270 */
[----:B------:R-:W-:Y:S02]  /*a3d0*/  ISETP.GE.AND P0, PT, R137, UR60, PT ;  /* 0x0000003c89007c0c */ /* 0x000fe4000bf06270 */
[----:B--2---:R-:W-:-:S04]  /*a3e0*/  IADD3 R136, P5, R138, R4, RZ ;  /* 0x000000048a887210 */ /* 0x004fc80007fbe0ff */
[----:B------:R-:W-:Y:S02]  /*a3f0*/  LEA.HI.X.SX32 R137, R138, R3, 0x1, P5 ;  /* 0x000000038a897211 */ /* 0x000fe400028f0eff */
[----:B---3--:R-:W-:-:S04]  /*a400*/  IADD3 R134, P5, R2, R4, RZ ;  /* 0x0000000402867210 */ /* 0x008fc80007fbe0ff */
[----:B------:R-:W-:Y:S02]  /*a410*/  LEA.HI.X.SX32 R135, R2, R3, 0x1, P5 ;  /* 0x0000000302877211 */ /* 0x000fe400028f0eff */
[----:B------:R-:W2:Y:S01]  /*a420*/  LDL R2, [R1+0x1fc] ;  /* 0x0001fc0001027983 */ /* 0x000ea20000100800 */
[----:B------:R-:W-:Y:S02]  /*a430*/  PRMT R151, RZ, 0x7610, R151 ;  /* 0x00007610ff977816 */ /* 0x000fe40000000097 */
[----:B------:R-:W-:Y:S02]  /*a440*/  LOP3.LUT R139, R0, 0x28, RZ, 0xfc, !PT ;  /* 0x00000028008b7812 */ /* 0x000fe400078efcff */
[----:B------:R-:W-:Y:S02]  /*a450*/  LEA.HI R131, R162, 0x2c, RZ, 0x1a ;  /* 0x0000002ca2837811 */ /* 0x000fe400078fd0ff */
[----:B------:R0:W3:Y:S01]  /*a460*/  @!P4 LDG.E.U8 R151, desc[UR38][R132.64] ;  /* 0x000000268497c981 */ /* 0x0000e2000c1e1100 */
[----:B------:R-:W-:-:S02]  /*a470*/  ISETP.GE.AND P4, PT, R139, UR60, PT ;  /* 0x0000003c8b007c0c */ /* 0x000fc4000bf86270 */
[----:B------:R-:W-:Y:S02]  /*a480*/  ISETP.GE.AND P2, PT, R131, UR60, PT ;  /* 0x0000003c83007c0c */ /* 0x000fe4000bf46270 */
[----:B------:R-:W-:Y:S02]  /*a490*/  LOP3.LUT R131, R0, 0x38, RZ, 0xfc, !PT ;  /* 0x0000003800837812 */ /* 0x000fe400078efcff */
[----:B------:R-:W-:Y:S02]  /*a4a0*/  PRMT R145, RZ, 0x7610, R145 ;  /* 0x00007610ff917816 */ /* 0x000fe40000000091 */
[----:B0-----:R-:W-:Y:S02]  /*a4b0*/  PRMT R132, RZ, 0x7610, R132 ;  /* 0x00007610ff847816 */ /* 0x001fe40000000084 */
[----:B------:R-:W-:Y:S02]  /*a4c0*/  IADD3 R138, P5, R157, R4, RZ ;  /* 0x000000049d8a7210 */ /* 0x000fe40007fbe0ff */
[----:B------:R4:W3:Y:S01]  /*a4d0*/  @!P0 LDG.E.U8 R145, desc[UR38][R136.64] ;  /* 0x0000002688918981 */ /* 0x0008e2000c1e1100 */
[----:B------:R-:W-:-:S02]  /*a4e0*/  ISETP.GE.AND P3, PT, R131, UR60, PT ;  /* 0x0000003c83007c0c */ /* 0x000fc4000bf66270 */
[----:B------:R-:W-:Y:S01]  /*a4f0*/  LOP3.LUT R156, R0, 0x30, RZ, 0xfc, !PT ;  /* 0x00000030009c7812 */ /* 0x000fe200078efcff */
[----:B------:R0:W3:Y:S01]  /*a500*/  @!P6 LDG.E.U8 R132, desc[UR38][R134.64] ;  /* 0x000000268684e981 */ /* 0x0000e2000c1e1100 */
[----:B------:R-:W-:Y:S02]  /*a510*/  LEA.HI R131, R162, 0x3c, RZ, 0x1a ;  /* 0x0000003ca2837811 */ /* 0x000fe400078fd0ff */
[----:B------:R-:W-:Y:S02]  /*a520*/  LEA.HI.X.SX32 R139, R157, R3, 0x1, P5 ;  /* 0x000000039d8b7211 */ /* 0x000fe400028f0eff */
[----:B------:R-:W-:Y:S01]  /*a530*/  ISETP.GE.AND P5, PT, R156, UR60, PT ;  /* 0x0000003c9c007c0c */ /* 0x000fe2000bfa6270 */
[----:B------:R-:W3:Y:S01]  /*a540*/  LDL R157, [R1+0x1c4] ;  /* 0x0001c400019d7983 */ /* 0x000ee20000100800 */
[----:B----4-:R-:W-:Y:S02]  /*a550*/  IADD3 R136, P6, R148, R4, RZ ;  /* 0x0000000494887210 */ /* 0x010fe40007fde0ff */
[----:B0-----:R-:W-:-:S02]  /*a560*/  PRMT R135, RZ, 0x7610, R135 ;  /* 0x00007610ff877816 */ /* 0x001fc40000000087 */
[----:B------:R-:W-:Y:S02]  /*a570*/  ISETP.GE.AND P1, PT, R131, UR60, PT ;  /* 0x0000003c83007c0c */ /* 0x000fe4000bf26270 */
[C---:B------:R-:W-:Y:S02]  /*a580*/  LOP3.LUT R156, R0.reuse, 0x34, RZ, 0xfc, !PT ;  /* 0x00000034009c7812 */ /* 0x040fe400078efcff */
[----:B------:R-:W-:Y:S01]  /*a590*/  LOP3.LUT R131, R0, 0x40, RZ, 0xfc, !PT ;  /* 0x0000004000837812 */ /* 0x000fe200078efcff */
[----:B------:R0:W4:Y:S01]  /*a5a0*/  @!P4 LDG.E.U8 R135, desc[UR38][R138.64] ;  /* 0x000000268a87c981 */ /* 0x000122000c1e1100 */
[----:B------:R-:W-:Y:S02]  /*a5b0*/  PRMT R133, RZ, 0x7610, R133 ;  /* 0x00007610ff857816 */ /* 0x000fe40000000085 */
[----:B------:R-:W-:Y:S02]  /*a5c0*/  LEA.HI.X.SX32 R137, R148, R3, 0x1, P6 ;  /* 0x0000000394897211 */ /* 0x000fe400030f0eff */
[----:B------:R-:W3:Y:S01]  /*a5d0*/  LDL R148, [R1+0x1c0] ;  /* 0x0001c00001947983 */ /* 0x000ee20000100800 */
[----:B------:R-:W-:-:S02]  /*a5e0*/  ISETP.GE.AND P6, PT, R156, UR60, PT ;  /* 0x0000003c9c007c0c */ /* 0x000fc4000bfc6270 */
[----:B------:R-:W-:Y:S01]  /*a5f0*/  ISETP.GE.AND P0, PT, R131, UR60, PT ;  /* 0x0000003c83007c0c */ /* 0x000fe2000bf06270 */
[----:B------:R1:W4:Y:S01]  /*a600*/  @!P2 LDG.E.U8 R133, desc[UR38][R136.64] ;  /* 0x000000268885a981 */ /* 0x000322000c1e1100 */
[CC--:B0-----:R-:W-:Y:S02]  /*a610*/  IADD3 R138, P4, R149.reuse, R4.reuse, RZ ;  /* 0x00000004958a7210 */ /* 0x0c1fe40007f9e0ff */
[----:B------:R-:W-:Y:S01]  /*a620*/  LOP3.LUT R131, R0, 0x44, RZ, 0xfc, !PT ;  /* 0x0000004400837812 */ /* 0x000fe200078efcff */
[----:B------:R-:W4:Y:S01]  /*a630*/  LDL R156, [R1+0x1c8] ;  /* 0x0001c800019c7983 */ /* 0x000f220000100800 */
[----:B------:R-:W-:Y:S02]  /*a640*/  PRMT R146, RZ, 0x7610, R146 ;  /* 0x00007610ff927816 */ /* 0x000fe40000000092 */
[----:B------:R-:W-:Y:S02]  /*a650*/  LEA.HI.X.SX32 R139, R149, R3, 0x1, P4 ;  /* 0x00000003958b7211 */ /* 0x000fe400020f0eff */
[----:B-1----:R-:W-:-:S02]  /*a660*/  IADD3 R136, P4, R143, R4, RZ ;  /* 0x000000048f887210 */ /* 0x002fc40007f9e0ff */
[----:B------:R-:W-:Y:S01]  /*a670*/  ISETP.GE.AND P2, PT, R131, UR60, PT ;  /* 0x0000003c83007c0c */ /* 0x000fe2000bf46270 */
[----:B------:R0:W4:Y:S01]  /*a680*/  @!P5 LDG.E.U8 R146, desc[UR38][R138.64] ;  /* 0x000000268a92d981 */ /* 0x000122000c1e1100 */
[----:B------:R-:W-:Y:S02]  /*a690*/  PRMT R131, RZ, 0x7610, R131 ;  /* 0x00007610ff837816 */ /* 0x000fe40000000083 */
[----:B------:R-:W-:-:S05]  /*a6a0*/  LEA.HI.X.SX32 R137, R143, R3, 0x1, P4 ;  /* 0x000000038f897211 */ /* 0x000fca00020f0eff */
[----:B------:R1:W4:Y:S01]  /*a6b0*/  @!P6 LDG.E.U8 R131, desc[UR38][R136.64] ;  /* 0x000000268883e981 */ /* 0x000322000c1e1100 */
[----:B0-----:R-:W-:-:S04]  /*a6c0*/  IADD3 R138, P5, R142, R4, RZ ;  /* 0x000000048e8a7210 */ /* 0x001fc80007fbe0ff */
[----:B------:R-:W-:Y:S02]  /*a6d0*/  LEA.HI.X.SX32 R139, R142, R3, 0x1, P5 ;  /* 0x000000038e8b7211 */ /* 0x000fe400028f0eff */
[----:B--2---:R-:W-:-:S04]  /*a6e0*/  IADD3 R142, P6, R2, R4, RZ ;  /* 0x00000004028e7210 */ /* 0x004fc80007fde0ff */
[----:B------:R-:W-:Y:S02]  /*a6f0*/  LEA.HI.X.SX32 R143, R2, R3, 0x1, P6 ;  /* 0x00000003028f7211 */ /* 0x000fe400030f0eff */
[----:B------:R-:W2:Y:S01]  /*a700*/  LDL R2, [R1+0x1d0] ;  /* 0x0001d00001027983 */ /* 0x000ea20000100800 */
[----:B------:R-:W-:Y:S02]  /*a710*/  LOP3.LUT R134, R0, 0x48, RZ, 0xfc, !PT ;  /* 0x0000004800867812 */ /* 0x000fe400078efcff */
[----:B-1----:R-:W-:Y:S02]  /*a720*/  PRMT R136, RZ, 0x7610, R136 ;  /* 0x00007610ff887816 */ /* 0x002fe40000000088 */
[----:B------:R-:W-:Y:S02]  /*a730*/  ISETP.GE.AND P4, PT, R134, UR60, PT ;  /* 0x0000003c86007c0c */ /* 0x000fe4000bf86270 */
[C---:B------:R-:W-:Y:S02]  /*a740*/  LOP3.LUT R134, R0.reuse, 0x50, RZ, 0xfc, !PT ;  /* 0x0000005000867812 */ /* 0x040fe400078efcff */
[----:B------:R-:W-:Y:S01]  /*a750*/  LOP3.LUT R137, R0, 0x54, RZ, 0xfc, !PT ;  /* 0x0000005400897812 */ /* 0x000fe200078efcff */
[----:B------:R3:W2:Y:S01]  /*a760*/  @!P3 LDG.E.U8 R136, desc[UR38][R138.64] ;  /* 0x000000268a88b981 */ /* 0x0006a2000c1e1100 */
[----:B------:R-:W-:-:S02]  /*a770*/  ISETP.GE.AND P5, PT, R134, UR60, PT ;  /* 0x0000003c86007c0c */ /* 0x000fc4000bfa6270 */
[----:B------:R-:W-:Y:S02]  /*a780*/  PRMT R134, RZ, 0x7610, R134 ;  /* 0x00007610ff867816 */ /* 0x000fe40000000086 */
[----:B------:R-:W-:Y:S02]  /*a790*/  ISETP.GE.AND P3, PT, R137, UR60, PT ;  /* 0x0000003c89007c0c */ /* 0x000fe4000bf66270 */
[C---:B------:R-:W-:Y:S02]  /*a7a0*/  LOP3.LUT R137, R0.reuse, 0x58, RZ, 0xfc, !PT ;  /* 0x0000005800897812 */ /* 0x040fe400078efcff */
[----:B------:R-:W-:Y:S01]  /*a7b0*/  PRMT R147, RZ, 0x7610, R147 ;  /* 0x00007610ff937816 */ /* 0x000fe20000000093 */
[----:B------:R-:W2:Y:S01]  /*a7c0*/  @!P1 LDG.E.U8 R134, desc[UR38][R142.64] ;  /* 0x000000268e869981 */ /* 0x000ea2000c1e1100 */
[----:B------:R-:W-:Y:S02]  /*a7d0*/  ISETP.GE.AND P1, PT, R137, UR60, PT ;  /* 0x0000003c89007c0c */ /* 0x000fe4000bf26270 */
[----:B------:R-:W-:-:S02]  /*a7e0*/  LOP3.LUT R137, R0, 0x60, RZ, 0xfc, !PT ;  /* 0x0000006000897812 */ /* 0x000fc400078efcff */
[----:B---3--:R-:W-:-:S04]  /*a7f0*/  IADD3 R138, P6, R148, R4, RZ ;  /* 0x00000004948a7210 */ /* 0x008fc80007fde0ff */
[----:B------:R-:W-:Y:S02]  /*a800*/  LEA.HI.X.SX32 R139, R148, R3, 0x1, P6 ;  /* 0x00000003948b7211 */ /* 0x000fe400030f0eff */
[----:B------:R-:W-:-:S03]  /*a810*/  IADD3 R148, P6, R157, R4, RZ ;  /* 0x000000049d947210 */ /* 0x000fc60007fde0ff */
[----:B------:R4:W3:Y:S01]  /*a820*/  @!P0 LDG.E.U8 R147, desc[UR38][R138.64] ;  /* 0x000000268a938981 */ /* 0x0008e2000c1e1100 */
[----:B------:R-:W-:Y:S02]  /*a830*/  LEA.HI.X.SX32 R149, R157, R3, 0x1, P6 ;  /* 0x000000039d957211 */ /* 0x000fe400030f0eff */
[----:B------:R-:W-:Y:S02]  /*a840*/  ISETP.GE.AND P0, PT, R137, UR60, PT ;  /* 0x0000003c89007c0c */ /* 0x000fe4000bf06270 */
[----:B------:R-:W-:Y:S02]  /*a850*/  PRMT R137, RZ, 0x7610, R137 ;  /* 0x00007610ff897816 */ /* 0x000fe40000000089 */
[----:B----4-:R-:W-:-:S04]  /*a860*/  IADD3 R138, P6, R156, R4, RZ ;  /* 0x000000049c8a7210 */ /* 0x010fc80007fde0ff */
[----:B------:R-:W-:Y:S02]  /*a870*/  LEA.HI.X.SX32 R139, R156, R3, 0x1, P6 ;  /* 0x000000039c8b7211 */ /* 0x000fe400030f0eff */
[----:B------:R-:W-:-:S03]  /*a880*/  IADD3 R156, P6, R158, R4, RZ ;  /* 0x000000049e9c7210 */ /* 0x000fc60007fde0ff */
[----:B------:R2:W4:Y:S01]  /*a890*/  @!P4 LDG.E.U8 R137, desc[UR38][R138.64] ;  /* 0x000000268a89c981 */ /* 0x000522000c1e1100 */
[----:B------:R-:W-:Y:S02]  /*a8a0*/  LEA.HI.X.SX32 R157, R158, R3, 0x1, P6 ;  /* 0x000000039e9d7211 */ /* 0x000fe400030f0eff */
[----:B--2---:R-:W-:-:S04]  /*a8b0*/  IADD3 R138, P6, R2, R4, RZ ;  /* 0x00000004028a7210 */ /* 0x004fc80007fde0ff */
[----:B------:R-:W-:Y:S02]  /*a8c0*/  LEA.HI.X.SX32 R139, R2, R3, 0x1, P6 ;  /* 0x00000003028b7211 */ /* 0x000fe400030f0eff */
[----:B------:R-:W2:Y:S01]  /*a8d0*/  LDL R2, [R1+0x1dc] ;  /* 0x0001dc0001027983 */ /* 0x000ea20000100800 */
[----:B------:R-:W-:Y:S02]  /*a8e0*/  PRMT R142, RZ, 0x7610, R142 ;  /* 0x00007610ff8e7816 */ /* 0x000fe4000000008e */
[----:B------:R-:W-:-:S04]  /*a8f0*/  PRMT R150, RZ, 0x7610, R150 ;  /* 0x00007610ff967816 */ /* 0x000fc80000000096 */
[----:B------:R0:W3:Y:S01]  /*a900*/  @!P2 LDG.E.U8 R142, desc[UR38][R148.64] ;  /* 0x00000026948ea981 */ /* 0x0000e2000c1e1100 */
[----:B------:R-:W-:-:S03]  /*a910*/  IADD3 R158, P6, R165, R4, RZ ;  /* 0x00000004a59e7210 */ /* 0x000fc60007fde0ff */
[----:B------:R1:W4:Y:S01]  /*a920*/  @!P3 LDG.E.U8 R150, desc[UR38][R138.64] ;  /* 0x000000268a96b981 */ /* 0x000322000c1e1100 */
[----:B0-----:R-:W-:Y:S02]  /*a930*/  PRMT R148, RZ, 0x7610, R148 ;  /* 0x00007610ff947816 */ /* 0x001fe40000000094 */
[----:B------:R-:W-:Y:S02]  /*a940*/  LEA.HI.X.SX32 R159, R165, R3, 0x1, P6 ;  /* 0x00000003a59f7211 */ /* 0x000fe400030f0eff */
[----:B-1----:R-:W-:Y:S01]  /*a950*/  PRMT R138, RZ, 0x7610, R138 ;  /* 0x00007610ff8a7816 */ /* 0x002fe2000000008a */
[----:B------:R-:W3:Y:S04]  /*a960*/  LDL R165, [R1+0x1e4] ;  /* 0x0001e40001a57983 */ /* 0x000ee80000100800 */
[----:B------:R0:W4:Y:S04]  /*a970*/  @!P5 LDG.E.U8 R148, desc[UR38][R156.64] ;  /* 0x000000269c94d981 */ /* 0x000128000c1e1100 */
[----:B------:R2:W4:Y:S01]  /*a980*/  @!P1 LDG.E.U8 R138, desc[UR38][R158.64] ;  /* 0x000000269e8a9981 */ /* 0x000522000c1e1100 */
[----:B0-----:R-:W-:-:S04]  /*a990*/  IADD3 R156, P3, R160, R4, RZ ;  /* 0x00000004a09c7210 */ /* 0x001fc80007f7e0ff */
[----:B------:R-:W-:Y:S02]  /*a9a0*/  LEA.HI.X.SX32 R157, R160, R3, 0x1, P3 ;  /* 0x00000003a09d7211 */ /* 0x000fe400018f0eff */
[----:B------:R-:W4:Y:S01]  /*a9b0*/  LDL R160, [R1+0x1e8] ;  /* 0x0001e80001a07983 */ /* 0x000f220000100800 */
[----:B--2---:R-:W-:-:S04]  /*a9c0*/  IADD3 R158, P3, R2, R4, RZ ;  /* 0x00000004029e7210 */ /* 0x004fc80007f7e0ff */
[----:B------:R-:W-:Y:S02]  /*a9d0*/  LEA.HI.X.SX32 R159, R2, R3, 0x1, P3 ;  /* 0x00000003029f7211 */ /* 0x000fe400018f0eff */
[----:B------:R-:W2:Y:S01]  /*a9e0*/  LDL R2, [R1+0x1ec] ;  /* 0x0001ec0001027983 */ /* 0x000ea20000100800 */
[----:B------:R-:W-:-:S04]  /*a9f0*/  LOP3.LUT R143, R0, 0x64, RZ, 0xfc, !PT ;  /* 0x00000064008f7812 */ /* 0x000fc800078efcff */
[----:B------:R-:W-:Y:S02]  /*aa00*/  ISETP.GE.AND P2, PT, R143, UR60, PT ;  /* 0x0000003c8f007c0c */ /* 0x000fe4000bf46270 */
[----:B------:R-:W-:-:S04]  /*aa10*/  LOP3.LUT R143, R0, 0x68, RZ, 0xfc, !PT ;  /* 0x00000068008f7812 */ /* 0x000fc800078efcff */
[----:B------:R-:W-:Y:S02]  /*aa20*/  ISETP.GE.AND P4, PT, R143, UR60, PT ;  /* 0x0000003c8f007c0c */ /* 0x000fe4000bf86270 */
[----:B------:R-:W-:-:S04]  /*aa30*/  LOP3.LUT R143, R0, 0x70, RZ, 0xfc, !PT ;  /* 0x00000070008f7812 */ /* 0x000fc800078efcff */
[----:B------:R-:W-:Y:S02]  /*aa40*/  ISETP.GE.AND P5, PT, R143, UR60, PT ;  /* 0x0000003c8f007c0c */ /* 0x000fe4000bfa6270 */
[----:B------:R-:W-:Y:S02]  /*aa50*/  PRMT R143, RZ, 0x7610, R143 ;  /* 0x00007610ff8f7816 */ /* 0x000fe4000000008f */
[----:B------:R-:W-:-:S04]  /*aa60*/  PRMT R149, RZ, 0x7610, R149 ;  /* 0x00007610ff957816 */ /* 0x000fc80000000095 */
[----:B------:R0:W2:Y:S04]  /*aa70*/  @!P0 LDG.E.U8 R143, desc[UR38][R156.64] ;  /* 0x000000269c8f8981 */ /* 0x0000a8000c1e1100 */
[----:B------:R3:W2:Y:S01]  /*aa80*/  @!P2 LDG.E.U8 R149, desc[UR38][R158.64] ;  /* 0x000000269e95a981 */ /* 0x0006a2000c1e1100 */
[----:B0-----:R-:W-:-:S04]  /*aa90*/  IADD3 R156, P1, R161, R4, RZ ;  /* 0x00000004a19c7210 */ /* 0x001fc80007f3e0ff */
[-C--:B------:R-:W-:Y:S02]  /*aaa0*/  LEA.HI.X.SX32 R157, R161, R3.reuse, 0x1, P1 ;  /* 0x00000003a19d7211 */ /* 0x080fe400008f0eff */
[C---:B---3--:R-:W-:Y:S02]  /*aab0*/  IADD3 R158, P1, R165.reuse, R4, RZ ;  /* 0x00000004a59e7210 */ /* 0x048fe40007f3e0ff */
[----:B------:R-:W-:Y:S02]  /*aac0*/  PRMT R182, RZ, 0x7610, R182 ;  /* 0x00007610ffb67816 */ /* 0x000fe400000000b6 */
[----:B------:R-:W-:-:S05]  /*aad0*/  LEA.HI.X.SX32 R159, R165, R3, 0x1, P1 ;  /* 0x00000003a59f7211 */ /* 0x000fca00008f0eff */
[----:B------:R-:W3:Y:S01]  /*aae0*/  @!P5 LDG.E.U8 R182, desc[UR38][R158.64] ;  /* 0x000000269eb6d981 */ /* 0x000ee2000c1e1100 */
[----:B------:R-:W-:-:S04]  /*aaf0*/  LOP3.LUT R139, R0, 0x74, RZ, 0xfc, !PT ;  /* 0x00000074008b7812 */ /* 0x000fc800078efcff */
[----:B------:R-:W-:Y:S02]  /*ab00*/  ISETP.GE.AND P6, PT, R139, UR60, PT ;  /* 0x0000003c8b007c0c */ /* 0x000fe4000bfc6270 */
[----:B------:R-:W-:-:S04]  /*ab10*/  LOP3.LUT R139, R0, 0x78, RZ, 0xfc, !PT ;  /* 0x00000078008b7812 */ /* 0x000fc800078efcff */
[----:B------:R-:W-:Y:S02]  /*ab20*/  ISETP.GE.AND P0, PT, R139, UR60, PT ;  /* 0x0000003c8b007c0c */ /* 0x000fe4000bf06270 */
[----:B------:R-:W-:Y:S02]  /*ab30*/  PRMT R139, RZ, 0x7610, R139 ;  /* 0x00007610ff8b7816 */ /* 0x000fe4000000008b */
[----:B------:R-:W-:-:S04]  /*ab40*/  LEA.HI R161, R162, 0x7c, RZ, 0x1a ;  /* 0x0000007ca2a17811 */ /* 0x000fc800078fd0ff */
[----:B------:R4:W3:Y:S01]  /*ab50*/  @!P4 LDG.E.U8 R139, desc[UR38][R156.64] ;  /* 0x000000269c8bc981 */ /* 0x0008e2000c1e1100 */
[C---:B------:R-:W-:Y:S01]  /*ab60*/  ISETP.GE.AND P3, PT, R161.reuse, UR60, PT ;  /* 0x0000003ca1007c0c */ /* 0x040fe2000bf66270 */
[----:B------:R-:W-:Y:S01]  /*ab70*/  IMAD R161, R161, UR18, RZ ;  /* 0x00000012a1a17c24 */ /* 0x000fe2000f8e02ff */
[----:B------:R-:W-:Y:S02]  /*ab80*/  PRMT R181, RZ, 0x7610, R181 ;  /* 0x00007610ffb57816 */ /* 0x000fe400000000b5 */
[----:B----4-:R-:W-:-:S04]  /*ab90*/  IADD3 R156, P1, R160, R4, RZ ;  /* 0x00000004a09c7210 */ /* 0x010fc80007f3e0ff */
[-C--:B------:R-:W-:Y:S02]  /*aba0*/  LEA.HI.X.SX32 R157, R160, R3.reuse, 0x1, P1 ;  /* 0x00000003a09d7211 */ /* 0x080fe400008f0eff */
[C---:B------:R-:W-:Y:S02]  /*abb0*/  IADD3 R160, P1, R161.reuse, R4, RZ ;  /* 0x00000004a1a07210 */ /* 0x040fe40007f3e0ff */
[----:B------:R-:W-:Y:S01]  /*abc0*/  PRMT R185, RZ, 0x7610, R185 ;  /* 0x00007610ffb97816 */ /* 0x000fe200000000b9 */
[----:B------:R0:W4:Y:S01]  /*abd0*/  @!P6 LDG.E.U8 R181, desc[UR38][R156.64] ;  /* 0x000000269cb5e981 */ /* 0x000122000c1e1100 */
[----:B------:R-:W-:Y:S02]  /*abe0*/  LEA.HI.X.SX32 R161, R161, R3, 0x1, P1 ;  /* 0x00000003a1a17211 */ /* 0x000fe400008f0eff */
[----:B------:R-:W-:-:S03]  /*abf0*/  PRMT R183, RZ, 0x7610, R183 ;  /* 0x00007610ffb77816 */ /* 0x000fc600000000b7 */
[----:B------:R1:W4:Y:S01]  /*ac00*/  @!P3 LDG.E.U8 R185, desc[UR38][R160.64] ;  /* 0x00000026a0b9b981 */ /* 0x000322000c1e1100 */
[----:B0-----:R-:W-:-:S04]  /*ac10*/  LEA.HI R157, R162, 0x6c, RZ, 0x1a ;  /* 0x0000006ca29d7811 */ /* 0x001fc800078fd0ff */
[C---:B------:R-:W-:Y:S01]  /*ac20*/  ISETP.GE.AND P3, PT, R157.reuse, UR60, PT ;  /* 0x0000003c9d007c0c */ /* 0x040fe2000bf66270 */
[----:B------:R-:W-:Y:S01]  /*ac30*/  IMAD R157, R157, UR18, RZ ;  /* 0x000000129d9d7c24 */ /* 0x000fe2000f8e02ff */
[----:B-1----:R-:W-:Y:S02]  /*ac40*/  LEA.HI R160, R162, 0x4c, RZ, 0x1a ;  /* 0x0000004ca2a07811 */ /* 0x002fe400078fd0ff */
[----:B------:R-:W-:Y:S02]  /*ac50*/  PRMT R164, RZ, 0x7610, R164 ;  /* 0x00007610ffa47816 */ /* 0x000fe400000000a4 */
[C---:B------:R-:W-:Y:S01]  /*ac60*/  ISETP.GE.AND P1, PT, R160.reuse, UR60, PT ;  /* 0x0000003ca0007c0c */ /* 0x040fe2000bf26270 */
[----:B------:R-:W-:Y:S01]  /*ac70*/  IMAD R160, R160, UR18, RZ ;  /* 0x00000012a0a07c24 */ /* 0x000fe2000f8e02ff */
[----:B--2---:R-:W-:-:S04]  /*ac80*/  IADD3 R158, P2, R2, R4, RZ ;  /* 0x00000004029e7210 */ /* 0x004fc80007f5e0ff */
[----:B------:R-:W-:Y:S02]  /*ac90*/  LEA.HI.X.SX32 R159, R2, R3, 0x1, P2 ;  /* 0x00000003029f7211 */ /* 0x000fe400010f0eff */
[----:B------:R-:W2:Y:S04]  /*aca0*/  LDL.LU R2, [R1+0x1b4] ;  /* 0x0001b40001027983 */ /* 0x000ea80000300800 */
[----:B------:R0:W4:Y:S01]  /*acb0*/  @!P0 LDG.E.U8 R183, desc[UR38][R158.64] ;  /* 0x000000269eb78981 */ /* 0x000122000c1e1100 */
[----:B------:R-:W-:-:S04]  /*acc0*/  IADD3 R156, P0, R157, R4, RZ ;  /* 0x000000049d9c7210 */ /* 0x000fc80007f1e0ff */
[----:B------:R-:W-:Y:S02]  /*acd0*/  LEA.HI.X.SX32 R157, R157, R3, 0x1, P0 ;  /* 0x000000039d9d7211 */ /* 0x000fe400000f0eff */
[----:B0-----:R-:W-:-:S03]  /*ace0*/  LEA.HI R159, R162, 0x5c, RZ, 0x1a ;  /* 0x0000005ca29f7811 */ /* 0x001fc600078fd0ff */
[----:B------:R0:W4:Y:S01]  /*acf0*/  @!P3 LDG.E.U8 R164, desc[UR38][R156.64] ;  /* 0x000000269ca4b981 */ /* 0x000122000c1e1100 */
[----:B------:R-:W-:-:S04]  /*ad00*/  LOP3.LUT R162, R162, 0x7f, RZ, 0xc0, !PT ;  /* 0x0000007fa2a27812 */ /* 0x000fc800078ec0ff */
[C---:B------:R-:W-:Y:S01]  /*ad10*/  ISETP.GE.AND P0, PT, R162.reuse, UR60, PT ;  /* 0x0000003ca2007c0c */ /* 0x040fe2000bf06270 */
[----:B------:R-:W-:Y:S01]  /*ad20*/  IMAD R162, R162, UR17, RZ ;  /* 0x00000011a2a27c24 */ /* 0x000fe2000f8e02ff */
[----:B0-----:R-:W-:-:S04]  /*ad30*/  IADD3 R156, P3, R160, R4, RZ ;  /* 0x00000004a09c7210 */ /* 0x001fc80007f7e0ff */
[----:B------:R-:W-:Y:S02]  /*ad40*/  LEA.HI.X.SX32 R157, R160, R3, 0x1, P3 ;  /* 0x00000003a09d7211 */ /* 0x000fe400018f0eff */
[----:B------:R-:W-:Y:S02]  /*ad50*/  IADD3 R160, P3, R162, R178, RZ ;  /* 0x000000b2a2a07210 */ /* 0x000fe40007f7e0ff */
[----:B------:R-:W3:Y:S01]  /*ad60*/  LDL R178, [R1] ;  /* 0x0000000001b27983 */ /* 0x000ee20000100800 */
[C---:B------:R-:W-:Y:S01]  /*ad70*/  ISETP.GE.AND P4, PT, R159.reuse, UR60, PT ;  /* 0x0000003c9f007c0c */ /* 0x040fe2000bf86270 */
[----:B------:R-:W-:Y:S01]  /*ad80*/  IMAD R159, R159, UR18, RZ ;  /* 0x000000129f9f7c24 */ /* 0x000fe2000f8e02ff */
[----:B------:R-:W-:-:S04]  /*ad90*/  PRMT R163, RZ, 0x7610, R163 ;  /* 0x00007610ffa37816 */ /* 0x000fc800000000a3 */
[C---:B------:R-:W-:Y:S02]  /*ada0*/  IADD3 R158, P2, R159.reuse, R4, RZ ;  /* 0x000000049f9e7210 */ /* 0x040fe40007f5e0ff */
[----:B------:R-:W-:Y:S02]  /*adb0*/  PRMT R166, RZ, 0x7610, R166 ;  /* 0x00007610ffa67816 */ /* 0x000fe400000000a6 */
[----:B------:R-:W-:-:S04]  /*adc0*/  LEA.HI.X.SX32 R159, R159, R3, 0x1, P2 ;  /* 0x000000039f9f7211 */ /* 0x000fc800010f0eff */
[----:B------:R-:W4:Y:S04]  /*add0*/  @!P1 LDG.E.U8 R166, desc[UR38][R156.64] ;  /* 0x000000269ca69981 */ /* 0x000f28000c1e1100 */
[----:B------:R0:W4:Y:S01]  /*ade0*/  @!P4 LDG.E.U8 R163, desc[UR38][R158.64] ;  /* 0x000000269ea3c981 */ /* 0x000122000c1e1100 */
[C---:B------:R-:W-:Y:S02]  /*adf0*/  IADD3 RZ, P2, R162.reuse, R130, RZ ;  /* 0x00000082a2ff7210 */ /* 0x040fe40007f5e0ff */
[----:B------:R-:W-:Y:S02]  /*ae00*/  SHF.R.S32.HI R165, RZ, 0x1f, R162 ;  /* 0x0000001fffa57819 */ /* 0x000fe400000114a2 */
[----:B------:R-:W-:Y:S02]  /*ae10*/  PRMT R209, RZ, 0x7610, R209 ;  /* 0x00007610ffd17816 */ /* 0x000fe400000000d1 */
[C---:B------:R-:W-:Y:S01]  /*ae20*/  IADD3 RZ, P1, R162.reuse, R89, RZ ;  /* 0x00000059a2ff7210 */ /* 0x040fe20007f3e0ff */
[----:B0-----:R-:W-:-:S02]  /*ae30*/  IMAD.IADD R158, R162, 0x1, R130 ;  /* 0x00000001a29e7824 */ /* 0x001fc400078e0282 */
[C---:B------:R-:W-:Y:S01]  /*ae40*/  IMAD.X R159, R165.reuse, 0x1, R210, P2 ;  /* 0x00000001a59f7824 */ /* 0x040fe200010e06d2 */
[----:B------:R-:W-:Y:S01]  /*ae50*/  BAR.SYNC.DEFER_BLOCKING 0x0 ;  /* 0x0000000000007b1d */ /* 0x000fe20000010000 */
[C---:B------:R-:W-:Y:S02]  /*ae60*/  IADD3 RZ, P2, R162.reuse, R90, RZ ;  /* 0x0000005aa2ff7210 */ /* 0x040fe40007f5e0ff */
[----:B------:R-:W-:Y:S01]  /*ae70*/  PRMT R199, RZ, 0x7610, R199 ;  /* 0x00007610ffc77816 */ /* 0x000fe200000000c7 */
[C---:B------:R-:W-:Y:S01]  /*ae80*/  IMAD.IADD R156, R162.reuse, 0x1, R89 ;  /* 0x00000001a29c7824 */ /* 0x040fe200078e0259 */
[----:B------:R-:W-:Y:S01]  /*ae90*/  PRMT R208, RZ, 0x7610, R208 ;  /* 0x00007610ffd07816 */ /* 0x000fe200000000d0 */
[----:B------:R-:W-:Y:S01]  /*aea0*/  IMAD.X R157, R165, 0x1, R231, P1 ;  /* 0x00000001a59d7824 */ /* 0x000fe200008e06e7 */
[----:B------:R-:W-:Y:S02]  /*aeb0*/  IADD3 RZ, P1, R162, R91, RZ ;  /* 0x0000005ba2ff7210 */ /* 0x000fe40007f3e0ff */
[----:B------:R-:W-:-:S02]  /*aec0*/  PRMT R207, RZ, 0x7610, R207 ;  /* 0x00007610ffcf7816 */ /* 0x000fc400000000cf */
[----:B------:R-:W-:Y:S01]  /*aed0*/  PRMT R184, RZ, 0x7610, R184 ;  /* 0x00007610ffb87816 */ /* 0x000fe200000000b8 */
[----:B------:R0:W4:Y:S04]  /*aee0*/  @!P0 LDG.E.U8 R209, desc[UR38][R158.64] ;  /* 0x000000269ed18981 */ /* 0x000128000c1e1100 */
[----:B------:R1:W4:Y:S01]  /*aef0*/  @!P0 LDG.E.U8 R208, desc[UR38][R156.64] ;  /* 0x000000269cd08981 */ /* 0x000322000c1e1100 */
[C---:B0-----:R-:W-:Y:S02]  /*af00*/  IMAD.IADD R158, R162.reuse, 0x1, R90 ;  /* 0x00000001a29e7824 */ /* 0x041fe400078e025a */
[----:B------:R-:W-:Y:S01]  /*af10*/  IMAD.X R159, R165, 0x1, R232, P2 ;  /* 0x00000001a59f7824 */ /* 0x000fe200010e06e8 */
[C---:B------:R-:W-:Y:S01]  /*af20*/  IADD3 RZ, P2, R162.reuse, R92, RZ ;  /* 0x0000005ca2ff7210 */ /* 0x040fe20007f5e0ff */
[----:B-1----:R-:W-:-:S03]  /*af30*/  IMAD.IADD R156, R162, 0x1, R91 ;  /* 0x00000001a29c7824 */ /* 0x002fc600078e025b */
[----:B------:R0:W4:Y:S01]  /*af40*/  @!P0 LDG.E.U8 R199, desc[UR38][R158.64] ;  /* 0x000000269ec78981 */ /* 0x000122000c1e1100 */
[C---:B------:R-:W-:Y:S01]  /*af50*/  IMAD.X R157, R165.reuse, 0x1, R233, P1 ;  /* 0x00000001a59d7824 */ /* 0x040fe200008e06e9 */
[C---:B------:R-:W-:Y:S02]  /*af60*/  IADD3 RZ, P1, R162.reuse, R93, RZ ;  /* 0x0000005da2ff7210 */ /* 0x040fe40007f3e0ff */
[----:B------:R-:W-:Y:S02]  /*af70*/  PRMT R167, RZ, 0x7610, R167 ;  /* 0x00007610ffa77816 */ /* 0x000fe400000000a7 */
[----:B------:R-:W-:Y:S01]  /*af80*/  PRMT R194, RZ, 0x7610, R194 ;  /* 0x00007610ffc27816 */ /* 0x000fe200000000c2 */
[----:B------:R1:W4:Y:S01]  /*af90*/  @!P0 LDG.E.U8 R184, desc[UR38][R156.64] ;  /* 0x000000269cb88981 */ /* 0x000322000c1e1100 */
[C---:B0-----:R-:W-:Y:S02]  /*afa0*/  IMAD.IADD R158, R162.reuse, 0x1, R92 ;  /* 0x00000001a29e7824 */ /* 0x041fe400078e025c */
[----:B------:R-:W-:Y:S01]  /*afb0*/  IMAD.X R159, R165, 0x1, R234, P2 ;  /* 0x00000001a59f7824 */ /* 0x000fe200010e06ea */
[----:B------:R-:W-:-:S02]  /*afc0*/  IADD3 RZ, P2, R162, R94, RZ ;  /* 0x0000005ea2ff7210 */ /* 0x000fc40007f5e0ff */
[----:B------:R-:W-:Y:S02]  /*afd0*/  PRMT R206, RZ, 0x7610, R206 ;  /* 0x00007610ffce7816 */ /* 0x000fe400000000ce */
[----:B------:R0:W4:Y:S01]  /*afe0*/  @!P0 LDG.E.U8 R207, desc[UR38][R158.64] ;  /* 0x000000269ecf8981 */ /* 0x000122000c1e1100 */
[C---:B-1----:R-:W-:Y:S02]  /*aff0*/  IMAD.IADD R156, R162.reuse, 0x1, R93 ;  /* 0x00000001a29c7824 */ /* 0x042fe400078e025d */
[----:B------:R-:W-:Y:S01]  /*b000*/  IMAD.X R157, R165, 0x1, R235, P1 ;  /* 0x00000001a59d7824 */ /* 0x000fe200008e06eb */
[C---:B------:R-:W-:Y:S02]  /*b010*/  IADD3 RZ, P1, R162.reuse, R95, RZ ;  /* 0x0000005fa2ff7210 */ /* 0x040fe40007f3e0ff */
[----:B------:R-:W-:Y:S02]  /*b020*/  PRMT R205, RZ, 0x7610, R205 ;  /* 0x00007610ffcd7816 */ /* 0x000fe400000000cd */
[----:B------:R1:W4:Y:S01]  /*b030*/  @!P0 LDG.E.U8 R206, desc[UR38][R156.64] ;  /* 0x000000269cce8981 */ /* 0x000322000c1e1100 */
[----:B0-----:R-:W-:-:S02]  /*b040*/  IMAD.IADD R158, R162, 0x1, R94 ;  /* 0x00000001a29e7824 */ /* 0x001fc400078e025e */
[----:B------:R-:W-:Y:S01]  /*b050*/  IMAD.X R159, R165, 0x1, R236, P2 ;  /* 0x00000001a59f7824 */ /* 0x000fe200010e06ec */
[----:B------:R-:W-:-:S04]  /*b060*/  IADD3 RZ, P2, R162, R96, RZ ;  /* 0x00000060a2ff7210 */ /* 0x000fc80007f5e0ff */
[----:B------:R0:W4:Y:S01]  /*b070*/  @!P0 LDG.E.U8 R194, desc[UR38][R158.64] ;  /* 0x000000269ec28981 */ /* 0x000122000c1e1100 */
[C---:B-1----:R-:W-:Y:S02]  /*b080*/  IMAD.IADD R156, R162.reuse, 0x1, R95 ;  /* 0x00000001a29c7824 */ /* 0x042fe400078e025f */
[C---:B------:R-:W-:Y:S01]  /*b090*/  IMAD.X R157, R165.reuse, 0x1, R237, P1 ;  /* 0x00000001a59d7824 */ /* 0x040fe200008e06ed */
[C---:B------:R-:W-:Y:S01]  /*b0a0*/  IADD3 RZ, P1, R162.reuse, R97, RZ ;  /* 0x00000061a2ff7210 */ /* 0x040fe20007f3e0ff */
[C---:B0-----:R-:W-:Y:S02]  /*b0b0*/  IMAD.IADD R158, R162.reuse, 0x1, R96 ;  /* 0x00000001a29e7824 */ /* 0x041fe400078e0260 */
[----:B------:R-:W-:Y:S01]  /*b0c0*/  IMAD.X R159, R165, 0x1, R238, P2 ;  /* 0x00000001a59f7824 */ /* 0x000fe200010e06ee */
[----:B------:R-:W-:Y:S02]  /*b0d0*/  IADD3 RZ, P2, R162, R98, RZ ;  /* 0x00000062a2ff7210 */ /* 0x000fe40007f5e0ff */
[----:B------:R-:W-:-:S02]  /*b0e0*/  PRMT R193, RZ, 0x7610, R193 ;  /* 0x00007610ffc17816 */ /* 0x000fc400000000c1 */
[----:B------:R0:W4:Y:S01]  /*b0f0*/  @!P0 LDG.E.U8 R205, desc[UR38][R158.64] ;  /* 0x000000269ecd8981 */ /* 0x000122000c1e1100 */
[----:B------:R-:W-:Y:S01]  /*b100*/  PRMT R204, RZ, 0x7610, R204 ;  /* 0x00007610ffcc7816 */ /* 0x000fe200000000cc */
[----:B0-----:R-:W-:Y:S02]  /*b110*/  IMAD.IADD R158, R162, 0x1, R98 ;  /* 0x00000001a29e7824 */ /* 0x001fe400078e0262 */
[----:B------:R-:W-:-:S05]  /*b120*/  IMAD.X R159, R165, 0x1, R240, P2 ;  /* 0x00000001a59f7824 */ /* 0x000fca00010e06f0 */
[----:B------:R0:W4:Y:S01]  /*b130*/  @!P0 LDG.E.U8 R193, desc[UR38][R158.64] ;  /* 0x000000269ec18981 */ /* 0x000122000c1e1100 */
[----:B------:R-:W-:Y:S02]  /*b140*/  PRMT R203, RZ, 0x7610, R203 ;  /* 0x00007610ffcb7816 */ /* 0x000fe400000000cb */
[----:B0-----:R-:W-:Y:S02]  /*b150*/  PRMT R158, RZ, 0x7610, R158 ;  /* 0x00007610ff9e7816 */ /* 0x001fe4000000009e */
[----:B------:R-:W-:Y:S02]  /*b160*/  PRMT R202, RZ, 0x7610, R202 ;  /* 0x00007610ffca7816 */ /* 0x000fe400000000ca */
[----:B------:R-:W-:Y:S02]  /*b170*/  PRMT R192, RZ, 0x7610, R192 ;  /* 0x00007610ffc07816 */ /* 0x000fe400000000c0 */
[----:B------:R-:W-:Y:S02]  /*b180*/  PRMT R159, RZ, 0x7610, R159 ;  /* 0x00007610ff9f7816 */ /* 0x000fe4000000009f */
[----:B------:R-:W-:-:S02]  /*b190*/  PRMT R201, RZ, 0x7610, R201 ;  /* 0x00007610ffc97816 */ /* 0x000fc400000000c9 */
[----:B------:R-:W-:Y:S02]  /*b1a0*/  PRMT R200, RZ, 0x7610, R200 ;  /* 0x00007610ffc87816 */ /* 0x000fe400000000c8 */
[----:B------:R-:W-:Y:S02]  /*b1b0*/  PRMT R190, RZ, 0x7610, R190 ;  /* 0x00007610ffbe7816 */ /* 0x000fe400000000be */
[----:B------:R-:W-:Y:S02]  /*b1c0*/  PRMT R198, RZ, 0x7610, R198 ;  /* 0x00007610ffc67816 */ /* 0x000fe400000000c6 */
[----:B------:R-:W-:Y:S02]  /*b1d0*/  PRMT R191, RZ, 0x7610, R191 ;  /* 0x00007610ffbf7816 */ /* 0x000fe400000000bf */
[----:B------:R-:W-:Y:S02]  /*b1e0*/  PRMT R188, RZ, 0x7610, R188 ;  /* 0x00007610ffbc7816 */ /* 0x000fe400000000bc */
[----:B------:R-:W-:Y:S01]  /*b1f0*/  PRMT R168, RZ, 0x7610, R168 ;  /* 0x00007610ffa87816 */ /* 0x000fe200000000a8 */
[----:B--2---:R-:W-:-:S05]  /*b200*/  IMAD.X R161, R165, 0x1, R2, P3 ;  /* 0x00000001a5a17824 */ /* 0x004fca00018e0602 */
[----:B------:R0:W2:Y:S02]  /*b210*/  @!P0 LDG.E.U8 R167, desc[UR38][R160.64] ;  /* 0x00000026a0a78981 */ /* 0x0000a4000c1e1100 */
[----:B0-----:R-:W-:-:S06]  /*b220*/  PRMT R160, RZ, 0x7610, R160 ;  /* 0x00007610ffa07816 */ /* 0x001fcc00000000a0 */
[----:B------:R0:W2:Y:S02]  /*b230*/  @!P0 LDG.E.U8 R160, desc[UR38][R156.64] ;  /* 0x000000269ca08981 */ /* 0x0000a4000c1e1100 */
[C---:B0-----:R-:W-:Y:S02]  /*b240*/  IMAD.IADD R156, R162.reuse, 0x1, R97 ;  /* 0x00000001a29c7824 */ /* 0x041fe400078e0261 */
[----:B------:R-:W-:Y:S01]  /*b250*/  IMAD.X R157, R165, 0x1, R239, P1 ;  /* 0x00000001a59d7824 */ /* 0x000fe200008e06ef */
[----:B------:R-:W-:-:S04]  /*b260*/  IADD3 RZ, P1, R162, R99, RZ ;  /* 0x00000063a2ff7210 */ /* 0x000fc80007f3e0ff */
        /* <DEDUP_REMOVED lines=28> */
[----:B------:R0:W2:Y:S01]  /*b430*/  @!P0 LDG.E.U8 R200, desc[UR38][R156.64] ;  /* 0x000000269cc88981 */ /* 0x0000a2000c1e1100 */
[----:B------:R-:W-:Y:S01]  /*b440*/  PRMT R161, RZ, 0x7610, R161 ;  /* 0x00007610ffa17816 */ /* 0x000fe200000000a1 */
        /* <DEDUP_REMOVED lines=19> */
[----:B------:R0:W2:Y:S04]  /*b580*/  @!P0 LDG.E.U8 R188, desc[UR38][R156.64] ;  /* 0x000000269cbc8981 */ /* 0x0000a8000c1e1100 */
[----:B------:R1:W-:Y:S01]  /*b590*/  STL [R1+0x23c], R2 ;  /* 0x00023c0201007387 */ /* 0x0003e20000100800 */
[C---:B0-----:R-:W-:Y:S02]  /*b5a0*/  IMAD.IADD R156, R162.reuse, 0x1, R111 ;  /* 0x00000001a29c7824 */ /* 0x041fe400078e026f */
[----:B---3--:R-:W-:Y:S01]  /*b5b0*/  IMAD.X R157, R165, 0x1, R178, P1 ;  /* 0x00000001a59d7824 */ /* 0x008fe200008e06b2 */
[----:B------:R-:W-:Y:S01]  /*b5c0*/  PRMT R189, RZ, 0x7610, R189 ;  /* 0x00007610ffbd7816 */ /* 0x000fe200000000bd */
[----:B-1----:R-:W3:Y:S04]  /*b5d0*/  LDL R2, [R1+0xc] ;  /* 0x00000c0001027983 */ /* 0x002ee80000100800 */
[----:B------:R0:W2:Y:S04]  /*b5e0*/  @!P0 LDG.E.U8 R168, desc[UR38][R156.64] ;  /* 0x000000269ca88981 */ /* 0x0000a8000c1e1100 */
[----:B------:R-:W4:Y:S04]  /*b5f0*/  LDL R178, [R1+0x10] ;  /* 0x0000100001b27983 */ /* 0x000f280000100800 */
[----:B------:R-:W3:Y:S01]  /*b600*/  LDL R157, [R1+0x4] ;  /* 0x00000400019d7983 */ /* 0x000ee20000100800 */
[C---:B------:R-:W-:Y:S01]  /*b610*/  IADD3 RZ, P1, R162.reuse, R112, RZ ;  /* 0x00000070a2ff7210 */ /* 0x040fe20007f3e0ff */
[----:B0-----:R-:W-:-:S04]  /*b620*/  IMAD.IADD R156, R162, 0x1, R112 ;  /* 0x00000001a29c7824 */ /* 0x001fc800078e0270 */
[----:B---3--:R-:W-:-:S05]  /*b630*/  IMAD.X R157, R165, 0x1, R157, P1 ;  /* 0x00000001a59d7824 */ /* 0x008fca00008e069d */
[----:B------:R0:W3:Y:S04]  /*b640*/  @!P0 LDG.E.U8 R189, desc[UR38][R156.64] ;  /* 0x000000269cbd8981 */ /* 0x0000e8000c1e1100 */
[----:B------:R-:W2:Y:S01]  /*b650*/  LDL R157, [R1+0x8] ;  /* 0x00000800019d7983 */ /* 0x000ea20000100800 */
[C---:B------:R-:W-:Y:S01]  /*b660*/  IADD3 RZ, P1, R162.reuse, R113, RZ ;  /* 0x00000071a2ff7210 */ /* 0x040fe20007f3e0ff */
[C---:B0-----:R-:W-:Y:S01]  /*b670*/  IMAD.IADD R156, R162.reuse, 0x1, R113 ;  /* 0x00000001a29c7824 */ /* 0x041fe200078e0271 */
[----:B------:R-:W-:Y:S02]  /*b680*/  PRMT R187, RZ, 0x7610, R187 ;  /* 0x00007610ffbb7816 */ /* 0x000fe400000000bb */
[----:B------:R-:W-:Y:S02]  /*b690*/  PRMT R186, RZ, 0x7610, R186 ;  /* 0x00007610ffba7816 */ /* 0x000fe400000000ba */
[----:B------:R-:W-:Y:S01]  /*b6a0*/  PRMT R169, RZ, 0x7610, R169 ;  /* 0x00007610ffa97816 */ /* 0x000fe200000000a9 */
[----:B--2---:R-:W-:Y:S01]  /*b6b0*/  IMAD.X R157, R165, 0x1, R157, P1 ;  /* 0x00000001a59d7824 */ /* 0x004fe200008e069d */
[----:B------:R-:W-:-:S04]  /*b6c0*/  IADD3 RZ, P1, R162, R114, RZ ;  /* 0x00000072a2ff7210 */ /* 0x000fc80007f3e0ff */
[----:B------:R0:W2:Y:S02]  /*b6d0*/  @!P0 LDG.E.U8 R187, desc[UR38][R156.64] ;  /* 0x000000269cbb8981 */ /* 0x0000a4000c1e1100 */
[C---:B0-----:R-:W-:Y:S02]  /*b6e0*/  IMAD.IADD R156, R162.reuse, 0x1, R114 ;  /* 0x00000001a29c7824 */ /* 0x041fe400078e0272 */
[----:B------:R-:W-:Y:S01]  /*b6f0*/  IMAD.X R157, R165, 0x1, R2, P1 ;  /* 0x00000001a59d7824 */ /* 0x000fe200008e0602 */
[C---:B------:R-:W-:Y:S01]  /*b700*/  IADD3 RZ, P1, R162.reuse, R115, RZ ;  /* 0x00000073a2ff7210 */ /* 0x040fe20007f3e0ff */
[----:B------:R-:W3:Y:S04]  /*b710*/  LDL R2, [R1+0x1c] ;  /* 0x00001c0001027983 */ /* 0x000ee80000100800 */
[----:B------:R0:W2:Y:S02]  /*b720*/  @!P0 LDG.E.U8 R186, desc[UR38][R156.64] ;  /* 0x000000269cba8981 */ /* 0x0000a4000c1e1100 */
[----:B0-----:R-:W-:-:S02]  /*b730*/  IMAD.IADD R156, R162, 0x1, R115 ;  /* 0x00000001a29c7824 */ /* 0x001fc400078e0273 */
[----:B----4-:R-:W-:Y:S01]  /*b740*/  IMAD.X R157, R165, 0x1, R178, P1 ;  /* 0x00000001a59d7824 */ /* 0x010fe200008e06b2 */
[----:B------:R-:W-:Y:S01]  /*b750*/  PRMT R180, RZ, 0x7610, R180 ;  /* 0x00007610ffb47816 */ /* 0x000fe200000000b4 */
[----:B------:R-:W4:Y:S04]  /*b760*/  LDL R178, [R1+0x20] ;  /* 0x0000200001b27983 */ /* 0x000f280000100800 */
[----:B------:R0:W2:Y:S04]  /*b770*/  @!P0 LDG.E.U8 R169, desc[UR38][R156.64] ;  /* 0x000000269ca98981 */ /* 0x0000a8000c1e1100 */
[----:B------:R-:W3:Y:S01]  /*b780*/  LDL R157, [R1+0x14] ;  /* 0x00001400019d7983 */ /* 0x000ee20000100800 */
[C---:B------:R-:W-:Y:S01]  /*b790*/  IADD3 RZ, P1, R162.reuse, R116, RZ ;  /* 0x00000074a2ff7210 */ /* 0x040fe20007f3e0ff */
[----:B0-----:R-:W-:-:S04]  /*b7a0*/  IMAD.IADD R156, R162, 0x1, R116 ;  /* 0x00000001a29c7824 */ /* 0x001fc800078e0274 */
[----:B---3--:R-:W-:-:S05]  /*b7b0*/  IMAD.X R157, R165, 0x1, R157, P1 ;  /* 0x00000001a59d7824 */ /* 0x008fca00008e069d */
[----:B------:R0:W3:Y:S04]  /*b7c0*/  @!P0 LDG.E.U8 R180, desc[UR38][R156.64] ;  /* 0x000000269cb48981 */ /* 0x0000e8000c1e1100 */
[----:B------:R-:W4:Y:S01]  /*b7d0*/  LDL R157, [R1+0x18] ;  /* 0x00001800019d7983 */ /* 0x000f220000100800 */
[C---:B------:R-:W-:Y:S01]  /*b7e0*/  IADD3 RZ, P1, R162.reuse, R117, RZ ;  /* 0x00000075a2ff7210 */ /* 0x040fe20007f3e0ff */
[C---:B0-----:R-:W-:Y:S01]  /*b7f0*/  IMAD.IADD R156, R162.reuse, 0x1, R117 ;  /* 0x00000001a29c7824 */ /* 0x041fe200078e0275 */
[----:B------:R-:W-:Y:S02]  /*b800*/  PRMT R170, RZ, 0x7610, R170 ;  /* 0x00007610ffaa7816 */ /* 0x000fe400000000aa */
[----:B------:R-:W-:Y:S02]  /*b810*/  PRMT R171, RZ, 0x7610, R171 ;  /* 0x00007610ffab7816 */ /* 0x000fe400000000ab */
[----:B------:R-:W-:Y:S01]  /*b820*/  PRMT R172, RZ, 0x7610, R172 ;  /* 0x00007610ffac7816 */ /* 0x000fe200000000ac */
[----:B----4-:R-:W-:Y:S01]  /*b830*/  IMAD.X R157, R165, 0x1, R157, P1 ;  /* 0x00000001a59d7824 */ /* 0x010fe200008e069d */
[----:B------:R-:W-:-:S04]  /*b840*/  IADD3 RZ, P1, R162, R118, RZ ;  /* 0x00000076a2ff7210 */ /* 0x000fc80007f3e0ff */
[----:B------:R0:W4:Y:S02]  /*b850*/  @!P0 LDG.E.U8 R170, desc[UR38][R156.64] ;  /* 0x000000269caa8981 */ /* 0x000124000c1e1100 */
[C---:B0-----:R-:W-:Y:S02]  /*b860*/  IMAD.IADD R156, R162.reuse, 0x1, R118 ;  /* 0x00000001a29c7824 */ /* 0x041fe400078e0276 */
[----:B------:R-:W-:Y:S01]  /*b870*/  IMAD.X R157, R165, 0x1, R2, P1 ;  /* 0x00000001a59d7824 */ /* 0x000fe200008e0602 */
[C---:B------:R-:W-:Y:S01]  /*b880*/  IADD3 RZ, P1, R162.reuse, R119, RZ ;  /* 0x00000077a2ff7210 */ /* 0x040fe20007f3e0ff */
[----:B------:R-:W2:Y:S04]  /*b890*/  LDL R2, [R1+0x2c] ;  /* 0x00002c0001027983 */ /* 0x000ea80000100800 */
[----:B------:R0:W3:Y:S02]  /*b8a0*/  @!P0 LDG.E.U8 R171, desc[UR38][R156.64] ;  /* 0x000000269cab8981 */ /* 0x0000e4000c1e1100 */
[----:B0-----:R-:W-:-:S02]  /*b8b0*/  IMAD.IADD R156, R162, 0x1, R119 ;  /* 0x00000001a29c7824 */ /* 0x001fc400078e0277 */
[----:B------:R-:W-:Y:S01]  /*b8c0*/  IMAD.X R157, R165, 0x1, R178, P1 ;  /* 0x00000001a59d7824 */ /* 0x000fe200008e06b2 */
[----:B------:R-:W-:Y:S01]  /*b8d0*/  PRMT R173, RZ, 0x7610, R173 ;  /* 0x00007610ffad7816 */ /* 0x000fe200000000ad */
[----:B------:R-:W4:Y:S04]  /*b8e0*/  LDL R178, [R1+0x30] ;  /* 0x0000300001b27983 */ /* 0x000f280000100800 */
[----:B------:R0:W3:Y:S04]  /*b8f0*/  @!P0 LDG.E.U8 R172, desc[UR38][R156.64] ;  /* 0x000000269cac8981 */ /* 0x0000e8000c1e1100 */
[----:B------:R-:W2:Y:S01]  /*b900*/  LDL R157, [R1+0x24] ;  /* 0x00002400019d7983 */ /* 0x000ea20000100800 */
[C---:B------:R-:W-:Y:S01]  /*b910*/  IADD3 RZ, P1, R162.reuse, R120, RZ ;  /* 0x00000078a2ff7210 */ /* 0x040fe20007f3e0ff */
[----:B0-----:R-:W-:-:S04]  /*b920*/  IMAD.IADD R156, R162, 0x1, R120 ;  /* 0x00000001a29c7824 */ /* 0x001fc800078e0278 */
[----:B--2---:R-:W-:-:S05]  /*b930*/  IMAD.X R157, R165, 0x1, R157, P1 ;  /* 0x00000001a59d7824 */ /* 0x004fca00008e069d */
[----:B------:R0:W2:Y:S04]  /*b940*/  @!P0 LDG.E.U8 R173, desc[UR38][R156.64] ;  /* 0x000000269cad8981 */ /* 0x0000a8000c1e1100 */
        /* <DEDUP_REMOVED lines=9> */
[----:B0-----:R-:W-:Y:S02]  /*b9e0*/  IMAD.X R157, R165, 0x1, R2, P1 ;  /* 0x00000001a59d7824 */ /* 0x001fe400008e0602 */
[----:B------:R-:W0:Y:S01]  /*b9f0*/  S2R R2, SR_TID.X ;  /* 0x0000000000027919 */ /* 0x000e220000002100 */
[C---:B------:R-:W-:Y:S01]  /*ba00*/  IMAD.IADD R156, R162.reuse, 0x1, R122 ;  /* 0x00000001a29c7824 */ /* 0x040fe200078e027a */
[----:B------:R-:W-:-:S04]  /*ba10*/  IADD3 RZ, P1, R162, R123, RZ ;  /* 0x0000007ba2ff7210 */ /* 0x000fc80007f3e0ff */
[----:B------:R1:W2:Y:S02]  /*ba20*/  @!P0 LDG.E.U8 R175, desc[UR38][R156.64] ;  /* 0x000000269caf8981 */ /* 0x0002a4000c1e1100 */
[----:B-1----:R-:W-:Y:S02]  /*ba30*/  IMAD.IADD R156, R162, 0x1, R123 ;  /* 0x00000001a29c7824 */ /* 0x002fe400078e027b */
[----:B------:R-:W-:-:S05]  /*ba40*/  IMAD.X R157, R165, 0x1, R178, P1 ;  /* 0x00000001a59d7824 */ /* 0x000fca00008e06b2 */
[----:B------:R1:W4:Y:S01]  /*ba50*/  @!P0 LDG.E.U8 R176, desc[UR38][R156.64] ;  /* 0x000000269cb08981 */ /* 0x000322000c1e1100 */
[C---:B0-----:R-:W-:Y:S01]  /*ba60*/  IMAD.SHL.U32 R178, R2.reuse, 0x10, RZ ;  /* 0x0000001002b27824 */ /* 0x041fe200078e00ff */
[----:B-1----:R-:W-:Y:S02]  /*ba70*/  LOP3.LUT R156, R2, 0x3f, RZ, 0xc0, !PT ;  /* 0x0000003f029c7812 */ /* 0x002fe400078ec0ff */
[----:B------:R-:W3:Y:S02]  /*ba80*/  LDL R157, [R1+0x34] ;  /* 0x00003400019d7983 */ /* 0x000ee40000100800 */
[----:B------:R-:W-:Y:S02]  /*ba90*/  LOP3.LUT R178, R178, 0x70, RZ, 0xc0, !PT ;  /* 0x00000070b2b27812 */ /* 0x000fe400078ec0ff */
[----:B------:R-:W2:Y:S03]  /*baa0*/  LDL R2, [R1+0x3c] ;  /* 0x00003c0001027983 */ /* 0x000ea60000100800 */
[----:B------:R-:W-:-:S05]  /*bab0*/  IMAD R178, R156, 0x80, R178 ;  /* 0x000000809cb27824 */ /* 0x000fca00078e02b2 */
[----:B------:R-:W-:Y:S02]  /*bac0*/  LOP3.LUT R178, R178, R0, RZ, 0xfc, !PT ;  /* 0x00000000b2b27212 */ /* 0x000fe400078efcff */
[----:B------:R-:W4:Y:S04]  /*bad0*/  LDL.LU R0, [R1+0x1ac] ;  /* 0x0001ac0001007983 */ /* 0x000f280000300800 */
[----:B------:R0:W-:Y:S04]  /*bae0*/  STS.U8 [R178+UR58+0x8000], R155 ;  /* 0x0080009bb2007988 */ /* 0x0001e8000800003a */
[----:B0-----:R-:W2:Y:S04]  /*baf0*/  LDL R155, [R1+0x38] ;  /* 0x00003800019b7983 */ /* 0x001ea80000100800 */
[----:B------:R0:W-:Y:S04]  /*bb00*/  STS.U8 [R178+UR58+0x8008], R153 ;  /* 0x00800899b2007988 */ /* 0x0001e8000800003a */
[----:B0-----:R-:W4:Y:S01]  /*bb10*/  LDL R153, [R1+0x40] ;  /* 0x0000400001997983 */ /* 0x001f220000100800 */
[C---:B------:R-:W-:Y:S01]  /*bb20*/  IADD3 RZ, P1, R162.reuse, R124, RZ ;  /* 0x0000007ca2ff7210 */ /* 0x040fe20007f3e0ff */
[----:B------:R-:W-:Y:S01]  /*bb30*/  IMAD.IADD R156, R162, 0x1, R124 ;  /* 0x00000001a29c7824 */ /* 0x000fe200078e027c */
[----:B------:R-:W-:-:S02]  /*bb40*/  PRMT R177, RZ, 0x7610, R177 ;  /* 0x00007610ffb17816 */ /* 0x000fc400000000b1 */
[----:B------:R-:W-:Y:S01]  /*bb50*/  PRMT R179, RZ, 0x7610, R179 ;  /* 0x00007610ffb37816 */ /* 0x000fe200000000b3 */
[----:B------:R0:W-:Y:S02]  /*bb60*/  STS.U8 [R178+UR58+0x8004], R154 ;  /* 0x0080049ab2007988 */ /* 0x0001e4000800003a */
[C---:B0-----:R-:W-:Y:S02]  /*bb70*/  IMAD.IADD R154, R162.reuse, 0x1, R126 ;  /* 0x00000001a29a7824 */ /* 0x041fe400078e027e */
[----:B---3--:R-:W-:Y:S01]  /*bb80*/  IMAD.X R157, R165, 0x1, R157, P1 ;  /* 0x00000001a59d7824 */ /* 0x008fe200008e069d */
[----:B------:R-:W-:-:S04]  /*bb90*/  IADD3 RZ, P1, R162, R125, RZ ;  /* 0x0000007da2ff7210 */ /* 0x000fc80007f3e0ff */
[----:B------:R0:W3:Y:S02]  /*bba0*/  @!P0 LDG.E.U8 R177, desc[UR38][R156.64] ;  /* 0x000000269cb18981 */ /* 0x0000e4000c1e1100 */
[C---:B0-----:R-:W-:Y:S02]  /*bbb0*/  IMAD.IADD R156, R162.reuse, 0x1, R125 ;  /* 0x00000001a29c7824 */ /* 0x041fe400078e027d */
[----:B--2---:R-:W-:Y:S01]  /*bbc0*/  IMAD.X R157, R165, 0x1, R155, P1 ;  /* 0x00000001a59d7824 */ /* 0x004fe200008e069b */
[----:B------:R-:W-:-:S04]  /*bbd0*/  IADD3 RZ, P1, R162, R126, RZ ;  /* 0x0000007ea2ff7210 */ /* 0x000fc80007f3e0ff */
[----:B------:R0:W2:Y:S01]  /*bbe0*/  @!P0 LDG.E.U8 R179, desc[UR38][R156.64] ;  /* 0x000000269cb38981 */ /* 0x0000a2000c1e1100 */
[----:B------:R-:W-:Y:S01]  /*bbf0*/  IMAD.X R155, R165, 0x1, R2, P1 ;  /* 0x00000001a59b7824 */ /* 0x000fe200008e0602 */
[----:B------:R-:W-:Y:S02]  /*bc00*/  IADD3 RZ, P1, R162, R127, RZ ;  /* 0x0000007fa2ff7210 */ /* 0x000fe40007f3e0ff */
[----:B------:R-:W3:Y:S01]  /*bc10*/  LDL R2, [R1+0x48] ;  /* 0x0000480001027983 */ /* 0x000ee20000100800 */
[----:B0-----:R-:W-:-:S06]  /*bc20*/  PRMT R156, RZ, 0x7610, R156 ;  /* 0x00007610ff9c7816 */ /* 0x001fcc000000009c */
[----:B------:R4:W2:Y:S02]  /*bc30*/  @!P0 LDG.E.U8 R156, desc[UR38][R154.64] ;  /* 0x000000269a9c8981 */ /* 0x0008a4000c1e1100 */
[----:B----4-:R-:W-:Y:S02]  /*bc40*/  IMAD.X R155, R165, 0x1, R153, P1 ;  /* 0x00000001a59b7824 */ /* 0x010fe400008e0699 */
[----:B------:R-:W4:Y:S01]  /*bc50*/  LDL R153, [R1+0x44] ;  /* 0x0000440001997983 */ /* 0x000f220000100800 */
[----:B------:R-:W-:Y:S01]  /*bc60*/  PRMT R157, RZ, 0x7610, R157 ;  /* 0x00007610ff9d7816 */ /* 0x000fe2000000009d */
[C---:B------:R-:W-:Y:S01]  /*bc70*/  IMAD.IADD R154, R162.reuse, 0x1, R127 ;  /* 0x00000001a29a7824 */ /* 0x040fe200078e027f */
[----:B------:R-:W-:-:S04]  /*bc80*/  IADD3 RZ, P1, R162, R128, RZ ;  /* 0x00000080a2ff7210 */ /* 0x000fc80007f3e0ff */
[----:B------:R0:W2:Y:S04]  /*bc90*/  @!P0 LDG.E.U8 R157, desc[UR38][R154.64] ;  /* 0x000000269a9d8981 */ /* 0x0000a8000c1e1100 */
[----:B------:R1:W-:Y:S01]  /*bca0*/  STS.U8 [R178+UR58+0x800c], R152 ;  /* 0x00800c98b2007988 */ /* 0x0003e2000800003a */
[----:B0-----:R-:W-:-:S05]  /*bcb0*/  LOP3.LUT R155, R178, 0x10, RZ, 0x3c, !PT ;  /* 0x00000010b29b7812 */ /* 0x001fca00078e3cff */
[----:B------:R0:W-:Y:S01]  /*bcc0*/  STS.U8 [R155+UR58+0x8000], R144 ;  /* 0x008000909b007988 */ /* 0x0001e2000800003a */
[C---:B-1----:R-:W-:Y:S01]  /*bcd0*/  IMAD.IADD R152, R162.reuse, 0x1, R128 ;  /* 0x00000001a2987824 */ /* 0x042fe200078e0280 */
[----:B------:R-:W-:Y:S02]  /*bce0*/  PRMT R154, RZ, 0x7610, R154 ;  /* 0x00007610ff9a7816 */ /* 0x000fe4000000009a */
[----:B0-----:R-:W-:Y:S01]  /*bcf0*/  PRMT R144, RZ, 0x7610, R144 ;  /* 0x00007610ff907816 */ /* 0x001fe20000000090 */
[----:B------:R0:W-:Y:S04]  /*bd00*/  STS.U8 [R155+UR58+0x8004], R140 ;  /* 0x0080048c9b007988 */ /* 0x0001e8000800003a */
[----:B------:R-:W-:Y:S01]  /*bd10*/  STS.U8 [R155+UR58+0x8008], R141 ;  /* 0x0080088d9b007988 */ /* 0x000fe2000800003a */
[----:B0-----:R-:W-:-:S03]  /*bd20*/  IMAD.IADD R140, R162, 0x1, R5 ;  /* 0x00000001a28c7824 */ /* 0x001fc600078e0205 */
[----:B------:R0:W-:Y:S02]  /*bd30*/  STS.U8 [R155+UR58+0x800c], R151 ;  /* 0x00800c979b007988 */ /* 0x0001e4000800003a */
[----:B0-----:R-:W-:Y:S02]  /*bd40*/  PRMT R151, RZ, 0x7610, R151 ;  /* 0x00007610ff977816 */ /* 0x001fe40000000097 */
[----:B------:R-:W-:-:S05]  /*bd50*/  LOP3.LUT R155, R178, 0x20, RZ, 0x3c, !PT ;  /* 0x00000020b29b7812 */ /* 0x000fca00078e3cff */
[----:B------:R0:W-:Y:S02]  /*bd60*/  STS.U8 [R155+UR58+0x8000], R145 ;  /* 0x008000919b007988 */ /* 0x0001e4000800003a */
[----:B0-----:R-:W-:Y:S02]  /*bd70*/  PRMT R145, RZ, 0x7610, R145 ;  /* 0x00007610ff917816 */ /* 0x001fe40000000091 */
[----:B------:R0:W-:Y:S02]  /*bd80*/  STS.U8 [R155+UR58+0x8008], R135 ;  /* 0x008008879b007988 */ /* 0x0001e4000800003a */
[----:B0-----:R-:W-:Y:S02]  /*bd90*/  PRMT R135, RZ, 0x7610, R135 ;  /* 0x00007610ff877816 */ /* 0x001fe40000000087 */
[----:B------:R0:W-:Y:S04]  /*bda0*/  STS.U8 [R155+UR58+0x8004], R132 ;  /* 0x008004849b007988 */ /* 0x0001e8000800003a */
[----:B------:R1:W-:Y:S01]  /*bdb0*/  STS.U8 [R155+UR58+0x800c], R133 ;  /* 0x00800c859b007988 */ /* 0x0003e2000800003a */
[----:B0-----:R-:W-:Y:S01]  /*bdc0*/  IMAD.IADD R132, R162, 0x1, R10 ;  /* 0x00000001a2847824 */ /* 0x001fe200078e020a */
[----:B-1----:R-:W-:-:S05]  /*bdd0*/  LOP3.LUT R155, R178, 0x30, RZ, 0x3c, !PT ;  /* 0x00000030b29b7812 */ /* 0x002fca00078e3cff */
[----:B------:R0:W-:Y:S04]  /*bde0*/  STS.U8 [R155+UR58+0x8004], R131 ;  /* 0x008004839b007988 */ /* 0x0001e8000800003a */
[----:B------:R1:W-:Y:S01]  /*bdf0*/  STS.U8 [R155+UR58+0x8008], R136 ;  /* 0x008008889b007988 */ /* 0x0003e2000800003a */
[----:B0-----:R-:W-:Y:S02]  /*be00*/  PRMT R131, RZ, 0x7610, R131 ;  /* 0x00007610ff837816 */ /* 0x001fe40000000083 */
[----:B-1----:R-:W-:Y:S01]  /*be10*/  PRMT R136, RZ, 0x7610, R136 ;  /* 0x00007610ff887816 */ /* 0x002fe20000000088 */
[----:B------:R0:W-:Y:S04]  /*be20*/  STS.U8 [R155+UR58+0x800c], R134 ;  /* 0x00800c869b007988 */ /* 0x0001e8000800003a */
[----:B------:R1:W-:Y:S01]  /*be30*/  STS.U8 [R155+UR58+0x8000], R146 ;  /* 0x008000929b007988 */ /* 0x0003e2000800003a */
[----:B0-----:R-:W-:-:S02]  /*be40*/  PRMT R134, RZ, 0x7610, R134 ;  /* 0x00007610ff867816 */ /* 0x001fc40000000086 */
[----:B-1----:R-:W-:Y:S02]  /*be50*/  LOP3.LUT R155, R178, 0x40, RZ, 0x3c, !PT ;  /* 0x00000040b29b7812 */ /* 0x002fe400078e3cff */
[----:B------:R-:W-:-:S03]  /*be60*/  PRMT R146, RZ, 0x7610, R146 ;  /* 0x00007610ff927816 */ /* 0x000fc60000000092 */
        /* <DEDUP_REMOVED lines=13> */
[----:B------:R0:W-:Y:S01]  /*bf40*/  STS.U8 [R166+UR58+0x8004], R150 ;  /* 0x00800496a6007988 */ /* 0x0001e2000800003a */
[----:B----4-:R-:W-:Y:S01]  /*bf50*/  IMAD.X R153, R165, 0x1, R153, P1 ;  /* 0x00000001a5997824 */ /* 0x010fe200008e0699 */
[----:B------:R-:W-:-:S04]  /*bf60*/  IADD3 RZ, P1, R162, R129, RZ ;  /* 0x00000081a2ff7210 */ /* 0x000fc80007f3e0ff */
[----:B------:R1:W4:Y:S02]  /*bf70*/  @!P0 LDG.E.U8 R144, desc[UR38][R152.64] ;  /* 0x0000002698908981 */ /* 0x000324000c1e1100 */
[C---:B-1----:R-:W-:Y:S02]  /*bf80*/  IMAD.IADD R152, R162.reuse, 0x1, R129 ;  /* 0x00000001a2987824 */ /* 0x042fe400078e0281 */
[C---:B---3--:R-:W-:Y:S01]  /*bf90*/  IMAD.X R153, R165.reuse, 0x1, R2, P1 ;  /* 0x00000001a5997824 */ /* 0x048fe200008e0602 */
[C---:B------:R-:W-:Y:S01]  /*bfa0*/  IADD3 RZ, P1, R162.reuse, R5, RZ ;  /* 0x00000005a2ff7210 */ /* 0x040fe20007f3e0ff */
[----:B------:R1:W-:Y:S04]  /*bfb0*/  STS.U8 [R166+UR58+0x800c], R163 ;  /* 0x00800ca3a6007988 */ /* 0x0003e8000800003a */
[----:B------:R3:W4:Y:S01]  /*bfc0*/  @!P0 LDG.E.U8 R154, desc[UR38][R152.64] ;  /* 0x00000026989a8981 */ /* 0x000722000c1e1100 */
[----:B------:R-:W-:Y:S01]  /*bfd0*/  IMAD.X R141, R165, 0x1, R211, P1 ;  /* 0x00000001a58d7824 */ /* 0x000fe200008e06d3 */
[----:B------:R-:W-:-:S02]  /*bfe0*/  IADD3 RZ, P1, R162, R6, RZ ;  /* 0x00000006a2ff7210 */ /* 0x000fc40007f3e0ff */
[----:B0-----:R-:W-:Y:S01]  /*bff0*/  PRMT R150, RZ, 0x7610, R150 ;  /* 0x00007610ff967816 */ /* 0x001fe20000000096 */
[----:B------:R-:W2:Y:S01]  /*c000*/  LDL R2, [R1+0x194] ;  /* 0x0001940001027983 */ /* 0x000ea20000100800 */
[----:B---3--:R-:W-:-:S06]  /*c010*/  PRMT R152, RZ, 0x7610, R152 ;  /* 0x00007610ff987816 */ /* 0x008fcc0000000098 */
[----:B------:R0:W3:Y:S02]  /*c020*/  @!P0 LDG.E.U8 R152, desc[UR38][R140.64] ;  /* 0x000000268c988981 */ /* 0x0000e4000c1e1100 */
[C---:B0-----:R-:W-:Y:S02]  /*c030*/  IMAD.IADD R140, R162.reuse, 0x1, R6 ;  /* 0x00000001a28c7824 */ /* 0x041fe400078e0206 */
[----:B------:R-:W-:Y:S01]  /*c040*/  IMAD.X R141, R165, 0x1, R212, P1 ;  /* 0x00000001a58d7824 */ /* 0x000fe200008e06d4 */
[----:B------:R-:W-:-:S04]  /*c050*/  IADD3 RZ, P1, R162, R7, RZ ;  /* 0x00000007a2ff7210 */ /* 0x000fc80007f3e0ff */
[----:B------:R0:W4:Y:S01]  /*c060*/  @!P0 LDG.E.U8 R151, desc[UR38][R140.64] ;  /* 0x000000268c978981 */ /* 0x000122000c1e1100 */
[----:B------:R-:W-:Y:S01]  /*c070*/  PRMT R153, RZ, 0x7610, R153 ;  /* 0x00007610ff997816 */ /* 0x000fe20000000099 */
[C---:B0-----:R-:W-:Y:S02]  /*c080*/  IMAD.IADD R140, R162.reuse, 0x1, R7 ;  /* 0x00000001a28c7824 */ /* 0x041fe400078e0207 */
[----:B------:R-:W-:Y:S01]  /*c090*/  IMAD.X R141, R165, 0x1, R213, P1 ;  /* 0x00000001a58d7824 */ /* 0x000fe200008e06d5 */
[----:B------:R-:W-:-:S04]  /*c0a0*/  IADD3 RZ, P1, R162, R8, RZ ;  /* 0x00000008a2ff7210 */ /* 0x000fc80007f3e0ff */
[----:B------:R0:W3:Y:S02]  /*c0b0*/  @!P0 LDG.E.U8 R145, desc[UR38][R140.64] ;  /* 0x000000268c918981 */ /* 0x0000e4000c1e1100 */
[C---:B0-----:R-:W-:Y:S02]  /*c0c0*/  IMAD.IADD R140, R162.reuse, 0x1, R8 ;  /* 0x00000001a28c7824 */ /* 0x041fe400078e0208 */
[----:B------:R-:W-:Y:S01]  /*c0d0*/  IMAD.X R141, R165, 0x1, R214, P1 ;  /* 0x00000001a58d7824 */ /* 0x000fe200008e06d6 */
[----:B------:R-:W-:-:S04]  /*c0e0*/  IADD3 RZ, P1, R162, R9, RZ ;  /* 0x00000009a2ff7210 */ /* 0x000fc80007f3e0ff */
[----:B------:R0:W4:Y:S02]  /*c0f0*/  @!P0 LDG.E.U8 R153, desc[UR38][R140.64] ;  /* 0x000000268c998981 */ /* 0x000124000c1e1100 */
[C---:B0-----:R-:W-:Y:S02]  /*c100*/  IMAD.IADD R140, R162.reuse, 0x1, R9 ;  /* 0x00000001a28c7824 */ /* 0x041fe400078e0209 */
[----:B------:R-:W-:Y:S01]  /*c110*/  IMAD.X R141, R165, 0x1, R215, P1 ;  /* 0x00000001a58d7824 */ /* 0x000fe200008e06d7 */
[----:B------:R-:W-:-:S04]  /*c120*/  IADD3 RZ, P1, R162, R10, RZ ;  /* 0x0000000aa2ff7210 */ /* 0x000fc80007f3e0ff */
[----:B------:R0:W4:Y:S01]  /*c130*/  @!P0 LDG.E.U8 R135, desc[UR38][R140.64] ;  /* 0x000000268c878981 */ /* 0x000122000c1e1100 */
[----:B------:R-:W-:Y:S01]  /*c140*/  IMAD.X R133, R165, 0x1, R216, P1 ;  /* 0x00000001a5857824 */ /* 0x000fe200008e06d8 */
[----:B------:R-:W-:Y:S02]  /*c150*/  IADD3 RZ, P1, R162, R11, RZ ;  /* 0x0000000ba2ff7210 */ /* 0x000fe40007f3e0ff */
[----:B0-----:R-:W-:Y:S02]  /*c160*/  PRMT R140, RZ, 0x7610, R140 ;  /* 0x00007610ff8c7816 */ /* 0x001fe4000000008c */
[----:B------:R-:W-:-:S04]  /*c170*/  PRMT R141, RZ, 0x7610, R141 ;  /* 0x00007610ff8d7816 */ /* 0x000fc8000000008d */
[----:B------:R0:W4:Y:S02]  /*c180*/  @!P0 LDG.E.U8 R140, desc[UR38][R132.64] ;  /* 0x00000026848c8981 */ /* 0x000124000c1e1100 */
[C---:B0-----:R-:W-:Y:S02]  /*c190*/  IMAD.IADD R132, R162.reuse, 0x1, R11 ;  /* 0x00000001a2847824 */ /* 0x041fe400078e020b */
[----:B------:R-:W-:Y:S01]  /*c1a0*/  IMAD.X R133, R165, 0x1, R217, P1 ;  /* 0x00000001a5857824 */ /* 0x000fe200008e06d9 */
[----:B------:R-:W-:-:S04]  /*c1b0*/  IADD3 RZ, P1, R162, R12, RZ ;  /* 0x0000000ca2ff7210 */ /* 0x000fc80007f3e0ff */
        /* <DEDUP_REMOVED lines=41> */
[----:B-1----:R-:W-:Y:S02]  /*c450*/  LOP3.LUT R166, R178, 0x60, RZ, 0x3c, !PT ;  /* 0x00000060b2a67812 */ /* 0x002fe400078e3cff */
[----:B------:R-:W-:Y:S01]  /*c460*/  PRMT R163, RZ, 0x7610, R163 ;  /* 0x00007610ffa37816 */ /* 0x000fe200000000a3 */
[C---:B0-----:R-:W-:Y:S02]  /*c470*/  IMAD.IADD R132, R162.reuse, 0x1, R22 ;  /* 0x00000001a2847824 */ /* 0x041fe400078e0216 */
[----:B------:R-:W-:Y:S01]  /*c480*/  IMAD.X R133, R165, 0x1, R228, P1 ;  /* 0x00000001a5857824 */ /* 0x000fe200008e06e4 */
[----:B------:R-:W-:-:S04]  /*c490*/  IADD3 RZ, P1, R162, R23, RZ ;  /* 0x00000017a2ff7210 */ /* 0x000fc80007f3e0ff */
[----:B------:R0:W4:Y:S04]  /*c4a0*/  @!P0 LDG.E.U8 R150, desc[UR38][R132.64] ;  /* 0x0000002684968981 */ /* 0x000128000c1e1100 */
[----:B------:R1:W-:Y:S01]  /*c4b0*/  STS.U8 [R166+UR58+0x8000], R143 ;  /* 0x0080008fa6007988 */ /* 0x0003e2000800003a */
[C---:B0-----:R-:W-:Y:S02]  /*c4c0*/  IMAD.IADD R132, R162.reuse, 0x1, R23 ;  /* 0x00000001a2847824 */ /* 0x041fe400078e0217 */
[----:B------:R-:W-:Y:S01]  /*c4d0*/  IMAD.X R133, R165, 0x1, R229, P1 ;  /* 0x00000001a5857824 */ /* 0x000fe200008e06e5 */
[----:B------:R-:W-:Y:S02]  /*c4e0*/  IADD3 RZ, P1, R162, R88, RZ ;  /* 0x00000058a2ff7210 */ /* 0x000fe40007f3e0ff */
[----:B-1----:R-:W-:-:S02]  /*c4f0*/  PRMT R143, RZ, 0x7610, R143 ;  /* 0x00007610ff8f7816 */ /* 0x002fc4000000008f */
[----:B------:R0:W4:Y:S02]  /*c500*/  @!P0 LDG.E.U8 R163, desc[UR38][R132.64] ;  /* 0x0000002684a38981 */ /* 0x000124000c1e1100 */
[----:B0-----:R-:W-:Y:S02]  /*c510*/  IMAD.IADD R132, R162, 0x1, R88 ;  /* 0x00000001a2847824 */ /* 0x001fe400078e0258 */
[----:B------:R-:W-:Y:S01]  /*c520*/  IMAD.X R133, R165, 0x1, R230, P1 ;  /* 0x00000001a5857824 */ /* 0x000fe200008e06e6 */
[----:B------:R0:W-:Y:S04]  /*c530*/  STS.U8 [R166+UR58+0x8004], R149 ;  /* 0x00800495a6007988 */ /* 0x0001e8000800003a */
[----:B------:R1:W4:Y:S01]  /*c540*/  @!P0 LDG.E.U8 R143, desc[UR38][R132.64] ;  /* 0x00000026848f8981 */ /* 0x000322000c1e1100 */
[----:B0-----:R-:W-:-:S02]  /*c550*/  PRMT R149, RZ, 0x7610, R149 ;  /* 0x00007610ff957816 */ /* 0x001fc40000000095 */
[----:B-1----:R-:W-:-:S04]  /*c560*/  IADD3 R132, P1, R162, UR55, RZ ;  /* 0x00000037a2847c10 */ /* 0x002fc8000ff3e0ff */
[----:B------:R-:W-:Y:S01]  /*c570*/  IADD3.X R133, R165, UR33, RZ, P1, !PT ;  /* 0x00000021a5857c10 */ /* 0x000fe20008ffe4ff */
[----:B------:R-:W-:Y:S04]  /*c580*/  STS.U8 [R166+UR58+0x8008], R139 ;  /* 0x0080088ba6007988 */ /* 0x000fe8000800003a */
[----:B------:R0:W3:Y:S04]  /*c590*/  @!P0 LDG.E.U8 R149, desc[UR38][R132.64] ;  /* 0x0000002684958981 */ /* 0x0000e8000c1e1100 */
[----:B------:R1:W-:Y:S01]  /*c5a0*/  STS.U8 [R166+UR58+0x800c], R164 ;  /* 0x00800ca4a6007988 */ /* 0x0003e2000800003a */
[----:B0-----:R-:W-:-:S02]  /*c5b0*/  IADD3 R132, P1, R162, UR51, RZ ;  /* 0x00000033a2847c10 */ /* 0x001fc4000ff3e0ff */
[----:B-1----:R-:W-:Y:S02]  /*c5c0*/  PRMT R166, RZ, 0x7610, R166 ;  /* 0x00007610ffa67816 */ /* 0x002fe400000000a6 */
[----:B------:R-:W-:-:S05]  /*c5d0*/  IADD3.X R133, R165, UR29, RZ, P1, !PT ;  /* 0x0000001da5857c10 */ /* 0x000fca0008ffe4ff */
[----:B------:R0:W4:Y:S01]  /*c5e0*/  @!P0 LDG.E.U8 R166, desc[UR38][R132.64] ;  /* 0x0000002684a68981 */ /* 0x000122000c1e1100 */
[----:B------:R-:W-:Y:S02]  /*c5f0*/  PRMT R139, RZ, 0x7610, R139 ;  /* 0x00007610ff8b7816 */ /* 0x000fe4000000008b */
[----:B0-----:R-:W-:-:S04]  /*c600*/  IADD3 R132, P1, R162, UR36, RZ ;  /* 0x00000024a2847c10 */ /* 0x001fc8000ff3e0ff */
[----:B------:R-:W-:Y:S02]  /*c610*/  IADD3.X R133, R165, UR4, RZ, P1, !PT ;  /* 0x00000004a5857c10 */ /* 0x000fe40008ffe4ff */
[----:B------:R-:W-:-:S03]  /*c620*/  LOP3.LUT R164, R178, 0x70, RZ, 0x3c, !PT ;  /* 0x00000070b2a47812 */ /* 0x000fc600078e3cff */
[----:B------:R0:W3:Y:S01]  /*c630*/  @!P0 LDG.E.U8 R139, desc[UR38][R132.64] ;  /* 0x00000026848b8981 */ /* 0x0000e2000c1e1100 */
[----:B------:R-:W-:Y:S02]  /*c640*/  PRMT R178, RZ, 0x7610, R178 ;  /* 0x00007610ffb27816 */ /* 0x000fe400000000b2 */
[----:B0-----:R-:W-:-:S04]  /*c650*/  IADD3 R132, P1, R162, UR42, RZ ;  /* 0x0000002aa2847c10 */ /* 0x001fc8000ff3e0ff */
[----:B------:R-:W-:Y:S01]  /*c660*/  IADD3.X R133, R165, UR8, RZ, P1, !PT ;  /* 0x00000008a5857c10 */ /* 0x000fe20008ffe4ff */
[----:B------:R0:W-:Y:S04]  /*c670*/  STS.U8 [R164+UR58+0x8004], R181 ;  /* 0x008004b5a4007988 */ /* 0x0001e8000800003a */
[----:B------:R1:W4:Y:S01]  /*c680*/  @!P0 LDG.E.U8 R178, desc[UR38][R132.64] ;  /* 0x0000002684b28981 */ /* 0x000322000c1e1100 */
[----:B0-----:R-:W-:Y:S02]  /*c690*/  PRMT R181, RZ, 0x7610, R181 ;  /* 0x00007610ffb57816 */ /* 0x001fe400000000b5 */
[----:B-1----:R-:W-:-:S04]  /*c6a0*/  IADD3 R132, P1, R162, UR46, RZ ;  /* 0x0000002ea2847c10 */ /* 0x002fc8000ff3e0ff */
[----:B------:R-:W-:-:S05]  /*c6b0*/  IADD3.X R133, R165, UR12, RZ, P1, !PT ;  /* 0x0000000ca5857c10 */ /* 0x000fca0008ffe4ff */
[----:B------:R0:W3:Y:S04]  /*c6c0*/  @!P0 LDG.E.U8 R181, desc[UR38][R132.64] ;  /* 0x0000002684b58981 */ /* 0x0000e8000c1e1100 */
[----:B------:R-:W0:Y:S04]  /*c6d0*/  LDL R133, [R1+0x198] ;  /* 0x0001980001857983 */ /* 0x000e280000100800 */
[----:B------:R1:W-:Y:S02]  /*c6e0*/  STS.U8 [R164+UR58+0x8000], R182 ;  /* 0x008000b6a4007988 */ /* 0x0003e4000800003a */
[----:B-1----:R-:W-:-:S02]  /*c6f0*/  PRMT R182, RZ, 0x7610, R182 ;  /* 0x00007610ffb67816 */ /* 0x002fc400000000b6 */
[----:B------:R-:W-:Y:S04]  /*c700*/  STS.U8 [R164+UR58+0x8008], R183 ;  /* 0x008008b7a4007988 */ /* 0x000fe8000800003a */
[----:B------:R1:W-:Y:S01]  /*c710*/  STS.U8 [R164+UR58+0x800c], R185 ;  /* 0x00800cb9a4007988 */ /* 0x0003e2000800003a */
[----:B0-----:R-:W-:-:S05]  /*c720*/  IADD3 R132, P1, R162, R133, RZ ;  /* 0x00000085a2847210 */ /* 0x001fca0007f3e0ff */
[----:B--2---:R-:W-:Y:S02]  /*c730*/  IMAD.X R133, R165, 0x1, R2, P1 ;  /* 0x00000001a5857824 */ /* 0x004fe400008e0602 */
[----:B------:R-:W2:Y:S04]  /*c740*/  LDL.LU R2, [R1+0x18c] ;  /* 0x00018c0001027983 */ /* 0x000ea80000300800 */
[----:B------:R0:W2:Y:S04]  /*c750*/  @!P0 LDG.E.U8 R182, desc[UR38][R132.64] ;  /* 0x0000002684b68981 */ /* 0x0000a8000c1e1100 */
[----:B-1----:R-:W4:Y:S04]  /*c760*/  LDL R164, [R1+0x174] ;  /* 0x0001740001a47983 */ /* 0x002f280000100800 */
[----:B------:R-:W3:Y:S01]  /*c770*/  LDL R133, [R1+0x178] ;  /* 0x0001780001857983 */ /* 0x000ee20000100800 */
[----:B0-----:R-:W0:Y:S01]  /*c780*/  S2R R132, SR_TID.X ;  /* 0x0000000000847919 */ /* 0x001e220000002100 */
[----:B------:R-:W-:-:S02]  /*c790*/  PRMT R183, RZ, 0x7610, R183 ;  /* 0x00007610ffb77816 */ /* 0x000fc400000000b7 */
[----:B0-----:R-:W-:-:S04]  /*c7a0*/  LOP3.LUT R132, R132, 0x80, RZ, 0xc0, !PT ;  /* 0x0000008084847812 */ /* 0x001fc800078ec0ff */
[----:B------:R-:W-:Y:S02]  /*c7b0*/  ISETP.NE.U32.AND P2, PT, R132, RZ, PT ;  /* 0x000000ff8400720c */ /* 0x000fe40003f45070 */
[----:B---3--:R-:W-:-:S05]  /*c7c0*/  IADD3 R132, P1, R162, R133, RZ ;  /* 0x00000085a2847210 */ /* 0x008fca0007f3e0ff */
[----:B----4-:R-:W-:-:S05]  /*c7d0*/  IMAD.X R133, R165, 0x1, R164, P1 ;  /* 0x00000001a5857824 */ /* 0x010fca00008e06a4 */
[----:B------:R0:W3:Y:S04]  /*c7e0*/  @!P0 LDG.E.U8 R183, desc[UR38][R132.64] ;  /* 0x0000002684b78981 */ /* 0x0000e8000c1e1100 */
[----:B------:R-:W4:Y:S01]  /*c7f0*/  LDL R133, [R1+0x158] ;  /* 0x0001580001857983 */ /* 0x000f220000100800 */
[----:B0-----:R-:W0:Y:S01]  /*c800*/  S2R R132, SR_TID.X ;  /* 0x0000000000847919 */ /* 0x001e220000002100 */
[----:B------:R-:W-:-:S04]  /*c810*/  SEL R164, RZ, 0x90, !P2 ;  /* 0x00000090ffa47807 */ /* 0x000fc80005000000 */
[----:B0-----:R-:W-:Y:S02]  /*c820*/  LOP3.LUT R164, R164, 0x7f, R132, 0x78, !PT ;  /* 0x0000007fa4a47812 */ /* 0x001fe400078e7884 */
[----:B----4-:R-:W-:Y:S02]  /*c830*/  IADD3 R132, P1, R162, R133, RZ ;  /* 0x00000085a2847210 */ /* 0x010fe40007f3e0ff */
[----:B------:R-:W4:Y:S04]  /*c840*/  LDL R133, [R1+0x154] ;  /* 0x0001540001857983 */ /* 0x000f280000100800 */
[----:B------:R0:W-:Y:S02]  /*c850*/  STS.U8 [R164+UR58], R167 ;  /* 0x000000a7a4007988 */ /* 0x0001e4000800003a */
[----:B0-----:R-:W-:Y:S01]  /*c860*/  PRMT R167, RZ, 0x7610, R167 ;  /* 0x00007610ffa77816 */ /* 0x001fe200000000a7 */
[----:B----4-:R-:W-:-:S05]  /*c870*/  IMAD.X R133, R165, 0x1, R133, P1 ;  /* 0x00000001a5857824 */ /* 0x010fca00008e0685 */
[----:B------:R0:W4:Y:S04]  /*c880*/  @!P0 LDG.E.U8 R167, desc[UR38][R132.64] ;  /* 0x0000002684a78981 */ /* 0x000128000c1e1100 */
[----:B------:R-:W0:Y:S02]  /*c890*/  LDL R133, [R1+0x138] ;  /* 0x0001380001857983 */ /* 0x000e240000100800 */
[----:B0-----:R-:W-:Y:S02]  /*c8a0*/  IADD3 R132, P1, R162, R133, RZ ;  /* 0x00000085a2847210 */ /* 0x001fe40007f3e0ff */
[----:B------:R-:W2:Y:S01]  /*c8b0*/  LDL R133, [R1+0x134] ;  /* 0x0001340001857983 */ /* 0x000ea20000100800 */
[----:B------:R-:W-:Y:S02]  /*c8c0*/  PRMT R197, RZ, 0x7610, R197 ;  /* 0x00007610ffc57816 */ /* 0x000fe400000000c5 */
[----:B--2---:R-:W-:-:S05]  /*c8d0*/  IMAD.X R133, R165, 0x1, R133, P1 ;  /* 0x00000001a5857824 */ /* 0x004fca00008e0685 */
[----:B------:R0:W2:Y:S04]  /*c8e0*/  @!P0 LDG.E.U8 R197, desc[UR38][R132.64] ;  /* 0x0000002684c58981 */ /* 0x0000a8000c1e1100 */
[----:B------:R-:W0:Y:S02]  /*c8f0*/  LDL R133, [R1+0x118] ;  /* 0x0001180001857983 */ /* 0x000e240000100800 */
[----:B0-----:R-:W-:Y:S02]  /*c900*/  IADD3 R132, P1, R162, R133, RZ ;  /* 0x00000085a2847210 */ /* 0x001fe40007f3e0ff */
[----:B------:R-:W3:Y:S01]  /*c910*/  LDL R133, [R1+0x114] ;  /* 0x0001140001857983 */ /* 0x000ee20000100800 */
[----:B------:R-:W-:Y:S02]  /*c920*/  PRMT R196, RZ, 0x7610, R196 ;  /* 0x00007610ffc47816 */ /* 0x000fe400000000c4 */
[----:B---3--:R-:W-:-:S05]  /*c930*/  IMAD.X R133, R165, 0x1, R133, P1 ;  /* 0x00000001a5857824 */ /* 0x008fca00008e0685 */
[----:B------:R0:W3:Y:S04]  /*c940*/  @!P0 LDG.E.U8 R196, desc[UR38][R132.64] ;  /* 0x0000002684c48981 */ /* 0x0000e8000c1e1100 */
[----:B------:R-:W0:Y:S02]  /*c950*/  LDL R133, [R1+0xf8] ;  /* 0x0000f80001857983 */ /* 0x000e240000100800 */
[----:B0-----:R-:W-:Y:S02]  /*c960*/  IADD3 R132, P1, R162, R133, RZ ;  /* 0x00000085a2847210 */ /* 0x001fe40007f3e0ff */
[----:B------:R-:W4:Y:S01]  /*c970*/  LDL R133, [R1+0xf4] ;  /* 0x0000f40001857983 */ /* 0x000f220000100800 */
[----:B------:R-:W-:Y:S02]  /*c980*/  PRMT R195, RZ, 0x7610, R195 ;  /* 0x00007610ffc37816 */ /* 0x000fe400000000c3 */
[----:B----4-:R-:W-:-:S05]  /*c990*/  IMAD.X R133, R165, 0x1, R133, P1 ;  /* 0x00000001a5857824 */ /* 0x010fca00008e0685 */
[----:B------:R0:W4:Y:S04]  /*c9a0*/  @!P0 LDG.E.U8 R195, desc[UR38][R132.64] ;  /* 0x0000002684c38981 */ /* 0x000128000c1e1100 */
[----:B------:R-:W0:Y:S02]  /*c9b0*/  LDL R133, [R1+0xd8] ;  /* 0x0000d80001857983 */ /* 0x000e240000100800 */
[----:B0-----:R-:W-:Y:S02]  /*c9c0*/  IADD3 R132, P1, R162, R133, RZ ;  /* 0x00000085a2847210 */ /* 0x001fe40007f3e0ff */
[----:B------:R-:W2:Y:S04]  /*c9d0*/  LDL R133, [R1+0xd4] ;  /* 0x0000d40001857983 */ /* 0x000ea80000100800 */
[----:B------:R0:W-:Y:S02]  /*c9e0*/  STS.U8 [R164+UR58+0x1000], R178 ;  /* 0x001000b2a4007988 */ /* 0x0001e4000800003a */
[----:B0-----:R-:W-:Y:S01]  /*c9f0*/  PRMT R178, RZ, 0x7610, R178 ;  /* 0x00007610ffb27816 */ /* 0x001fe200000000b2 */
[----:B--2---:R-:W-:-:S05]  /*ca00*/  IMAD.X R133, R165, 0x1, R133, P1 ;  /* 0x00000001a5857824 */ /* 0x004fca00008e0685 */
[----:B------:R0:W2:Y:S04]  /*ca10*/  @!P0 LDG.E.U8 R178, desc[UR38][R132.64] ;  /* 0x0000002684b28981 */ /* 0x0000a8000c1e1100 */
[----:B------:R-:W0:Y:S02]  /*ca20*/  LDL R133, [R1+0xb8] ;  /* 0x0000b80001857983 */ /* 0x000e240000100800 */
[----:B0-----:R-:W-:Y:S02]  /*ca30*/  IADD3 R132, P1, R162, R133, RZ ;  /* 0x00000085a2847210 */ /* 0x001fe40007f3e0ff */
[----:B------:R-:W3:Y:S04]  /*ca40*/  LDL R133, [R1+0xb4] ;  /* 0x0000b40001857983 */ /* 0x000ee80000100800 */
[----:B------:R0:W-:Y:S02]  /*ca50*/  STS.U8 [R164+UR58+0x1400], R181 ;  /* 0x001400b5a4007988 */ /* 0x0001e4000800003a */
[----:B0-----:R-:W-:Y:S01]  /*ca60*/  PRMT R181, RZ, 0x7610, R181 ;  /* 0x00007610ffb57816 */ /* 0x001fe200000000b5 */
[----:B---3--:R-:W-:-:S05]  /*ca70*/  IMAD.X R133, R165, 0x1, R133, P1 ;  /* 0x00000001a5857824 */ /* 0x008fca00008e0685 */
[----:B------:R0:W3:Y:S04]  /*ca80*/  @!P0 LDG.E.U8 R181, desc[UR38][R132.64] ;  /* 0x0000002684b58981 */ /* 0x0000e8000c1e1100 */
[----:B------:R-:W0:Y:S02]  /*ca90*/  LDL R133, [R1+0x98] ;  /* 0x0000980001857983 */ /* 0x000e240000100800 */
[----:B0-----:R-:W-:Y:S02]  /*caa0*/  IADD3 R132, P1, R162, R133, RZ ;  /* 0x00000085a2847210 */ /* 0x001fe40007f3e0ff */
[----:B------:R-:W4:Y:S04]  /*cab0*/  LDL R133, [R1+0x94] ;  /* 0x0000940001857983 */ /* 0x000f280000100800 */
[----:B------:R0:W-:Y:S02]  /*cac0*/  STS.U8 [R164+UR58+0x1800], R182 ;  /* 0x001800b6a4007988 */ /* 0x0001e4000800003a */
[----:B0-----:R-:W-:Y:S01]  /*cad0*/  PRMT R182, RZ, 0x7610, R182 ;  /* 0x00007610ffb67816 */ /* 0x001fe200000000b6 */
        /* <DEDUP_REMOVED lines=9> */
[----:B------:R-:W0:Y:S04]  /*cb70*/  LDL R133, [R1+0x58] ;  /* 0x0000580001857983 */ /* 0x000e280000100800 */
[----:B------:R1:W-:Y:S04]  /*cb80*/  STS.U8 [R164+UR58+0x6800], R184 ;  /* 0x006800b8a4007988 */ /* 0x0003e8000800003a */
[----:B-1----:R-:W3:Y:S01]  /*cb90*/  LDL R184, [R1+0x1b0] ;  /* 0x0001b00001b87983 */ /* 0x002ee20000100800 */
[----:B0-----:R-:W-:-:S03]  /*cba0*/  IADD3 R132, P1, R162, R133, RZ ;  /* 0x00000085a2847210 */ /* 0x001fc60007f3e0ff */
[----:B------:R-:W4:Y:S01]  /*cbb0*/  LDL R133, [R1+0x54] ;  /* 0x0000540001857983 */ /* 0x000f220000100800 */
[----:B------:R-:W-:-:S03]  /*cbc0*/  PRMT R185, RZ, 0x7610, R185 ;  /* 0x00007610ffb97816 */ /* 0x000fc600000000b9 */
[----:B------:R0:W-:Y:S02]  /*cbd0*/  STS.U8 [R164+UR58+0xc00], R139 ;  /* 0x000c008ba4007988 */ /* 0x0001e4000800003a */
[----:B0-----:R-:W-:Y:S02]  /*cbe0*/  PRMT R139, RZ, 0x7610, R139 ;  /* 0x00007610ff8b7816 */ /* 0x001fe4000000008b */
[----:B------:R0:W-:Y:S02]  /*cbf0*/  STS.U8 [R164+UR58+0x400], R149 ;  /* 0x00040095a4007988 */ /* 0x0001e4000800003a */
[----:B0-----:R-:W-:Y:S01]  /*cc00*/  PRMT R149, RZ, 0x7610, R149 ;  /* 0x00007610ff957816 */ /* 0x001fe20000000095 */
[----:B----4-:R-:W-:-:S05]  /*cc10*/  IMAD.X R133, R165, 0x1, R133, P1 ;  /* 0x00000001a5857824 */ /* 0x010fca00008e0685 */
[----:B------:R0:W4:Y:S02]  /*cc20*/  @!P0 LDG.E.U8 R185, desc[UR38][R132.64] ;  /* 0x0000002684b98981 */ /* 0x000124000c1e1100 */
[----:B0-----:R-:W-:-:S04]  /*cc30*/  IADD3 R132, P1, R162, UR50, RZ ;  /* 0x00000032a2847c10 */ /* 0x001fc8000ff3e0ff */
[----:B------:R-:W-:-:S05]  /*cc40*/  IADD3.X R133, R165, UR28, RZ, P1, !PT ;  /* 0x0000001ca5857c10 */ /* 0x000fca0008ffe4ff */
[----:B------:R0:W4:Y:S02]  /*cc50*/  @!P0 LDG.E.U8 R139, desc[UR38][R132.64] ;  /* 0x00000026848b8981 */ /* 0x000124000c1e1100 */
[----:B0-----:R-:W-:-:S04]  /*cc60*/  IADD3 R132, P1, R162, UR54, RZ ;  /* 0x00000036a2847c10 */ /* 0x001fc8000ff3e0ff */
[----:B------:R-:W-:-:S05]  /*cc70*/  IADD3.X R133, R165, UR32, RZ, P1, !PT ;  /* 0x00000020a5857c10 */ /* 0x000fca0008ffe4ff */
[----:B------:R3:W4:Y:S02]  /*cc80*/  @!P0 LDG.E.U8 R149, desc[UR38][R132.64] ;  /* 0x0000002684958981 */ /* 0x000724000c1e1100 */
[----:B---3--:R-:W-:Y:S02]  /*cc90*/  IADD3 R132, P1, R162, R184, RZ ;  /* 0x000000b8a2847210 */ /* 0x008fe40007f3e0ff */
[----:B------:R-:W3:Y:S04]  /*cca0*/  LDL R184, [R1+0x190] ;  /* 0x0001900001b87983 */ /* 0x000ee80000100800 */
[----:B------:R0:W-:Y:S01]  /*ccb0*/  STS.U8 [R164+UR58+0x6000], R158 ;  /* 0x0060009ea4007988 */ /* 0x0001e2000800003a */
[----:B------:R-:W-:Y:S01]  /*ccc0*/  IMAD.X R133, R165, 0x1, R0, P1 ;  /* 0x00000001a5857824 */ /* 0x000fe200008e0600 */
[----:B0-----:R-:W-:-:S02]  /*ccd0*/  PRMT R158, RZ, 0x7610, R158 ;  /* 0x00007610ff9e7816 */ /* 0x001fc4000000009e */
[----:B------:R0:W-:Y:S04]  /*cce0*/  STS.U8 [R164+UR58+0x5c00], R159 ;  /* 0x005c009fa4007988 */ /* 0x0001e8000800003a */
[----:B------:R1:W4:Y:S01]  /*ccf0*/  @!P0 LDG.E.U8 R158, desc[UR38][R132.64] ;  /* 0x00000026849e8981 */ /* 0x000322000c1e1100 */
[----:B0-----:R-:W-:Y:S02]  /*cd00*/  PRMT R159, RZ, 0x7610, R159 ;  /* 0x00007610ff9f7816 */ /* 0x001fe4000000009f */
[----:B-1----:R-:W-:-:S04]  /*cd10*/  IADD3 R132, P1, R162, UR37, RZ ;  /* 0x00000025a2847c10 */ /* 0x002fc8000ff3e0ff */
[----:B------:R-:W-:Y:S01]  /*cd20*/  IADD3.X R133, R165, UR5, RZ, P1, !PT ;  /* 0x00000005a5857c10 */ /* 0x000fe20008ffe4ff */
        /* <DEDUP_REMOVED lines=12> */
[----:B0-----:R-:W-:-:S03]  /*cdf0*/  PRMT R166, RZ, 0x7610, R166 ;  /* 0x00007610ffa67816 */ /* 0x001fc600000000a6 */
[----:B------:R0:W-:Y:S04]  /*ce00*/  STL [R1+0x240], R0 ;  /* 0x0002400001007387 */ /* 0x0001e80000100800 */
[----:B0-----:R-:W4:Y:S01]  /*ce10*/  LDL.LU R0, [R1+0x184] ;  /* 0x0001840001007983 */ /* 0x001f220000300800 */
[----:B---3--:R-:W-:-:S03]  /*ce20*/  IADD3 R132, P1, R162, R184, RZ ;  /* 0x000000b8a2847210 */ /* 0x008fc60007f3e0ff */
[----:B------:R-:W3:Y:S02]  /*ce30*/  LDL R184, [R1+0x130] ;  /* 0x0001300001b87983 */ /* 0x000ee40000100800 */
[----:B------:R-:W-:Y:S02]  /*ce40*/  IMAD.X R133, R165, 0x1, R2, P1 ;  /* 0x00000001a5857824 */ /* 0x000fe400008e0602 */
[----:B------:R0:W-:Y:S04]  /*ce50*/  STL [R1+0x244], R2 ;  /* 0x0002440201007387 */ /* 0x0001e80000100800 */
[----:B------:R1:W4:Y:S04]  /*ce60*/  @!P0 LDG.E.U8 R166, desc[UR38][R132.64] ;  /* 0x0000002684a68981 */ /* 0x000328000c1e1100 */
[----:B------:R2:W-:Y:S04]  /*ce70*/  STS.U8 [R164+UR58+0x2000], R167 ;  /* 0x002000a7a4007988 */ /* 0x0005e8000800003a */
[----:B0-----:R-:W4:Y:S04]  /*ce80*/  LDL R2, [R1+0x12c] ;  /* 0x00012c0001027983 */ /* 0x001f280000100800 */
[----:B------:R-:W1:Y:S02]  /*ce90*/  LDL R133, [R1+0x170] ;  /* 0x0001700001857983 */ /* 0x000e640000100800 */
[----:B-1----:R-:W-:-:S02]  /*cea0*/  IADD3 R132, P1, R162, R133, RZ ;  /* 0x00000085a2847210 */ /* 0x002fc40007f3e0ff */
[----:B------:R-:W3:Y:S01]  /*ceb0*/  LDL R133, [R1+0x16c] ;  /* 0x00016c0001857983 */ /* 0x000ee20000100800 */
[----:B--2---:R-:W-:Y:S02]  /*cec0*/  PRMT R167, RZ, 0x7610, R167 ;  /* 0x00007610ffa77816 */ /* 0x004fe400000000a7 */
[----:B---3--:R-:W-:-:S05]  /*ced0*/  IMAD.X R133, R165, 0x1, R133, P1 ;  /* 0x00000001a5857824 */ /* 0x008fca00008e0685 */
[----:B------:R0:W2:Y:S04]  /*cee0*/  @!P0 LDG.E.U8 R167, desc[UR38][R132.64] ;  /* 0x0000002684a78981 */ /* 0x0000a8000c1e1100 */
[----:B------:R-:W0:Y:S02]  /*cef0*/  LDL R133, [R1+0x150] ;  /* 0x0001500001857983 */ /* 0x000e240000100800 */
[----:B0-----:R-:W-:Y:S02]  /*cf00*/  IADD3 R132, P1, R162, R133, RZ ;  /* 0x00000085a2847210 */ /* 0x001fe40007f3e0ff */
[----:B------:R-:W3:Y:S04]  /*cf10*/  LDL R133, [R1+0x14c] ;  /* 0x00014c0001857983 */ /* 0x000ee80000100800 */
[----:B------:R0:W-:Y:S02]  /*cf20*/  STS.U8 [R164+UR58+0x5400], R168 ;  /* 0x005400a8a4007988 */ /* 0x0001e4000800003a */
[----:B0-----:R-:W-:-:S02]  /*cf30*/  PRMT R168, RZ, 0x7610, R168 ;  /* 0x00007610ffa87816 */ /* 0x001fc400000000a8 */
[----:B------:R0:W-:Y:S02]  /*cf40*/  STS.U8 [R164+UR58+0x4400], R157 ;  /* 0x0044009da4007988 */ /* 0x0001e4000800003a */
[----:B0-----:R-:W-:Y:S01]  /*cf50*/  PRMT R157, RZ, 0x7610, R157 ;  /* 0x00007610ff9d7816 */ /* 0x001fe2000000009d */
[----:B---3--:R-:W-:-:S05]  /*cf60*/  IMAD.X R133, R165, 0x1, R133, P1 ;  /* 0x00000001a5857824 */ /* 0x008fca00008e0685 */
[----:B------:R0:W3:Y:S02]  /*cf70*/  @!P0 LDG.E.U8 R168, desc[UR38][R132.64] ;  /* 0x0000002684a88981 */ /* 0x0000e4000c1e1100 */
[----:B0-----:R-:W-:Y:S02]  /*cf80*/  IADD3 R132, P1, R162, R184, RZ ;  /* 0x000000b8a2847210 */ /* 0x001fe40007f3e0ff */
[----:B------:R0:W-:Y:S03]  /*cf90*/  STS.U8 [R164+UR58+0x7c00], R145 ;  /* 0x007c0091a4007988 */ /* 0x0001e6000800003a */
[----:B----4-:R-:W-:Y:S01]  /*cfa0*/  IMAD.X R133, R165, 0x1, R2, P1 ;  /* 0x00000001a5857824 */ /* 0x010fe200008e0602 */
[----:B------:R1:W-:Y:S04]  /*cfb0*/  STS.U8 [R164+UR58+0x7800], R141 ;  /* 0x0078008da4007988 */ /* 0x0003e8000800003a */
[----:B------:R4:W3:Y:S01]  /*cfc0*/  @!P0 LDG.E.U8 R157, desc[UR38][R132.64] ;  /* 0x00000026849d8981 */ /* 0x0008e2000c1e1100 */
[----:B0-----:R-:W-:-:S03]  /*cfd0*/  PRMT R145, RZ, 0x7610, R145 ;  /* 0x00007610ff917816 */ /* 0x001fc60000000091 */
[----:B------:R-:W2:Y:S04]  /*cfe0*/  LDL R184, [R1+0xcc] ;  /* 0x0000cc0001b87983 */ /* 0x000ea80000100800 */
[----:B------:R0:W-:Y:S04]  /*cff0*/  STS.U8 [R164+UR58+0x7400], R146 ;  /* 0x00740092a4007988 */ /* 0x0001e8000800003a */
[----:B------:R-:W4:Y:S04]  /*d000*/  LDL R133, [R1+0x110] ;  /* 0x0001100001857983 */ /* 0x000f280000100800 */
[----:B------:R-:W3:Y:S01]  /*d010*/  LDL R2, [R1+0xb0] ;  /* 0x0000b00001027983 */ /* 0x000ee20000100800 */
[----:B----4-:R-:W-:-:S03]  /*d020*/  IADD3 R132, P1, R162, R133, RZ ;  /* 0x00000085a2847210 */ /* 0x010fc60007f3e0ff */
[----:B------:R-:W4:Y:S02]  /*d030*/  LDL R133, [R1+0x10c] ;  /* 0x00010c0001857983 */ /* 0x000f240000100800 */
[----:B----4-:R-:W-:-:S05]  /*d040*/  IMAD.X R133, R165, 0x1, R133, P1 ;  /* 0x00000001a5857824 */ /* 0x010fca00008e0685 */
[----:B------:R4:W3:Y:S04]  /*d050*/  @!P0 LDG.E.U8 R145, desc[UR38][R132.64] ;  /* 0x0000002684918981 */ /* 0x0008e8000c1e1100 */
[----:B------:R-:W4:Y:S02]  /*d060*/  LDL R133, [R1+0xf0] ;  /* 0x0000f00001857983 */ /* 0x000f240000100800 */
[----:B----4-:R-:W-:Y:S02]  /*d070*/  IADD3 R132, P1, R162, R133, RZ ;  /* 0x00000085a2847210 */ /* 0x010fe40007f3e0ff */
[----:B------:R-:W4:Y:S01]  /*d080*/  LDL R133, [R1+0xec] ;  /* 0x0000ec0001857983 */ /* 0x000f220000100800 */
[----:B-1----:R-:W-:Y:S02]  /*d090*/  PRMT R141, RZ, 0x7610, R141 ;  /* 0x00007610ff8d7816 */ /* 0x002fe4000000008d */
[----:B----4-:R-:W-:-:S05]  /*d0a0*/  IMAD.X R133, R165, 0x1, R133, P1 ;  /* 0x00000001a5857824 */ /* 0x010fca00008e0685 */
[----:B------:R1:W4:Y:S04]  /*d0b0*/  @!P0 LDG.E.U8 R141, desc[UR38][R132.64] ;  /* 0x00000026848d8981 */ /* 0x000328000c1e1100 */
[----:B------:R-:W1:Y:S01]  /*d0c0*/  LDL R133, [R1+0xd0] ;  /* 0x0000d00001857983 */ /* 0x000e620000100800 */
[----:B0-----:R-:W-:Y:S02]  /*d0d0*/  PRMT R146, RZ, 0x7610, R146 ;  /* 0x00007610ff927816 */ /* 0x001fe40000000092 */
[----:B-1----:R-:W-:-:S05]  /*d0e0*/  IADD3 R132, P1, R162, R133, RZ ;  /* 0x00000085a2847210 */ /* 0x002fca0007f3e0ff */
[----:B--2---:R-:W-:Y:S01]  /*d0f0*/  IMAD.X R133, R165, 0x1, R184, P1 ;  /* 0x00000001a5857824 */ /* 0x004fe200008e06b8 */
[----:B------:R0:W-:Y:S04]  /*d100*/  STS.U8 [R164+UR58+0x7000], R155 ;  /* 0x0070009ba4007988 */ /* 0x0001e8000800003a */
[----:B------:R3:W2:Y:S04]  /*d110*/  @!P0 LDG.E.U8 R146, desc[UR38][R132.64] ;  /* 0x0000002684928981 */ /* 0x0006a8000c1e1100 */
[----:B------:R1:W-:Y:S04]  /*d120*/  STS.U8 [R164+UR58+0x6c00], R163 ;  /* 0x006c00a3a4007988 */ /* 0x0003e8000800003a */
[----:B------:R-:W4:Y:S04]  /*d130*/  LDL R184, [R1+0x50] ;  /* 0x0000500001b87983 */ /* 0x000f280000100800 */
[----:B------:R-:W2:Y:S01]  /*d140*/  LDL R133, [R1+0xac] ;  /* 0x0000ac0001857983 */ /* 0x000ea20000100800 */
[----:B---3--:R-:W-:-:S02]  /*d150*/  IADD3 R132, P1, R162, R2, RZ ;  /* 0x00000002a2847210 */ /* 0x008fc40007f3e0ff */
[----:B0-----:R-:W-:Y:S01]  /*d160*/  PRMT R155, RZ, 0x7610, R155 ;  /* 0x00007610ff9b7816 */ /* 0x001fe2000000009b */
[----:B------:R-:W3:Y:S02]  /*d170*/  LDL R2, [R1+0x4c] ;  /* 0x00004c0001027983 */ /* 0x000ee40000100800 */
[----:B--2---:R-:W-:-:S05]  /*d180*/  IMAD.X R133, R165, 0x1, R133, P1 ;  /* 0x00000001a5857824 */ /* 0x004fca00008e0685 */
[----:B------:R0:W2:Y:S04]  /*d190*/  @!P0 LDG.E.U8 R155, desc[UR38][R132.64] ;  /* 0x00000026849b8981 */ /* 0x0000a8000c1e1100 */
[----:B------:R-:W0:Y:S02]  /*d1a0*/  LDL R133, [R1+0x90] ;  /* 0x0000900001857983 */ /* 0x000e240000100800 */
[----:B0-----:R-:W-:Y:S02]  /*d1b0*/  IADD3 R132, P1, R162, R133, RZ ;  /* 0x00000085a2847210 */ /* 0x001fe40007f3e0ff */
[----:B------:R-:W4:Y:S01]  /*d1c0*/  LDL R133, [R1+0x8c] ;  /* 0x00008c0001857983 */ /* 0x000f220000100800 */
[----:B-1----:R-:W-:Y:S02]  /*d1d0*/  PRMT R163, RZ, 0x7610, R163 ;  /* 0x00007610ffa37816 */ /* 0x002fe400000000a3 */
[----:B----4-:R-:W-:-:S05]  /*d1e0*/  IMAD.X R133, R165, 0x1, R133, P1 ;  /* 0x00000001a5857824 */ /* 0x010fca00008e0685 */
[----:B------:R0:W4:Y:S04]  /*d1f0*/  @!P0 LDG.E.U8 R163, desc[UR38][R132.64] ;  /* 0x0000002684a38981 */ /* 0x000128000c1e1100 */
[----:B------:R-:W0:Y:S04]  /*d200*/  LDL R133, [R1+0x70] ;  /* 0x0000700001857983 */ /* 0x000e280000100800 */
[----:B------:R1:W-:Y:S04]  /*d210*/  STS.U8 [R164+UR58+0x2400], R197 ;  /* 0x002400c5a4007988 */ /* 0x0003e8000800003a */
[----:B-1----:R-:W2:Y:S01]  /*d220*/  LDL.LU R197, [R1+0x1a4] ;  /* 0x0001a40001c57983 */ /* 0x002ea20000300800 */
[----:B0-----:R-:W-:-:S03]  /*d230*/  IADD3 R132, P1, R162, R133, RZ ;  /* 0x00000085a2847210 */ /* 0x001fc60007f3e0ff */
[----:B------:R-:W3:Y:S04]  /*d240*/  LDL R133, [R1+0x6c] ;  /* 0x00006c0001857983 */ /* 0x000ee80000100800 */
[----:B------:R0:W-:Y:S02]  /*d250*/  STS.U8 [R164+UR58+0x5000], R169 ;  /* 0x005000a9a4007988 */ /* 0x0001e4000800003a */
[----:B0-----:R-:W-:Y:S02]  /*d260*/  PRMT R169, RZ, 0x7610, R169 ;  /* 0x00007610ffa97816 */ /* 0x001fe400000000a9 */
[----:B------:R0:W-:Y:S02]  /*d270*/  STS.U8 [R164+UR58+0x4c00], R172 ;  /* 0x004c00aca4007988 */ /* 0x0001e4000800003a */
[----:B0-----:R-:W-:-:S02]  /*d280*/  PRMT R172, RZ, 0x7610, R172 ;  /* 0x00007610ffac7816 */ /* 0x001fc400000000ac */
[----:B------:R0:W-:Y:S02]  /*d290*/  STS.U8 [R164+UR58+0x4800], R176 ;  /* 0x004800b0a4007988 */ /* 0x0001e4000800003a */
[----:B0-----:R-:W-:Y:S02]  /*d2a0*/  PRMT R176, RZ, 0x7610, R176 ;  /* 0x00007610ffb07816 */ /* 0x001fe400000000b0 */
        /* <DEDUP_REMOVED lines=8> */
[----:B------:R0:W-:Y:S04]  /*d330*/  STS.U8 [R164+UR58+0x2800], R196 ;  /* 0x002800c4a4007988 */ /* 0x0001e8000800003a */
[----:B0-----:R-:W4:Y:S01]  /*d340*/  LDL R196, [R1+0x188] ;  /* 0x0001880001c47983 */ /* 0x001f220000100800 */
[----:B---3--:R-:W-:-:S05]  /*d350*/  IMAD.X R133, R165, 0x1, R133, P1 ;  /* 0x00000001a5857824 */ /* 0x008fca00008e0685 */
[----:B------:R0:W3:Y:S02]  /*d360*/  @!P0 LDG.E.U8 R169, desc[UR38][R132.64] ;  /* 0x0000002684a98981 */ /* 0x0000e4000c1e1100 */
[----:B0-----:R-:W-:-:S05]  /*d370*/  IADD3 R132, P1, R162, R184, RZ ;  /* 0x000000b8a2847210 */ /* 0x001fca0007f3e0ff */
[----:B------:R-:W-:-:S05]  /*d380*/  IMAD.X R133, R165, 0x1, R2, P1 ;  /* 0x00000001a5857824 */ /* 0x000fca00008e0602 */
[----:B------:R0:W3:Y:S02]  /*d390*/  @!P0 LDG.E.U8 R172, desc[UR38][R132.64] ;  /* 0x0000002684ac8981 */ /* 0x0000e4000c1e1100 */
[----:B0-----:R-:W-:-:S04]  /*d3a0*/  IADD3 R132, P1, R162, UR53, RZ ;  /* 0x00000035a2847c10 */ /* 0x001fc8000ff3e0ff */
[----:B------:R-:W-:Y:S01]  /*d3b0*/  IADD3.X R133, R165, UR31, RZ, P1, !PT ;  /* 0x0000001fa5857c10 */ /* 0x000fe20008ffe4ff */
[----:B------:R-:W0:Y:S04]  /*d3c0*/  S2R R184, SR_TID.X ;  /* 0x0000000000b87919 */ /* 0x000e280000002100 */
[----:B------:R1:W3:Y:S02]  /*d3d0*/  @!P0 LDG.E.U8 R176, desc[UR38][R132.64] ;  /* 0x0000002684b08981 */ /* 0x0002e4000c1e1100 */
[----:B-1----:R-:W-:-:S04]  /*d3e0*/  IADD3 R132, P1, R162, UR57, RZ ;  /* 0x00000039a2847c10 */ /* 0x002fc8000ff3e0ff */
[----:B------:R-:W-:-:S05]  /*d3f0*/  IADD3.X R133, R165, UR35, RZ, P1, !PT ;  /* 0x00000023a5857c10 */ /* 0x000fca0008ffe4ff */
[----:B------:R1:W3:Y:S02]  /*d400*/  @!P0 LDG.E.U8 R178, desc[UR38][R132.64] ;  /* 0x0000002684b28981 */ /* 0x0002e4000c1e1100 */
[----:B-1----:R-:W-:-:S04]  /*d410*/  IADD3 R132, P1, R162, UR49, RZ ;  /* 0x00000031a2847c10 */ /* 0x002fc8000ff3e0ff */
[----:B------:R-:W-:-:S05]  /*d420*/  IADD3.X R133, R165, UR15, RZ, P1, !PT ;  /* 0x0000000fa5857c10 */ /* 0x000fca0008ffe4ff */
[----:B------:R1:W3:Y:S02]  /*d430*/  @!P0 LDG.E.U8 R181, desc[UR38][R132.64] ;  /* 0x0000002684b58981 */ /* 0x0002e4000c1e1100 */
[----:B-1----:R-:W-:-:S04]  /*d440*/  IADD3 R132, P1, R162, UR40, RZ ;  /* 0x00000028a2847c10 */ /* 0x002fc8000ff3e0ff */
[----:B------:R-:W-:-:S05]  /*d450*/  IADD3.X R133, R165, UR6, RZ, P1, !PT ;  /* 0x00000006a5857c10 */ /* 0x000fca0008ffe4ff */
[----:B------:R0:W3:Y:S02]  /*d460*/  @!P0 LDG.E.U8 R182, desc[UR38][R132.64] ;  /* 0x0000002684b68981 */ /* 0x0000e4000c1e1100 */
[----:B0-----:R-:W-:-:S04]  /*d470*/  LOP3.LUT R132, R184, 0x80, RZ, 0xc0, !PT ;  /* 0x00000080b8847812 */ /* 0x001fc800078ec0ff */
[----:B------:R-:W-:Y:S02]  /*d480*/  ISETP.NE.U32.AND P2, PT, R132, RZ, PT ;  /* 0x000000ff8400720c */ /* 0x000fe40003f45070 */
[----:B------:R-:W-:-:S04]  /*d490*/  IADD3 R132, P1, R162, UR44, RZ ;  /* 0x0000002ca2847c10 */ /* 0x000fc8000ff3e0ff */
[----:B------:R-:W-:-:S05]  /*d4a0*/  IADD3.X R133, R165, UR10, RZ, P1, !PT ;  /* 0x0000000aa5857c10 */ /* 0x000fca0008ffe4ff */
[----:B------:R0:W3:Y:S04]  /*d4b0*/  @!P0 LDG.E.U8 R183, desc[UR38][R132.64] ;  /* 0x0000002684b78981 */ /* 0x0000e8000c1e1100 */
[----:B------:R-:W0:Y:S04]  /*d4c0*/  LDL R133, [R1+0x1a8] ;  /* 0x0001a80001857983 */ /* 0x000e280000100800 */
[----:B------:R1:W-:Y:S04]  /*d4d0*/  STS.U8 [R164+UR58+0x2c00], R195 ;  /* 0x002c00c3a4007988 */ /* 0x0003e8000800003a */
[----:B------:R2:W-:Y:S04]  /*d4e0*/  STS.U8 [R164+UR58+0x4000], R185 ;  /* 0x004000b9a4007988 */ /* 0x0005e8000800003a */
[----:B------:R-:W3:Y:S04]  /*d4f0*/  LDL.LU R2, [R1+0x17c] ;  /* 0x00017c0001027983 */ /* 0x000ee80000300800 */
[----:B-1----:R-:W3:Y:S01]  /*d500*/  LDL.LU R195, [R1+0x19c] ;  /* 0x00019c0001c37983 */ /* 0x002ee20000300800 */
[----:B--2---:R-:W-:-:S04]  /*d510*/  SEL R164, RZ, 0x90, !P2 ;  /* 0x00000090ffa47807 */ /* 0x004fc80005000000 */
[----:B------:R-:W-:-:S04]  /*d520*/  LOP3.LUT R164, R164, 0x7f, R184, 0x78, !PT ;  /* 0x0000007fa4a47812 */ /* 0x000fc800078e78b8 */
[----:B------:R-:W-:-:S05]  /*d530*/  LOP3.LUT R184, R164, 0x20, RZ, 0x3c, !PT ;  /* 0x00000020a4b87812 */ /* 0x000fca00078e3cff */
[----:B------:R1:W-:Y:S02]  /*d540*/  STS.U8 [R184+UR58+0x4500], R156 ;  /* 0x0045009cb8007988 */ /* 0x0003e4000800003a */
[----:B-1----:R-:W-:Y:S02]  /*d550*/  PRMT R156, RZ, 0x7610, R156 ;  /* 0x00007610ff9c7816 */ /* 0x002fe4000000009c */
[----:B------:R1:W-:Y:S04]  /*d560*/  STS.U8 [R184+UR58+0x4900], R175 ;  /* 0x004900afb8007988 */ /* 0x0003e8000800003a */
[----:B------:R2:W-:Y:S01]  /*d570*/  STL [R1+0x248], R197 ;  /* 0x000248c501007387 */ /* 0x0005e20000100800 */
[----:B-1----:R-:W-:Y:S02]  /*d580*/  PRMT R175, RZ, 0x7610, R175 ;  /* 0x00007610ffaf7816 */ /* 0x002fe400000000af */
[----:B0-----:R-:W-:-:S05]  /*d590*/  IADD3 R132, P1, R162, R133, RZ ;  /* 0x00000085a2847210 */ /* 0x001fca0007f3e0ff */
[C---:B------:R-:W-:Y:S02]  /*d5a0*/  IMAD.X R133, R165.reuse, 0x1, R197, P1 ;  /* 0x00000001a5857824 */ /* 0x040fe400008e06c5 */
[----:B--2---:R-:W2:Y:S04]  /*d5b0*/  LDL.LU R197, [R1+0x1a0] ;  /* 0x0001a00001c57983 */ /* 0x004ea80000300800 */
[----:B------:R4:W3:Y:S02]  /*d5c0*/  @!P0 LDG.E.U8 R156, desc[UR38][R132.64] ;  /* 0x00000026849c8981 */ /* 0x0008e4000c1e1100 */
[----:B----4-:R-:W-:Y:S02]  /*d5d0*/  IADD3 R132, P1, R162, R196, RZ ;  /* 0x000000c4a2847210 */ /* 0x010fe40007f3e0ff */
[----:B------:R-:W4:Y:S03]  /*d5e0*/  LDL.LU R196, [R1+0x180] ;  /* 0x0001800001c47983 */ /* 0x000f260000300800 */
[----:B------:R-:W-:Y:S01]  /*d5f0*/  IMAD.X R133, R165, 0x1, R0, P1 ;  /* 0x00000001a5857824 */ /* 0x000fe200008e0600 */
[----:B------:R0:W-:Y:S04]  /*d600*/  STL [R1+0x24c], R0 ;  /* 0x00024c0001007387 */ /* 0x0001e80000100800 */
[----:B------:R1:W4:Y:S04]  /*d610*/  @!P0 LDG.E.U8 R175, desc[UR38][R132.64] ;  /* 0x0000002684af8981 */ /* 0x000328000c1e1100 */
[----:B0-----:R-:W2:Y:S04]  /*d620*/  LDL.LU R0, [R1+0x164] ;  /* 0x0001640001007983 */ /* 0x001ea80000300800 */
[----:B------:R-:W1:Y:S04]  /*d630*/  LDL R133, [R1+0x168] ;  /* 0x0001680001857983 */ /* 0x000e680000100800 */
[----:B------:R0:W-:Y:S02]  /*d640*/  STS.U8 [R184+UR58+0x4d00], R171 ;  /* 0x004d00abb8007988 */ /* 0x0001e4000800003a */
[----:B0-----:R-:W-:-:S02]  /*d650*/  PRMT R171, RZ, 0x7610, R171 ;  /* 0x00007610ffab7816 */ /* 0x001fc400000000ab */
[----:B-1----:R-:W-:Y:S01]  /*d660*/  IADD3 R132, P1, R162, R133, RZ ;  /* 0x00000085a2847210 */ /* 0x002fe20007f3e0ff */
[----:B--2---:R0:W-:Y:S04]  /*d670*/  STL [R1+0x254], R0 ;  /* 0x0002540001007387 */ /* 0x0041e80000100800 */
[----:B------:R-:W-:-:S05]  /*d680*/  IMAD.X R133, R165, 0x1, R0, P1 ;  /* 0x00000001a5857824 */ /* 0x000fca00008e0600 */
[----:B------:R1:W2:Y:S04]  /*d690*/  @!P0 LDG.E.U8 R171, desc[UR38][R132.64] ;  /* 0x0000002684ab8981 */ /* 0x0002a8000c1e1100 */
[----:B0-----:R-:W3:Y:S04]  /*d6a0*/  LDL.LU R0, [R1+0x144] ;  /* 0x0001440001007983 */ /* 0x001ee80000300800 */
[----:B------:R-:W1:Y:S01]  /*d6b0*/  LDL R133, [R1+0x148] ;  /* 0x0001480001857983 */ /* 0x000e620000100800 */
[----:B------:R-:W-:Y:S02]  /*d6c0*/  PRMT R185, RZ, 0x7610, R185 ;  /* 0x00007610ffb97816 */ /* 0x000fe400000000b9 */
[----:B-1----:R-:W-:Y:S01]  /*d6d0*/  IADD3 R132, P1, R162, R133, RZ ;  /* 0x00000085a2847210 */ /* 0x002fe20007f3e0ff */
[----:B---3--:R0:W-:Y:S04]  /*d6e0*/  STL [R1+0x25c], R0 ;  /* 0x00025c0001007387 */ /* 0x0081e80000100800 */
[----:B------:R-:W-:-:S05]  /*d6f0*/  IMAD.X R133, R165, 0x1, R0, P1 ;  /* 0x00000001a5857824 */ /* 0x000fca00008e0600 */
[----:B------:R1:W3:Y:S04]  /*d700*/  @!P0 LDG.E.U8 R185, desc[UR38][R132.64] ;  /* 0x0000002684b98981 */ /* 0x0002e8000c1e1100 */
[----:B0-----:R-:W2:Y:S04]  /*d710*/  LDL.LU R0, [R1+0x160] ;  /* 0x0001600001007983 */ /* 0x001ea80000300800 */
[----:B------:R-:W1:Y:S02]  /*d720*/  LDL R133, [R1+0x128] ;  /* 0x0001280001857983 */ /* 0x000e640000100800 */
[----:B-1----:R-:W-:-:S02]  /*d730*/  IADD3 R132, P1, R162, R133, RZ ;  /* 0x00000085a2847210 */ /* 0x002fc40007f3e0ff */
[----:B------:R-:W4:Y:S04]  /*d740*/  LDL R133, [R1+0x124] ;  /* 0x0001240001857983 */ /* 0x000f280000100800 */
[----:B------:R0:W-:Y:S02]  /*d750*/  STS.U8 [R184+UR58+0x5100], R186 ;  /* 0x005100bab8007988 */ /* 0x0001e4000800003a */
[----:B0-----:R-:W-:Y:S01]  /*d760*/  PRMT R186, RZ, 0x7610, R186 ;  /* 0x00007610ffba7816 */ /* 0x001fe200000000ba */
[----:B----4-:R-:W-:-:S05]  /*d770*/  IMAD.X R133, R165, 0x1, R133, P1 ;  /* 0x00000001a5857824 */ /* 0x010fca00008e0685 */
[----:B------:R0:W4:Y:S04]  /*d780*/  @!P0 LDG.E.U8 R186, desc[UR38][R132.64] ;  /* 0x0000002684ba8981 */ /* 0x000128000c1e1100 */
        /* <DEDUP_REMOVED lines=28> */
[----:B------:R-:W0:Y:S04]  /*d950*/  LDL R133, [R1+0x88] ;  /* 0x0000880001857983 */ /* 0x000e280000100800 */
[----:B------:R1:W-:Y:S04]  /*d960*/  STS.U8 [R184+UR58+0x6900], R199 ;  /* 0x006900c7b8007988 */ /* 0x0003e8000800003a */
[----:B-1----:R-:W2:Y:S01]  /*d970*/  LDL.LU R199, [R1+0x11c] ;  /* 0x00011c0001c77983 */ /* 0x002ea20000300800 */
[----:B0-----:R-:W-:-:S03]  /*d980*/  IADD3 R132, P1, R162, R133, RZ ;  /* 0x00000085a2847210 */ /* 0x001fc60007f3e0ff */
        /* <DEDUP_REMOVED lines=20> */
[----:B------:R0:W-:Y:S01]  /*dad0*/  STL [R1+0x250], R197 ;  /* 0x000250c501007387 */ /* 0x0001e20000100800 */
[----:B---3--:R-:W-:-:S05]  /*dae0*/  IMAD.X R133, R165, 0x1, R133, P1 ;  /* 0x00000001a5857824 */ /* 0x008fca00008e0685 */
        /* <DEDUP_REMOVED lines=16> */
[----:B-1----:R-:W-:Y:S02]  /*dbf0*/  IADD3 R132, P1, R162, R197, RZ ;  /* 0x000000c5a2847210 */ /* 0x002fe40007f3e0ff */
[----:B0-----:R-:W2:Y:S04]  /*dc00*/  LDL.LU R197, [R1+0x15c] ;  /* 0x00015c0001c57983 */ /* 0x001ea80000300800 */
[----:B------:R0:W-:Y:S01]  /*dc10*/  STS.U8 [R184+UR58+0x500], R149 ;  /* 0x00050095b8007988 */ /* 0x0001e2000800003a */
[----:B------:R-:W-:Y:S01]  /*dc20*/  IMAD.X R133, R165, 0x1, R195, P1 ;  /* 0x00000001a5857824 */ /* 0x000fe200008e06c3 */
[----:B0-----:R-:W-:-:S02]  /*dc30*/  PRMT R149, RZ, 0x7610, R149 ;  /* 0x00007610ff957816 */ /* 0x001fc40000000095 */
[----:B------:R0:W-:Y:S04]  /*dc40*/  STS.U8 [R184+UR58+0x100], R158 ;  /* 0x0001009eb8007988 */ /* 0x0001e8000800003a */
[----:B------:R1:W3:Y:S04]  /*dc50*/  @!P0 LDG.E.U8 R149, desc[UR38][R132.64] ;  /* 0x0000002684958981 */ /* 0x0002e8000c1e1100 */
[----:B------:R4:W-:Y:S01]  /*dc60*/  STL [R1+0x258], R195 ;  /* 0x000258c301007387 */ /* 0x0009e20000100800 */
[----:B0-----:R-:W-:Y:S02]  /*dc70*/  PRMT R158, RZ, 0x7610, R158 ;  /* 0x00007610ff9e7816 */ /* 0x001fe4000000009e */
[C---:B-1----:R-:W-:Y:S01]  /*dc80*/  IADD3 R132, P1, R162.reuse, R196, RZ ;  /* 0x000000c4a2847210 */ /* 0x042fe20007f3e0ff */
[----:B----4-:R-:W4:Y:S04]  /*dc90*/  LDL.LU R195, [R1+0x13c] ;  /* 0x00013c0001c37983 */ /* 0x010f280000300800 */
[----:B------:R-:W-:Y:S01]  /*dca0*/  IMAD.X R133, R165, 0x1, R2, P1 ;  /* 0x00000001a5857824 */ /* 0x000fe200008e0602 */
[----:B------:R0:W-:Y:S04]  /*dcb0*/  STL [R1+0x260], R196 ;  /* 0x000260c401007387 */ /* 0x0001e80000100800 */
[----:B------:R1:W3:Y:S04]  /*dcc0*/  @!P0 LDG.E.U8 R158, desc[UR38][R132.64] ;  /* 0x00000026849e8981 */ /* 0x0002e8000c1e1100 */
[----:B0-----:R-:W3:Y:S04]  /*dcd0*/  LDL.LU R196, [R1+0xfc] ;  /* 0x0000fc0001c47983 */ /* 0x001ee80000300800 */
[----:B------:R0:W-:Y:S01]  /*dce0*/  STL [R1+0x264], R2 ;  /* 0x0002640201007387 */ /* 0x0001e20000100800 */
[----:B-1----:R-:W-:-:S03]  /*dcf0*/  IADD3 R132, P1, R162, R0, RZ ;  /* 0x00000000a2847210 */ /* 0x002fc60007f3e0ff */
[----:B0-----:R-:W3:Y:S04]  /*dd00*/  LDL.LU R2, [R1+0x120] ;  /* 0x0001200001027983 */ /* 0x001ee80000300800 */
[----:B------:R0:W-:Y:S04]  /*dd10*/  STL [R1+0x268], R0 ;  /* 0x0002680001007387 */ /* 0x0001e80000100800 */
[----:B0-----:R-:W4:Y:S01]  /*dd20*/  LDL R0, [R1+0x140] ;  /* 0x0001400001007983 */ /* 0x001f220000100800 */
[----:B--2---:R-:W-:-:S03]  /*dd30*/  IMAD.X R133, R165, 0x1, R197, P1 ;  /* 0x00000001a5857824 */ /* 0x004fc600008e06c5 */
[----:B------:R0:W-:Y:S04]  /*dd40*/  STL [R1+0x26c], R197 ;  /* 0x00026cc501007387 */ /* 0x0001e80000100800 */
[----:B0-----:R-:W2:Y:S04]  /*dd50*/  LDL.LU R197, [R1+0x100] ;  /* 0x0001000001c57983 */ /* 0x001ea80000300800 */
[----:B------:R0:W-:Y:S02]  /*dd60*/  STS.U8 [R184+UR58+0xd00], R159 ;  /* 0x000d009fb8007988 */ /* 0x0001e4000800003a */
[----:B0-----:R-:W-:-:S02]  /*dd70*/  PRMT R159, RZ, 0x7610, R159 ;  /* 0x00007610ff9f7816 */ /* 0x001fc4000000009f */
[----:B------:R0:W-:Y:S04]  /*dd80*/  STS.U8 [R184+UR58+0x1100], R160 ;  /* 0x001100a0b8007988 */ /* 0x0001e8000800003a */
[----:B------:R4:W2:Y:S01]  /*dd90*/  @!P0 LDG.E.U8 R159, desc[UR38][R132.64] ;  /* 0x00000026849f8981 */ /* 0x0008a2000c1e1100 */
[----:B0-----:R-:W-:-:S03]  /*dda0*/  PRMT R160, RZ, 0x7610, R160 ;  /* 0x00007610ffa07816 */ /* 0x001fc600000000a0 */
[----:B------:R0:W-:Y:S02]  /*ddb0*/  STS.U8 [R184+UR58+0x1500], R161 ;  /* 0x001500a1b8007988 */ /* 0x0001e4000800003a */
[----:B0-----:R-:W-:Y:S02]  /*ddc0*/  PRMT R161, RZ, 0x7610, R161 ;  /* 0x00007610ffa17816 */ /* 0x001fe400000000a1 */
[----:B----4-:R-:W-:Y:S02]  /*ddd0*/  IADD3 R132, P1, R162, R0, RZ ;  /* 0x00000000a2847210 */ /* 0x010fe40007f3e0ff */
[----:B------:R-:W4:Y:S03]  /*dde0*/  LDL.LU R0, [R1+0xdc] ;  /* 0x0000dc0001007983 */ /* 0x000f260000300800 */
[----:B------:R-:W-:-:S05]  /*ddf0*/  IMAD.X R133, R165, 0x1, R195, P1 ;  /* 0x00000001a5857824 */ /* 0x000fca00008e06c3 */
[----:B------:R3:W4:Y:S04]  /*de00*/  @!P0 LDG.E.U8 R160, desc[UR38][R132.64] ;  /* 0x0000002684a08981 */ /* 0x000728000c1e1100 */
[----:B------:R0:W-:Y:S01]  /*de10*/  STL [R1+0x270], R195 ;  /* 0x000270c301007387 */ /* 0x0001e20000100800 */
[----:B---3--:R-:W-:-:S03]  /*de20*/  IADD3 R132, P1, R162, R2, RZ ;  /* 0x00000002a2847210 */ /* 0x008fc60007f3e0ff */
[----:B0-----:R-:W3:Y:S02]  /*de30*/  LDL.LU R195, [R1+0xbc] ;  /* 0x0000bc0001c37983 */ /* 0x001ee40000300800 */
[----:B------:R-:W-:Y:S02]  /*de40*/  IMAD.X R133, R165, 0x1, R199, P1 ;  /* 0x00000001a5857824 */ /* 0x000fe400008e06c7 */
[----:B------:R0:W-:Y:S04]  /*de50*/  STL [R1+0x274], R2 ;  /* 0x0002740201007387 */ /* 0x0001e80000100800 */
[----:B------:R2:W3:Y:S04]  /*de60*/  @!P0 LDG.E.U8 R161, desc[UR38][R132.64] ;  /* 0x0000002684a18981 */ /* 0x0004e8000c1e1100 */
[----:B0-----:R-:W3:Y:S04]  /*de70*/  LDL.LU R2, [R1+0x9c] ;  /* 0x00009c0001027983 */ /* 0x001ee80000300800 */
[----:B------:R0:W-:Y:S04]  /*de80*/  STL [R1+0x278], R199 ;  /* 0x000278c701007387 */ /* 0x0001e80000100800 */
[----:B0-----:R-:W3:Y:S01]  /*de90*/  LDL.LU R199, [R1+0xc0] ;  /* 0x0000c00001c77983 */ /* 0x001ee20000300800 */
[----:B--2---:R-:W-:-:S03]  /*dea0*/  IADD3 R132, P1, R162, R197, RZ ;  /* 0x000000c5a2847210 */ /* 0x004fc60007f3e0ff */
[----:B------:R0:W-:Y:S04]  /*deb0*/  STL [R1+0x27c], R197 ;  /* 0x00027cc501007387 */ /* 0x0001e80000100800 */
[----:B0-----:R-:W2:Y:S01]  /*dec0*/  LDL R197, [R1+0xe0] ;  /* 0x0000e00001c57983 */ /* 0x001ea20000100800 */
[----:B------:R-:W-:-:S03]  /*ded0*/  IMAD.X R133, R165, 0x1, R196, P1 ;  /* 0x00000001a5857824 */ /* 0x000fc600008e06c4 */
[----:B------:R0:W-:Y:S04]  /*dee0*/  STL [R1+0x280], R196 ;  /* 0x000280c401007387 */ /* 0x0001e80000100800 */
[----:B0-----:R-:W3:Y:S04]  /*def0*/  LDL.LU R196, [R1+0xa0] ;  /* 0x0000a00001c47983 */ /* 0x001ee80000300800 */
[----:B------:R0:W-:Y:S02]  /*df00*/  STS.U8 [R184+UR58+0x1900], R166 ;  /* 0x001900a6b8007988 */ /* 0x0001e4000800003a */
[----:B0-----:R-:W-:-:S02]  /*df10*/  PRMT R166, RZ, 0x7610, R166 ;  /* 0x00007610ffa67816 */ /* 0x001fc400000000a6 */
[----:B------:R0:W-:Y:S04]  /*df20*/  STS.U8 [R184+UR58+0x1d00], R167 ;  /* 0x001d00a7b8007988 */ /* 0x0001e8000800003a */
[----:B------:R2:W3:Y:S01]  /*df30*/  @!P0 LDG.E.U8 R166, desc[UR38][R132.64] ;  /* 0x0000002684a68981 */ /* 0x0004e2000c1e1100 */
[----:B0-----:R-:W-:-:S03]  /*df40*/  PRMT R167, RZ, 0x7610, R167 ;  /* 0x00007610ffa77816 */ /* 0x001fc600000000a7 */
[----:B------:R0:W-:Y:S02]  /*df50*/  STS.U8 [R184+UR58+0x2100], R168 ;  /* 0x002100a8b8007988 */ /* 0x0001e4000800003a */
[----:B0-----:R-:W-:Y:S02]  /*df60*/  PRMT R168, RZ, 0x7610, R168 ;  /* 0x00007610ffa87816 */ /* 0x001fe400000000a8 */
[----:B------:R0:W-:Y:S02]  /*df70*/  STS.U8 [R184+UR58+0x2500], R157 ;  /* 0x0025009db8007988 */ /* 0x0001e4000800003a */
[----:B0-----:R-:W-:Y:S02]  /*df80*/  PRMT R157, RZ, 0x7610, R157 ;  /* 0x00007610ff9d7816 */ /* 0x001fe4000000009d */
[----:B--2---:R-:W-:Y:S02]  /*df90*/  IADD3 R132, P1, R162, R197, RZ ;  /* 0x000000c5a2847210 */ /* 0x004fe40007f3e0ff */
[----:B------:R-:W2:Y:S03]  /*dfa0*/  LDL.LU R197, [R1+0x7c] ;  /* 0x00007c0001c57983 */ /* 0x000ea60000300800 */
[----:B----4-:R-:W-:-:S05]  /*dfb0*/  IMAD.X R133, R165, 0x1, R0, P1 ;  /* 0x00000001a5857824 */ /* 0x010fca00008e0600 */
[----:B------:R3:W4:Y:S02]  /*dfc0*/  @!P0 LDG.E.U8 R167, desc[UR38][R132.64] ;  /* 0x0000002684a78981 */ /* 0x000724000c1e1100 */
[----:B---3--:R-:W-:-:S05]  /*dfd0*/  IADD3 R132, P1, R162, R199, RZ ;  /* 0x000000c7a2847210 */ /* 0x008fca0007f3e0ff */
[----:B------:R-:W-:-:S05]  /*dfe0*/  IMAD.X R133, R165, 0x1, R195, P1 ;  /* 0x00000001a5857824 */ /* 0x000fca00008e06c3 */
[----:B------:R0:W3:Y:S02]  /*dff0*/  @!P0 LDG.E.U8 R168, desc[UR38][R132.64] ;  /* 0x0000002684a88981 */ /* 0x0000e4000c1e1100 */
[----:B0-----:R-:W-:Y:S02]  /*e000*/  IADD3 R132, P1, R162, R196, RZ ;  /* 0x000000c4a2847210 */ /* 0x001fe40007f3e0ff */
[----:B------:R0:W-:Y:S03]  /*e010*/  STL [R1+0x284], R0 ;  /* 0x0002840001007387 */ /* 0x0001e60000100800 */
[----:B------:R-:W-:-:S05]  /*e020*/  IMAD.X R133, R165, 0x1, R2, P1 ;  /* 0x00000001a5857824 */ /* 0x000fca00008e0602 */
[----:B------:R1:W3:Y:S04]  /*e030*/  @!P0 LDG.E.U8 R157, desc[UR38][R132.64] ;  /* 0x00000026849d8981 */ /* 0x0002e8000c1e1100 */
[----:B0-----:R-:W4:Y:S04]  /*e040*/  LDL.LU R0, [R1+0x5c] ;  /* 0x00005c0001007983 */ /* 0x001f280000300800 */
[----:B------:R0:W-:Y:S04]  /*e050*/  STL [R1+0x288], R199 ;  /* 0x000288c701007387 */ /* 0x0001e80000100800 */
[----:B0-----:R-:W3:Y:S04]  /*e060*/  LDL.LU R199, [R1+0x60] ;  /* 0x0000600001c77983 */ /* 0x001ee80000300800 */
[----:B------:R-:W1:Y:S04]  /*e070*/  LDL R133, [R1+0x80] ;  /* 0x0000800001857983 */ /* 0x000e680000100800 */
[----:B------:R0:W-:Y:S02]  /*e080*/  STS.U8 [R184+UR58+0x2900], R145 ;  /* 0x00290091b8007988 */ /* 0x0001e4000800003a */
[----:B0-----:R-:W-:-:S02]  /*e090*/  PRMT R145, RZ, 0x7610, R145 ;  /* 0x00007610ff917816 */ /* 0x001fc40000000091 */
[----:B-1----:R-:W-:-:S05]  /*e0a0*/  IADD3 R132, P1, R162, R133, RZ ;  /* 0x00000085a2847210 */ /* 0x002fca0007f3e0ff */
[----:B--2---:R-:W-:-:S05]  /*e0b0*/  IMAD.X R133, R165, 0x1, R197, P1 ;  /* 0x00000001a5857824 */ /* 0x004fca00008e06c5 */
[----:B------:R3:W2:Y:S02]  /*e0c0*/  @!P0 LDG.E.U8 R145, desc[UR38][R132.64] ;  /* 0x0000002684918981 */ /* 0x0006a4000c1e1100 */
[----:B---3--:R-:W-:Y:S02]  /*e0d0*/  IADD3 R132, P1, R162, R199, RZ ;  /* 0x000000c7a2847210 */ /* 0x008fe40007f3e0ff */
[----:B------:R-:W-:-:S03]  /*e0e0*/  PRMT R162, RZ, 0x7610, R162 ;  /* 0x00007610ffa27816 */ /* 0x000fc600000000a2 */
[----:B----4-:R-:W-:-:S05]  /*e0f0*/  IMAD.X R133, R165, 0x1, R0, P1 ;  /* 0x00000001a5857824 */ /* 0x010fca00008e0600 */
[----:B------:R0:W3:Y:S02]  /*e100*/  @!P0 LDG.E.U8 R162, desc[UR38][R132.64] ;  /* 0x0000002684a28981 */ /* 0x0000e4000c1e1100 */
[----:B0-----:R-:W0:Y:S02]  /*e110*/  S2R R133, SR_TID.X ;  /* 0x0000000000857919 */ /* 0x001e240000002100 */
[----:B------:R-:W4:Y:S04]  /*e120*/  LDL.LU R132, [R1+0x204] ;  /* 0x0002040001847983 */ /* 0x000f280000300800 */
[----:B------:R1:W-:Y:S04]  /*e130*/  STS.U8 [R184+UR58+0x3d00], R169 ;  /* 0x003d00a9b8007988 */ /* 0x0003e8000800003a */
[----:B------:R1:W-:Y:S01]  /*e140*/  STS.U8 [R184+UR58+0x3900], R163 ;  /* 0x003900a3b8007988 */ /* 0x0003e2000800003a */
[----:B0-----:R-:W-:-:S04]  /*e150*/  SHF.R.U32.HI R133, RZ, 0x5, R133 ;  /* 0x00000005ff857819 */ /* 0x001fc80000011685 */
[----:B------:R-:W-:Y:S02]  /*e160*/  R2UR UR19, R133 ;  /* 0x00000000851372ca */ /* 0x000fe400000e0000 */
[----:B------:R-:W4:Y:S04]  /*e170*/  LDL.LU R133, [R1+0x200] ;  /* 0x0002000001857983 */ /* 0x000f280000300800 */
[----:B-1----:R-:W4:Y:S04]  /*e180*/  LDL.LU R169, [R1] ;  /* 0x0000000001a97983 */ /* 0x002f280000300800 */
[----:B------:R-:W4:Y:S01]  /*e190*/  LDL.LU R163, [R1+0x4] ;  /* 0x0000040001a37983 */ /* 0x000f220000300800 */
[----:B------:R-:W-:-:S03]  /*e1a0*/  LOP3.LUT R165, R164, 0x40, RZ, 0x3c, !PT ;  /* 0x00000040a4a57812 */ /* 0x000fc600078e3cff */
[----:B------:R0:W-:Y:S01]  /*e1b0*/  STS.U8 [R184+UR58+0x4100], R172 ;  /* 0x004100acb8007988 */ /* 0x0001e2000800003a */
[----:B------:R-:W-:-:S03]  /*e1c0*/  LOP3.LUT R164, R164, 0x60, RZ, 0x3c, !PT ;  /* 0x00000060a4a47812 */ /* 0x000fc600078e3cff */
[----:B------:R1:W-:Y:S04]  /*e1d0*/  STS.U8 [R184+UR58+0x3500], R155 ;  /* 0x0035009bb8007988 */ /* 0x0003e8000800003a */
[----:B0-----:R-:W4:Y:S04]  /*e1e0*/  LDL.LU R172, [R1+0x8] ;  /* 0x0000080001ac7983 */ /* 0x001f280000300800 */
[----:B-1----:R-:W4:Y:S04]  /*e1f0*/  LDL.LU R155, [R1+0xc] ;  /* 0x00000c00019b7983 */ /* 0x002f280000300800 */
[----:B------:R-:W-:Y:S04]  /*e200*/  STS.U8 [R184+UR58+0x2d00], R141 ;  /* 0x002d008db8007988 */ /* 0x000fe8000800003a */
        /* <DEDUP_REMOVED lines=46> */
[----:B------:R0:W-:Y:S04]  /*e4f0*/  STS.U8 [R164+UR58+0x7700], R131 ;  /* 0x00770083a4007988 */ /* 0x0001e8000800003a */
[----:B------:R-:W-:Y:S04]  /*e500*/  STS.U8 [R164+UR58+0x7b00], R153 ;  /* 0x007b0099a4007988 */ /* 0x000fe8000800003a */
[----:B------:R-:W-:Y:S01]  /*e510*/  STS.U8 [R164+UR58+0x7f00], R209 ;  /* 0x007f00d1a4007988 */ /* 0x000fe2000800003a */
[----:B------:R-:W-:Y:S01]  /*e520*/  USHF.L.U32 UR17, UR19, 0x8, URZ ;  /* 0x0000000813117899 */ /* 0x000fe2000800063f */
[----:B------:R-:W-:Y:S01]  /*e530*/  IADD3 R5, P5, R5, UR61, RZ ;  /* 0x0000003d05057c10 */ /* 0x000fe2000ffbe0ff */
[----:B------:R-:W-:Y:S01]  /*e540*/  UIADD3.64 UR24, UR20, 0x2, URZ ;  /* 0x0000000214187897 */ /* 0x000fe2000fffe03f */
        /* <DEDUP_REMOVED lines=14> */
[----:B--2---:R-:W-:Y:S04]  /*e630*/  STS.U8 [R164+UR58+0x3b00], R145 ;  /* 0x003b0091a4007988 */ /* 0x004fe8000800003a */
[----:B---3--:R-:W-:Y:S01]  /*e640*/  STS.U8 [R164+UR58+0x3f00], R162 ;  /* 0x003f00a2a4007988 */ /* 0x008fe2000800003a */
[----:B------:R-:W-:Y:S01]  /*e650*/  IADD3 R6, P6, R6, UR61, RZ ;  /* 0x0000003d06067c10 */ /* 0x000fe2000ffde0ff */
[----:B0-----:R-:W0:Y:S01]  /*e660*/  LDC R131, c[0x0][0x238] ;  /* 0x00008e00ff837b82 */ /* 0x001e220000000800 */
[----:B------:R1:W-:Y:S06]  /*e670*/  MEMBAR.ALL.CTA ;  /* 0x0000000000007992 */ /* 0x0003ec0000008000 */
[----:B-1----:R-:W1:Y:S04]  /*e680*/  FENCE.VIEW.ASYNC.S ;  /* 0x00000000000073c6 */ /* 0x002e680000000000 */
[----:B------:R-:W2:Y:S01]  /*e690*/  LDL.LU R146, [R1+0x10] ;  /* 0x0000100001927983 */ /* 0x000ea20000300800 */
[----:B------:R-:W-:Y:S01]  /*e6a0*/  ULOP3.LUT UR17, UR17, 0x400, URZ, 0xc0, !UPT ;  /* 0x0000040011117892 */ /* 0x000fe2000f8ec03f */
[----:B------:R-:W-:Y:S01]  /*e6b0*/  UMOV UR19, 0x40000040 ;  /* 0x4000004000137882 */ /* 0x000fe20000000000 */
[----:B------:R-:W-:Y:S01]  /*e6c0*/  IADD3 R8, P2, R8, UR61, RZ ;  /* 0x0000003d08087c10 */ /* 0x000fe2000ff5e0ff */
[----:B-1----:R-:W-:Y:S01]  /*e6d0*/  BAR.SYNC.DEFER_BLOCKING 0x0 ;  /* 0x0000000000007b1d */ /* 0x002fe20000010000 */
[----:B------:R-:W-:-:S04]  /*e6e0*/  ULEA.HI UR17, UR58, UR17, URZ, 0x1c ;  /* 0x000000113a117291 */ /* 0x000fc8000f8fe03f */
[----:B------:R-:W-:-:S03]  /*e6f0*/  ULOP3.LUT UR18, UR17, 0x3fff, URZ, 0xc0, !UPT ;  /* 0x00003fff11127892 */ /* 0x000fc6000f8ec03f */
[----:B------:R-:W-:Y:S01]  /*e700*/  UMOV UR17, 0x40000040 ;  /* 0x4000004000117882 */ /* 0x000fe20000000000 */
[----:B------:R-:W-:Y:S01]  /*e710*/  IADD3 R7, P1, R7, UR61, RZ ;  /* 0x0000003d07077c10 */ /* 0x000fe2000ff3e0ff */
[----:B------:R-:W3:Y:S01]  /*e720*/  LDL.LU R141, [R1+0x14] ;  /* 0x00001400018d7983 */ /* 0x000ee20000300800 */
[----:B------:R-:W-:-:S06]  /*e730*/  WARPGROUP.ARRIVE ;  /* 0x00000000000079c5 */ /* 0x000fcc0000000000 */
[----:B------:R-:W-:Y:S01]  /*e740*/  QGMMA.64x128x32.F32.E4M3.E4M3 R24, gdesc[UR16], R24 ;  /* 0x01e00000101879f3 */ /* 0x000fe20008700818 */
[----:B------:R-:W-:Y:S01]  /*e750*/  UIADD3 UR22, UP0, UR18, 0x2, URZ ;  /* 0x0000000212167890 */ /* 0x000fe2000ff1e03f */
[----:B------:R-:W-:-:S03]  /*e760*/  UMOV UR17, URZ ;  /* 0x0000003f00117c82 */ /* 0x000fc60008000000 */
[----:B------:R-:W-:Y:S02]  /*e770*/  UIADD3.X UR23, UR17, 0x40000040, URZ, UP0, !UPT ;  /* 0x4000004011177890 */ /* 0x000fe400087fe43f */
[----:B------:R-:W-:-:S06]  /*e780*/  USHF.R.S32.HI UR17, URZ, 0x1f, UR61 ;  /* 0x0000001f3f117899 */ /* 0x000fcc000801143d */
[----:B------:R-:W-:Y:S02]  /*e790*/  IADD3.X R211, R211, UR17, RZ, P5, !PT ;  /* 0x00000011d3d37c10 */ /* 0x000fe4000affe4ff */
[----:B------:R-:W-:Y:S02]  /*e7a0*/  IADD3 R11, P5, R11, UR61, RZ ;  /* 0x0000003d0b0b7c10 */ /* 0x000fe4000ffbe0ff */
[----:B------:R-:W-:Y:S01]  /*e7b0*/  IADD3.X R212, R212, UR17, RZ, P6, !PT ;  /* 0x00000011d4d47c10 */ /* 0x000fe2000b7fe4ff */
[----:B------:R-:W-:Y:S01]  /*e7c0*/  QGMMA.64x128x32.F32.E4M3.E4M3 R24, gdesc[UR20], R24 ;  /* 0x01e00000141879f3 */ /* 0x000fe20008700818 */
[----:B------:R-:W-:Y:S02]  /*e7d0*/  IADD3 R12, P6, R12, UR61, RZ ;  /* 0x0000003d0c0c7c10 */ /* 0x000fe4000ffde0ff */
[----:B------:R-:W-:Y:S02]  /*e7e0*/  IADD3.X R217, R217, UR17, RZ, P5, !PT ;  /* 0x00000011d9d97c10 */ /* 0x000fe4000affe4ff */
[----:B------:R-:W-:-:S02]  /*e7f0*/  IADD3 R17, P5, R17, UR61, RZ ;  /* 0x0000003d11117c10 */ /* 0x000fc4000ffbe0ff */
[----:B------:R-:W-:Y:S02]  /*e800*/  IADD3.X R218, R218, UR17, RZ, P6, !PT ;  /* 0x00000011dada7c10 */ /* 0x000fe4000b7fe4ff */
[----:B------:R-:W-:Y:S02]  /*e810*/  IADD3.X R214, R214, UR17, RZ, P2, !PT ;  /* 0x00000011d6d67c10 */ /* 0x000fe400097fe4ff */
[----:B------:R-:W-:Y:S02]  /*e820*/  IADD3 R18, P6, R18, UR61, RZ ;  /* 0x0000003d12127c10 */ /* 0x000fe4000ffde0ff */
[----:B------:R-:W-:Y:S02]  /*e830*/  IADD3.X R213, R213, UR17, RZ, P1, !PT ;  /* 0x00000011d5d57c10 */ /* 0x000fe40008ffe4ff */
[----:B------:R-:W-:Y:S02]  /*e840*/  IADD3 R14, P2, R14, UR61, RZ ;  /* 0x0000003d0e0e7c10 */ /* 0x000fe4000ff5e0ff */
[----:B------:R-:W-:-:S02]  /*e850*/  IADD3 R13, P1, R13, UR61, RZ ;  /* 0x0000003d0d0d7c10 */ /* 0x000fc4000ff3e0ff */
[----:B------:R-:W-:Y:S01]  /*e860*/  IADD3.X R223, R223, UR17, RZ, P5, !PT ;  /* 0x00000011dfdf7c10 */ /* 0x000fe2000affe4ff */
[----:B------:R-:W-:Y:S01]  /*e870*/  UIADD3.64 UR26, UR22, 0x2, URZ ;  /* 0x00000002161a7897 */ /* 0x000fe2000fffe03f */
[----:B------:R-:W-:Y:S02]  /*e880*/  IADD3 R23, P5, R23, UR61, RZ ;  /* 0x0000003d17177c10 */ /* 0x000fe4000ffbe0ff */
[----:B------:R-:W-:Y:S02]  /*e890*/  IADD3.X R224, R224, UR17, RZ, P6, !PT ;  /* 0x00000011e0e07c10 */ /* 0x000fe4000b7fe4ff */
[----:B------:R-:W-:Y:S02]  /*e8a0*/  IADD3 R9, P3, R9, UR61, RZ ;  /* 0x0000003d09097c10 */ /* 0x000fe4000ff7e0ff */
[----:B------:R-:W-:Y:S02]  /*e8b0*/  IADD3.X R220, R220, UR17, RZ, P2, !PT ;  /* 0x00000011dcdc7c10 */ /* 0x000fe400097fe4ff */
[----:B------:R-:W-:-:S02]  /*e8c0*/  IADD3 R88, P6, R88, UR61, RZ ;  /* 0x0000003d58587c10 */ /* 0x000fc4000ffde0ff */
[----:B------:R-:W-:Y:S02]  /*e8d0*/  IADD3.X R219, R219, UR17, RZ, P1, !PT ;  /* 0x00000011dbdb7c10 */ /* 0x000fe40008ffe4ff */
[----:B------:R-:W-:Y:S02]  /*e8e0*/  IADD3 R20, P2, R20, UR61, RZ ;  /* 0x0000003d14147c10 */ /* 0x000fe4000ff5e0ff */
[----:B------:R-:W-:Y:S02]  /*e8f0*/  IADD3 R19, P1, R19, UR61, RZ ;  /* 0x0000003d13137c10 */ /* 0x000fe4000ff3e0ff */
[----:B------:R-:W-:Y:S02]  /*e900*/  IADD3.X R229, R229, UR17, RZ, P5, !PT ;  /* 0x00000011e5e57c10 */ /* 0x000fe4000affe4ff */
[----:B------:R-:W-:Y:S02]  /*e910*/  IADD3 R93, P5, R93, UR61, RZ ;  /* 0x0000003d5d5d7c10 */ /* 0x000fe4000ffbe0ff */
[----:B------:R-:W-:-:S02]  /*e920*/  IADD3.X R215, R215, UR17, RZ, P3, !PT ;  /* 0x00000011d7d77c10 */ /* 0x000fc40009ffe4ff */
[----:B------:R-:W-:Y:S02]  /*e930*/  IADD3.X R230, R230, UR17, RZ, P6, !PT ;  /* 0x00000011e6e67c10 */ /* 0x000fe4000b7fe4ff */
[----:B------:R-:W-:Y:S02]  /*e940*/  IADD3 R15, P3, R15, UR61, RZ ;  /* 0x0000003d0f0f7c10 */ /* 0x000fe4000ff7e0ff */
[----:B------:R-:W-:Y:S02]  /*e950*/  IADD3.X R226, R226, UR17, RZ, P2, !PT ;  /* 0x00000011e2e27c10 */ /* 0x000fe400097fe4ff */
[----:B------:R-:W-:Y:S02]  /*e960*/  IADD3 R94, P6, R94, UR61, RZ ;  /* 0x0000003d5e5e7c10 */ /* 0x000fe4000ffde0ff */
[----:B------:R-:W-:Y:S02]  /*e970*/  IADD3.X R225, R225, UR17, RZ, P1, !PT ;  /* 0x00000011e1e17c10 */ /* 0x000fe40008ffe4ff */
[----:B------:R-:W-:-:S02]  /*e980*/  IADD3 R90, P2, R90, UR61, RZ ;  /* 0x0000003d5a5a7c10 */ /* 0x000fc4000ff5e0ff */
[----:B------:R-:W-:Y:S02]  /*e990*/  IADD3 R89, P1, R89, UR61, RZ ;  /* 0x0000003d59597c10 */ /* 0x000fe4000ff3e0ff */
[----:B------:R-:W-:Y:S02]  /*e9a0*/  IADD3.X R235, R235, UR17, RZ, P5, !PT ;  /* 0x00000011ebeb7c10 */ /* 0x000fe4000affe4ff */
[----:B------:R-:W-:Y:S02]  /*e9b0*/  IADD3 R99, P5, R99, UR61, RZ ;  /* 0x0000003d63637c10 */ /* 0x000fe4000ffbe0ff */
[----:B------:R-:W-:Y:S02]  /*e9c0*/  IADD3.X R221, R221, UR17, RZ, P3, !PT ;  /* 0x00000011dddd7c10 */ /* 0x000fe40009ffe4ff */
[----:B------:R-:W-:Y:S02]  /*e9d0*/  IADD3.X R236, R236, UR17, RZ, P6, !PT ;  /* 0x00000011ecec7c10 */ /* 0x000fe4000b7fe4ff */
[----:B------:R-:W-:-:S02]  /*e9e0*/  IADD3 R21, P3, R21, UR61, RZ ;  /* 0x0000003d15157c10 */ /* 0x000fc4000ff7e0ff */
[----:B------:R-:W-:Y:S02]  /*e9f0*/  IADD3.X R232, R232, UR17, RZ, P2, !PT ;  /* 0x00000011e8e87c10 */ /* 0x000fe400097fe4ff */
[----:B------:R-:W-:Y:S02]  /*ea00*/  IADD3 R100, P6, R100, UR61, RZ ;  /* 0x0000003d64647c10 */ /* 0x000fe4000ffde0ff */
[----:B------:R-:W-:Y:S02]  /*ea10*/  IADD3.X R231, R231, UR17, RZ, P1, !PT ;  /* 0x00000011e7e77c10 */ /* 0x000fe40008ffe4ff */
[----:B------:R-:W-:Y:S02]  /*ea20*/  IADD3 R96, P2, R96, UR61, RZ ;  /* 0x0000003d60607c10 */ /* 0x000fe4000ff5e0ff */
[----:B------:R-:W-:Y:S02]  /*ea30*/  IADD3 R95, P1, R95, UR61, RZ ;  /* 0x0000003d5f5f7c10 */ /* 0x000fe4000ff3e0ff */
[----:B------:R-:W-:-:S02]  /*ea40*/  IADD3.X R241, R241, UR17, RZ, P5, !PT ;  /* 0x00000011f1f17c10 */ /* 0x000fc4000affe4ff */
[----:B------:R-:W-:Y:S02]  /*ea50*/  IADD3 R105, P5, R105, UR61, RZ ;  /* 0x0000003d69697c10 */ /* 0x000fe4000ffbe0ff */
[----:B------:R-:W-:Y:S02]  /*ea60*/  IADD3.X R227, R227, UR17, RZ, P3, !PT ;  /* 0x00000011e3e37c10 */ /* 0x000fe40009ffe4ff */
[----:B------:R-:W-:Y:S02]  /*ea70*/  IADD3.X R242, R242, UR17, RZ, P6, !PT ;  /* 0x00000011f2f27c10 */ /* 0x000fe4000b7fe4ff */
[----:B------:R-:W-:Y:S02]  /*ea80*/  IADD3 R91, P3, R91, UR61, RZ ;  /* 0x0000003d5b5b7c10 */ /* 0x000fe4000ff7e0ff */
[----:B------:R-:W-:Y:S02]  /*ea90*/  IADD3.X R238, R238, UR17, RZ, P2, !PT ;  /* 0x00000011eeee7c10 */ /* 0x000fe400097fe4ff */
[----:B------:R-:W-:-:S02]  /*eaa0*/  IADD3 R106, P6, R106, UR61, RZ ;  /* 0x0000003d6a6a7c10 */ /* 0x000fc4000ffde0ff */
[----:B------:R-:W-:Y:S02]  /*eab0*/  IADD3.X R237, R237, UR17, RZ, P1, !PT ;  /* 0x00000011eded7c10 */ /* 0x000fe40008ffe4ff */
[----:B------:R-:W-:Y:S02]  /*eac0*/  IADD3 R102, P2, R102, UR61, RZ ;  /* 0x0000003d66667c10 */ /* 0x000fe4000ff5e0ff */
[----:B------:R-:W-:Y:S02]  /*ead0*/  IADD3 R101, P1, R101, UR61, RZ ;  /* 0x0000003d65657c10 */ /* 0x000fe4000ff3e0ff */
[----:B------:R-:W-:Y:S01]  /*eae0*/  IADD3.X R247, R247, UR17, RZ, P5, !PT ;  /* 0x00000011f7f77c10 */ /* 0x000fe2000affe4ff */
[----:B------:R-:W-:Y:S01]  /*eaf0*/  QGMMA.64x128x32.F32.E4M3.E4M3 R24, gdesc[UR24], R24 ;  /* 0x01e00000181879f3 */ /* 0x000fe20008700818 */
[----:B----4-:R-:W-:Y:S02]  /*eb00*/  R2UR UR25, R132 ;  /* 0x00000000841972ca */ /* 0x010fe400000e0000 */
[----:B------:R-:W4:Y:S01]  /*eb10*/  LDL.LU R132, [R1+0x18] ;  /* 0x0000180001847983 */ /* 0x000f220000300800 */
[----:B------:R-:W-:-:S03]  /*eb20*/  R2UR UR24, R133 ;  /* 0x00000000851872ca */ /* 0x000fc600000e0000 */
[----:B------:R-:W4:Y:S01]  /*eb30*/  LDL.LU R184, [R1+0x1c] ;  /* 0x00001c0001b87983 */ /* 0x000f220000300800 */
[----:B------:R-:W-:Y:S02]  /*eb40*/  IADD3 R111, P5, R111, UR61, RZ ;  /* 0x0000003d6f6f7c10 */ /* 0x000fe4000ffbe0ff */
[----:B------:R-:W-:Y:S01]  /*eb50*/  IADD3.X R233, R233, UR17, RZ, P3, !PT ;  /* 0x00000011e9e97c10 */ /* 0x000fe20009ffe4ff */
[----:B------:R-:W4:Y:S01]  /*eb60*/  LDL.LU R133, [R1+0x20] ;  /* 0x0000200001857983 */ /* 0x000f220000300800 */
        /* <DEDUP_REMOVED lines=8> */
[----:B------:R-:W-:Y:S02]  /*ebf0*/  IADD3.X R239, R239, UR17, RZ, P3, !PT ;  /* 0x00000011efef7c10 */ /* 0x000fe40009ffe4ff */
[----:B------:R-:W-:-:S02]  /*ec00*/  IADD3.X R163, R163, UR17, RZ, P6, !PT ;  /* 0x00000011a3a37c10 */ /* 0x000fc4000b7fe4ff */
[----:B------:R-:W-:Y:S02]  /*ec10*/  IADD3 R103, P3, R103, UR61, RZ ;  /* 0x0000003d67677c10 */ /* 0x000fe4000ff7e0ff */
[----:B------:R-:W-:Y:S01]  /*ec20*/  IADD3.X R250, R250, UR17, RZ, P2, !PT ;  /* 0x00000011fafa7c10 */ /* 0x000fe200097fe4ff */
[----:B------:R1:W-:Y:S01]  /*ec30*/  STL [R1], R169 ;  /* 0x000000a901007387 */ /* 0x0003e20000100800 */
[----:B------:R-:W-:Y:S02]  /*ec40*/  IADD3.X R249, R249, UR17, RZ, P1, !PT ;  /* 0x00000011f9f97c10 */ /* 0x000fe40008ffe4ff */
[----:B------:R-:W-:Y:S02]  /*ec50*/  IADD3 R114, P2, R114, UR61, RZ ;  /* 0x0000003d72727c10 */ /* 0x000fe4000ff5e0ff */
[----:B------:R-:W-:Y:S02]  /*ec60*/  IADD3 R113, P1, R113, UR61, RZ ;  /* 0x0000003d71717c10 */ /* 0x000fe4000ff3e0ff */
[----:B------:R-:W-:Y:S01]  /*ec70*/  IADD3.X R245, R245, UR17, RZ, P3, !PT ;  /* 0x00000011f5f57c10 */ /* 0x000fe20009ffe4ff */
[----:B-1----:R-:W4:Y:S01]  /*ec80*/  LDL.LU R169, [R1+0x24] ;  /* 0x0000240001a97983 */ /* 0x002f220000300800 */
[----:B------:R-:W-:-:S02]  /*ec90*/  IADD3 R109, P3, R109, UR61, RZ ;  /* 0x0000003d6d6d7c10 */ /* 0x000fc4000ff7e0ff */
[----:B------:R-:W-:Y:S01]  /*eca0*/  IADD3.X R155, R155, UR17, RZ, P2, !PT ;  /* 0x000000119b9b7c10 */ /* 0x000fe200097fe4ff */
[----:B------:R1:W-:Y:S01]  /*ecb0*/  STL [R1+0x4], R163 ;  /* 0x000004a301007387 */ /* 0x0003e20000100800 */
[----:B------:R-:W-:Y:S02]  /*ecc0*/  IADD3.X R172, R172, UR17, RZ, P1, !PT ;  /* 0x00000011acac7c10 */ /* 0x000fe40008ffe4ff */
[----:B------:R-:W-:Y:S02]  /*ecd0*/  IADD3.X R251, R251, UR17, RZ, P3, !PT ;  /* 0x00000011fbfb7c10 */ /* 0x000fe40009ffe4ff */
[----:B------:R-:W-:Y:S01]  /*ece0*/  IADD3 R115, P3, R115, UR61, RZ ;  /* 0x0000003d73737c10 */ /* 0x000fe2000ff7e0ff */
[----:B-1----:R-:W4:Y:S04]  /*ecf0*/  LDL.LU R163, [R1+0x28] ;  /* 0x0000280001a37983 */ /* 0x002f280000300800 */
[----:B------:R1:W-:Y:S01]  /*ed00*/  STL [R1+0xc], R155 ;  /* 0x00000c9b01007387 */ /* 0x0003e20000100800 */
[----:B--2---:R-:W-:-:S03]  /*ed10*/  IADD3.X R146, R146, UR17, RZ, P3, !PT ;  /* 0x0000001192927c10 */ /* 0x004fc60009ffe4ff */
[----:B------:R-:W-:Y:S04]  /*ed20*/  STL [R1+0x8], R172 ;  /* 0x000008ac01007387 */ /* 0x000fe80000100800 */
[----:B-1----:R-:W2:Y:S04]  /*ed30*/  LDL.LU R155, [R1+0x2c] ;  /* 0x00002c00019b7983 */ /* 0x002ea80000300800 */
[----:B------:R1:W-:Y:S04]  /*ed40*/  STL [R1+0x10], R146 ;  /* 0x0000109201007387 */ /* 0x0003e80000100800 */
[----:B-1----:R-:W2:Y:S01]  /*ed50*/  LDL.LU R146, [R1+0x30] ;  /* 0x0000300001927983 */ /* 0x002ea20000300800 */
[----:B------:R-:W-:-:S04]  /*ed60*/  IADD3 R130, P4, R130, UR61, RZ ;  /* 0x0000003d82827c10 */ /* 0x000fc8000ff9e0ff */
[----:B------:R-:W-:Y:S02]  /*ed70*/  IADD3.X R210, R210, UR17, RZ, P4, !PT ;  /* 0x00000011d2d27c10 */ /* 0x000fe4000a7fe4ff */
        /* <DEDUP_REMOVED lines=14> */
[----:B------:R-:W-:Y:S02]  /*ee60*/  IADD3 R116, P4, R116, UR61, RZ ;  /* 0x0000003d74747c10 */ /* 0x000fe4000ff9e0ff */
[----:B------:R-:W-:Y:S02]  /*ee70*/  IADD3 R117, P5, R117, UR61, RZ ;  /* 0x0000003d75757c10 */ /* 0x000fe4000ffbe0ff */
[----:B---3--:R-:W-:Y:S02]  /*ee80*/  IADD3.X R141, R141, UR17, RZ, P4, !PT ;  /* 0x000000118d8d7c10 */ /* 0x008fe4000a7fe4ff */
[----:B------:R-:W-:-:S03]  /*ee90*/  IADD3 R118, P6, R118, UR61, RZ ;  /* 0x0000003d76767c10 */ /* 0x000fc6000ffde0ff */
[----:B------:R1:W-:Y:S01]  /*eea0*/  STL [R1+0x14], R141 ;  /* 0x0000148d01007387 */ /* 0x0003e20000100800 */
[----:B------:R-:W-:-:S03]  /*eeb0*/  IADD3 R119, P1, R119, UR61, RZ ;  /* 0x0000003d77777c10 */ /* 0x000fc6000ff3e0ff */
[----:B------:R-:W3:Y:S04]  /*eec0*/  LDL.LU R206, [R1+0x34] ;  /* 0x0000340001ce7983 */ /* 0x000ee80000300800 */
[----:B------:R-:W3:Y:S04]  /*eed0*/  LDL.LU R204, [R1+0x50] ;  /* 0x0000500001cc7983 */ /* 0x000ee80000300800 */
[----:B------:R-:W3:Y:S01]  /*eee0*/  LDL.LU R202, [R1+0x38] ;  /* 0x0000380001ca7983 */ /* 0x000ee20000300800 */
[----:B------:R-:W-:Y:S02]  /*eef0*/  IADD3 R120, P2, R120, UR61, RZ ;  /* 0x0000003d78787c10 */ /* 0x000fe4000ff5e0ff */
[----:B------:R-:W-:-:S02]  /*ef00*/  IADD3 R121, P3, R121, UR61, RZ ;  /* 0x0000003d79797c10 */ /* 0x000fc4000ff7e0ff */
[----:B------:R-:W-:Y:S02]  /*ef10*/  IADD3 R122, P4, R122, UR61, RZ ;  /* 0x0000003d7a7a7c10 */ /* 0x000fe4000ff9e0ff */
[----:B----4-:R-:W-:Y:S02]  /*ef20*/  IADD3.X R132, R132, UR17, RZ, P5, !PT ;  /* 0x0000001184847c10 */ /* 0x010fe4000affe4ff */
[----:B------:R-:W-:-:S03]  /*ef30*/  IADD3.X R184, R184, UR17, RZ, P6, !PT ;  /* 0x00000011b8b87c10 */ /* 0x000fc6000b7fe4ff */
[----:B------:R4:W-:Y:S04]  /*ef40*/  STL [R1+0x18], R132 ;  /* 0x0000188401007387 */ /* 0x0009e80000100800 */
[----:B-1----:R-:W3:Y:S01]  /*ef50*/  LDL.LU R141, [R1+0x58] ;  /* 0x00005800018d7983 */ /* 0x002ee20000300800 */
[----:B------:R-:W-:-:S03]  /*ef60*/  IADD3.X R133, R133, UR17, RZ, P1, !PT ;  /* 0x0000001185857c10 */ /* 0x000fc60008ffe4ff */
[----:B----4-:R-:W4:Y:S04]  /*ef70*/  LDL.LU R132, [R1+0x3c] ;  /* 0x00003c0001847983 */ /* 0x010f280000300800 */
[----:B------:R-:W4:Y:S04]  /*ef80*/  LDL.LU R200, [R1+0x40] ;  /* 0x0000400001c87983 */ /* 0x000f280000300800 */
[----:B------:R-:W-:Y:S04]  /*ef90*/  STL [R1+0x1c], R184 ;  /* 0x00001cb801007387 */ /* 0x000fe80000100800 */
[----:B------:R-:W4:Y:S04]  /*efa0*/  LDL.LU R191, [R1+0x68] ;  /* 0x0000680001bf7983 */ /* 0x000f280000300800 */
[----:B------:R-:W4:Y:S04]  /*efb0*/  LDL.LU R187, [R1+0x44] ;  /* 0x0000440001bb7983 */ /* 0x000f280000300800 */
[----:B------:R1:W-:Y:S04]  /*efc0*/  STL [R1+0x20], R133 ;  /* 0x0000208501007387 */ /* 0x0003e80000100800 */
[----:B------:R-:W4:Y:S04]  /*efd0*/  LDL.LU R170, [R1+0x70] ;  /* 0x0000700001aa7983 */ /* 0x000f280000300800 */
[----:B------:R-:W4:Y:S01]  /*efe0*/  LDL.LU R172, [R1+0x48] ;  /* 0x0000480001ac7983 */ /* 0x000f220000300800 */
[----:B------:R-:W-:-:S03]  /*eff0*/  IADD3.X R169, R169, UR17, RZ, P2, !PT ;  /* 0x00000011a9a97c10 */ /* 0x000fc600097fe4ff */
[----:B-1----:R-:W4:Y:S04]  /*f000*/  LDL.LU R133, [R1+0x78] ;  /* 0x0000780001857983 */ /* 0x002f280000300800 */
[----:B------:R-:W4:Y:S01]  /*f010*/  LDL.LU R184, [R1+0x4c] ;  /* 0x00004c0001b87983 */ /* 0x000f220000300800 */
[----:B------:R-:W-:-:S03]  /*f020*/  IADD3.X R163, R163, UR17, RZ, P3, !PT ;  /* 0x00000011a3a37c10 */ /* 0x000fc60009ffe4ff */
[----:B------:R1:W-:Y:S01]  /*f030*/  STL [R1+0x24], R169 ;  /* 0x000024a901007387 */ /* 0x0003e20000100800 */
[----:B------:R-:W-:-:S03]  /*f040*/  IADD3 R123, P5, R123, UR61, RZ ;  /* 0x0000003d7b7b7c10 */ /* 0x000fc6000ffbe0ff */
[----:B-1----:R-:W4:Y:S04]  /*f050*/  LDL.LU R169, [R1+0x80] ;  /* 0x0000800001a97983 */ /* 0x002f280000300800 */
[----:B------:R1:W-:Y:S01]  /*f060*/  STL [R1+0x28], R163 ;  /* 0x000028a301007387 */ /* 0x0003e20000100800 */
[----:B--2---:R-:W-:-:S03]  /*f070*/  IADD3.X R155, R155, UR17, RZ, P4, !PT ;  /* 0x000000119b9b7c10 */ /* 0x004fc6000a7fe4ff */
[----:B-1----:R-:W2:Y:S04]  /*f080*/  LDL.LU R163, [R1+0x54] ;  /* 0x0000540001a37983 */ /* 0x002ea80000300800 */
[----:B------:R-:W2:Y:S04]  /*f090*/  LDL.LU R174, [R1+0x88] ;  /* 0x0000880001ae7983 */ /* 0x000ea80000300800 */
[----:B------:R-:W2:Y:S04]  /*f0a0*/  LDL.LU R179, [R1+0x90] ;  /* 0x0000900001b37983 */ /* 0x000ea80000300800 */
[----:B------:R-:W2:Y:S01]  /*f0b0*/  LDL.LU R154, [R1+0x64] ;  /* 0x00006400019a7983 */ /* 0x000ea20000300800 */
[----:B------:R-:W-:-:S03]  /*f0c0*/  IADD3.X R146, R146, UR17, RZ, P5, !PT ;  /* 0x0000001192927c10 */ /* 0x000fc6000affe4ff */
[----:B------:R1:W-:Y:S04]  /*f0d0*/  STL [R1+0x2c], R155 ;  /* 0x00002c9b01007387 */ /* 0x0003e80000100800 */
[----:B-1----:R-:W2:Y:S04]  /*f0e0*/  LDL.LU R155, [R1+0x98] ;  /* 0x00009800019b7983 */ /* 0x002ea80000300800 */
[----:B------:R1:W-:Y:S04]  /*f0f0*/  STL [R1+0x30], R146 ;  /* 0x0000309201007387 */ /* 0x0003e80000100800 */
[----:B-1----:R-:W2:Y:S01]  /*f100*/  LDL.LU R146, [R1+0x6c] ;  /* 0x00006c0001927983 */ /* 0x002ea20000300800 */
[----:B------:R-:W-:-:S02]  /*f110*/  IADD3 R124, P6, R124, UR61, RZ ;  /* 0x0000003d7c7c7c10 */ /* 0x000fc4000ffde0ff */
[----:B------:R-:W-:Y:S02]  /*f120*/  IADD3 R125, P1, R125, UR61, RZ ;  /* 0x0000003d7d7d7c10 */ /* 0x000fe4000ff3e0ff */
[----:B------:R-:W-:Y:S02]  /*f130*/  IADD3 R126, P2, R126, UR61, RZ ;  /* 0x0000003d7e7e7c10 */ /* 0x000fe4000ff5e0ff */
[----:B------:R-:W-:Y:S02]  /*f140*/  IADD3 R127, P3, R127, UR61, RZ ;  /* 0x0000003d7f7f7c10 */ /* 0x000fe4000ff7e0ff */
[----:B------:R-:W-:Y:S02]  /*f150*/  IADD3 R129, P5, R129, UR61, RZ ;  /* 0x0000003d81817c10 */ /* 0x000fe4000ffbe0ff */
[----:B------:R-:W-:Y:S02]  /*f160*/  IADD3 R128, P4, R128, UR61, RZ ;  /* 0x0000003d80807c10 */ /* 0x000fe4000ff9e0ff */
[----:B---3--:R-:W-:-:S02]  /*f170*/  IADD3.X R206, R206, UR17, RZ, P6, !PT ;  /* 0x00000011cece7c10 */ /* 0x008fc4000b7fe4ff */
[----:B------:R-:W-:Y:S02]  /*f180*/  IADD3 R204, P6, R204, UR61, RZ ;  /* 0x0000003dcccc7c10 */ /* 0x000fe4000ffde0ff */
[----:B------:R-:W-:Y:S01]  /*f190*/  IADD3.X R202, R202, UR17, RZ, P1, !PT ;  /* 0x00000011caca7c10 */ /* 0x000fe20008ffe4ff */
[----:B------:R-:W-:Y:S04]  /*f1a0*/  STL [R1+0x34], R206 ;  /* 0x000034ce01007387 */ /* 0x000fe80000100800 */
[----:B------:R-:W-:Y:S01]  /*f1b0*/  STL [R1+0x50], R204 ;  /* 0x000050cc01007387 */ /* 0x000fe20000100800 */
[----:B------:R-:W-:Y:S02]  /*f1c0*/  IADD3 R141, P1, R141, UR61, RZ ;  /* 0x0000003d8d8d7c10 */ /* 0x000fe4000ff3e0ff */
[----:B----4-:R-:W-:-:S02]  /*f1d0*/  IADD3.X R132, R132, UR17, RZ, P2, !PT ;  /* 0x0000001184847c10 */ /* 0x010fc400097fe4ff */
[----:B------:R-:W-:Y:S01]  /*f1e0*/  IADD3 R199, P2, R199, UR61, RZ ;  /* 0x0000003dc7c77c10 */ /* 0x000fe2000ff5e0ff */
[----:B------:R1:W-:Y:S01]  /*f1f0*/  STL [R1+0x58], R141 ;  /* 0x0000588d01007387 */ /* 0x0003e20000100800 */
[----:B------:R-:W-:-:S03]  /*f200*/  IADD3.X R200, R200, UR17, RZ, P3, !PT ;  /* 0x00000011c8c87c10 */ /* 0x000fc60009ffe4ff */
[----:B------:R-:W-:Y:S01]  /*f210*/  STL [R1+0x38], R202 ;  /* 0x000038ca01007387 */ /* 0x000fe20000100800 */
[----:B------:R-:W-:-:S03]  /*f220*/  IADD3 R191, P3, R191, UR61, RZ ;  /* 0x0000003dbfbf7c10 */ /* 0x000fc6000ff7e0ff */
[----:B-1----:R-:W3:Y:S04]  /*f230*/  LDL.LU R141, [R1+0x74] ;  /* 0x00007400018d7983 */ /* 0x002ee80000300800 */
[----:B------:R1:W-:Y:S01]  /*f240*/  STL [R1+0x60], R199 ;  /* 0x000060c701007387 */ /* 0x0003e20000100800 */
[----:B------:R-:W-:-:S03]  /*f250*/  IADD3.X R187, R187, UR17, RZ, P4, !PT ;  /* 0x00000011bbbb7c10 */ /* 0x000fc6000a7fe4ff */
[----:B------:R4:W-:Y:S01]  /*f260*/  STL [R1+0x3c], R132 ;  /* 0x00003c8401007387 */ /* 0x0009e20000100800 */
[----:B------:R-:W-:-:S03]  /*f270*/  IADD3 R170, P4, R170, UR61, RZ ;  /* 0x0000003daaaa7c10 */ /* 0x000fc6000ff9e0ff */
[----:B-1----:R-:W3:Y:S01]  /*f280*/  LDL.LU R199, [R1+0x288] ;  /* 0x0002880001c77983 */ /* 0x002ee20000300800 */
[----:B------:R-:W-:-:S03]  /*f290*/  IADD3.X R172, R172, UR17, RZ, P5, !PT ;  /* 0x00000011acac7c10 */ /* 0x000fc6000affe4ff */
[----:B----4-:R-:W4:Y:S01]  /*f2a0*/  LDL.LU R132, [R1+0xa8] ;  /* 0x0000a80001847983 */ /* 0x010f220000300800 */
[----:B------:R-:W-:-:S03]  /*f2b0*/  IADD3 R133, P5, R133, UR61, RZ ;  /* 0x0000003d85857c10 */ /* 0x000fc6000ffbe0ff */
[----:B------:R-:W-:Y:S01]  /*f2c0*/  STL [R1+0x40], R200 ;  /* 0x000040c801007387 */ /* 0x000fe20000100800 */
[----:B------:R-:W-:-:S03]  /*f2d0*/  IADD3.X R184, R184, UR17, RZ, P6, !PT ;  /* 0x00000011b8b87c10 */ /* 0x000fc6000b7fe4ff */
[----:B------:R-:W-:Y:S04]  /*f2e0*/  STL [R1+0x68], R191 ;  /* 0x000068bf01007387 */ /* 0x000fe80000100800 */
[----:B------:R1:W-:Y:S04]  /*f2f0*/  STL [R1+0x48], R172 ;  /* 0x000048ac01007387 */ /* 0x0003e80000100800 */
[----:B------:R-:W-:Y:S04]  /*f300*/  STL [R1+0x44], R187 ;  /* 0x000044bb01007387 */ /* 0x000fe80000100800 */
[----:B-1----:R-:W4:Y:S01]  /*f310*/  LDL.LU R172, [R1+0xb0] ;  /* 0x0000b00001ac7983 */ /* 0x002f220000300800 */
[----:B------:R-:W-:-:S03]  /*f320*/  IADD3 R169, P6, R169, UR61, RZ ;  /* 0x0000003da9a97c10 */ /* 0x000fc6000ffde0ff */
[----:B------:R1:W-:Y:S01]  /*f330*/  STL [R1+0x70], R170 ;  /* 0x000070aa01007387 */ /* 0x0003e20000100800 */
[----:B------:R-:W-:-:S03]  /*f340*/  IADD3.X R0, R0, UR17, RZ, P2, !PT ;  /* 0x0000001100007c10 */ /* 0x000fc600097fe4ff */
[----:B-1----:R-:W4:Y:S01]  /*f350*/  LDL.LU R170, [R1+0x84] ;  /* 0x0000840001aa7983 */ /* 0x002f220000300800 */
[----:B--2---:R-:W-:-:S03]  /*f360*/  IADD3.X R163, R163, UR17, RZ, P1, !PT ;  /* 0x00000011a3a37c10 */ /* 0x004fc60008ffe4ff */
[----:B------:R1:W-:Y:S01]  /*f370*/  STL [R1+0x78], R133 ;  /* 0x0000788501007387 */ /* 0x0003e20000100800 */
[----:B------:R-:W-:Y:S02]  /*f380*/  IADD3 R174, P1, R174, UR61, RZ ;  /* 0x0000003daeae7c10 */ /* 0x000fe4000ff3e0ff */
[----:B------:R-:W-:Y:S01]  /*f390*/  IADD3 R179, P2, R179, UR61, RZ ;  /* 0x0000003db3b37c10 */ /* 0x000fe2000ff5e0ff */
[----:B-1----:R-:W2:Y:S04]  /*f3a0*/  LDL.LU R133, [R1+0xb8] ;  /* 0x0000b80001857983 */ /* 0x002ea80000300800 */
[----:B------:R1:W-:Y:S01]  /*f3b0*/  STL [R1+0x4c], R184 ;  /* 0x00004cb801007387 */ /* 0x0003e20000100800 */
[----:B------:R-:W-:-:S03]  /*f3c0*/  IADD3.X R154, R154, UR17, RZ, P3, !PT ;  /* 0x000000119a9a7c10 */ /* 0x000fc60009ffe4ff */
[----:B-1----:R-:W2:Y:S04]  /*f3d0*/  LDL.LU R184, [R1+0x8c] ;  /* 0x00008c0001b87983 */ /* 0x002ea80000300800 */
[----:B------:R1:W-:Y:S01]  /*f3e0*/  STL [R1+0x80], R169 ;  /* 0x000080a901007387 */ /* 0x0003e20000100800 */
[----:B------:R-:W-:-:S03]  /*f3f0*/  IADD3 R155, P3, R155, UR61, RZ ;  /* 0x0000003d9b9b7c10 */ /* 0x000fc6000ff7e0ff */
[----:B-1----:R-:W2:Y:S04]  /*f400*/  LDL.LU R169, [R1+0x94] ;  /* 0x0000940001a97983 */ /* 0x002ea80000300800 */
[----:B------:R1:W-:Y:S01]  /*f410*/  STL [R1+0x54], R163 ;  /* 0x000054a301007387 */ /* 0x0003e20000100800 */
[----:B------:R-:W-:-:S03]  /*f420*/  IADD3.X R146, R146, UR17, RZ, P4, !PT ;  /* 0x0000001192927c10 */ /* 0x000fc6000a7fe4ff */
[----:B-1----:R-:W2:Y:S04]  /*f430*/  LDL.LU R163, [R1+0xc8] ;  /* 0x0000c80001a37983 */ /* 0x002ea80000300800 */
[----:B------:R1:W-:Y:S04]  /*f440*/  STL [R1+0x5c], R0 ;  /* 0x00005c0001007387 */ /* 0x0003e80000100800 */
[----:B-1----:R-:W2:Y:S04]  /*f450*/  LDL.LU R0, [R1+0x284] ;  /* 0x0002840001007983 */ /* 0x002ea80000300800 */
[----:B------:R-:W-:Y:S04]  /*f460*/  STL [R1+0x88], R174 ;  /* 0x000088ae01007387 */ /* 0x000fe80000100800 */
[----:B------:R-:W2:Y:S04]  /*f470*/  LDL.LU R200, [R1+0xd0] ;  /* 0x0000d00001c87983 */ /* 0x000ea80000300800 */
[----:B------:R-:W-:Y:S04]  /*f480*/  STL [R1+0x90], R179 ;  /* 0x000090b301007387 */ /* 0x000fe80000100800 */
[----:B------:R1:W-:Y:S04]  /*f490*/  STL [R1+0x98], R155 ;  /* 0x0000989b01007387 */ /* 0x0003e80000100800 */
[----:B------:R-:W-:Y:S04]  /*f4a0*/  STL [R1+0x64], R154 ;  /* 0x0000649a01007387 */ /* 0x000fe80000100800 */
[----:B-1----:R-:W2:Y:S04]  /*f4b0*/  LDL.LU R155, [R1+0xa4] ;  /* 0x0000a400019b7983 */ /* 0x002ea80000300800 */
[----:B------:R-:W2:Y:S04]  /*f4c0*/  LDL.LU R191, [R1+0xd8] ;  /* 0x0000d80001bf7983 */ /* 0x000ea80000300800 */
[----:B------:R-:W2:Y:S04]  /*f4d0*/  LDL.LU R187, [R1+0xac] ;  /* 0x0000ac0001bb7983 */ /* 0x000ea80000300800 */
[----:B------:R-:W2:Y:S04]  /*f4e0*/  LDL.LU R174, [R1+0xe0] ;  /* 0x0000e00001ae7983 */ /* 0x000ea80000300800 */
[----:B------:R1:W-:Y:S04]  /*f4f0*/  STL [R1+0x6c], R146 ;  /* 0x00006c9201007387 */ /* 0x0003e80000100800 */
[----:B-1----:R-:W2:Y:S01]  /*f500*/  LDL.LU R146, [R1+0xb4] ;  /* 0x0000b40001927983 */ /* 0x002ea20000300800 */
[----:B------:R-:W-:-:S02]  /*f510*/  IADD3 R196, P4, R196, UR61, RZ ;  /* 0x0000003dc4c47c10 */ /* 0x000fc4000ff9e0ff */
[----:B------:R-:W-:-:S03]  /*f520*/  IADD3.X R197, R197, UR17, RZ, P6, !PT ;  /* 0x00000011c5c57c10 */ /* 0x000fc6000b7fe4ff */
[----:B------:R1:W-:Y:S04]  /*f530*/  STL [R1+0xa0], R196 ;  /* 0x0000a0c401007387 */ /* 0x0003e80000100800 */
[----:B-1----:R-:W2:Y:S04]  /*f540*/  LDL.LU R196, [R1+0x280] ;  /* 0x0002800001c47983 */ /* 0x002ea80000300800 */
[----:B------:R-:W2:Y:S01]  /*f550*/  LDL.LU R179, [R1+0xe8] ;  /* 0x0000e80001b37983 */ /* 0x000ea20000300800 */
[----:B------:R-:W-:Y:S02]  /*f560*/  IADD3.X R2, R2, UR17, RZ, P4, !PT ;  /* 0x0000001102027c10 */ /* 0x000fe4000a7fe4ff */
[----:B---3--:R-:W-:-:S05]  /*f570*/  IADD3.X R141, R141, UR17, RZ, P5, !PT ;  /* 0x000000118d8d7c10 */ /* 0x008fca000affe4ff */
[----:B------:R1:W-:Y:S04]  /*f580*/  STL [R1+0x74], R141 ;  /* 0x0000748d01007387 */ /* 0x0003e80000100800 */
[----:B-1----:R-:W3:Y:S01]  /*f590*/  LDL.LU R141, [R1+0xf0] ;  /* 0x0000f000018d7983 */ /* 0x002ee20000300800 */
[----:B----4-:R-:W-:-:S03]  /*f5a0*/  IADD3 R132, P5, R132, UR61, RZ ;  /* 0x0000003d84847c10 */ /* 0x010fc6000ffbe0ff */
[----:B------:R-:W4:Y:S04]  /*f5b0*/  LDL.LU R154, [R1+0xc4] ;  /* 0x0000c400019a7983 */ /* 0x000f280000300800 */
[----:B------:R1:W-:Y:S04]  /*f5c0*/  STL [R1+0xa8], R132 ;  /* 0x0000a88401007387 */ /* 0x0003e80000100800 */
[----:B-1----:R-:W4:Y:S04]  /*f5d0*/  LDL.LU R132, [R1+0xf8] ;  /* 0x0000f80001847983 */ /* 0x002f280000300800 */
[----:B------:R1:W-:Y:S01]  /*f5e0*/  STL [R1+0x7c], R197 ;  /* 0x00007cc501007387 */ /* 0x0003e20000100800 */
[----:B------:R-:W-:-:S03]  /*f5f0*/  IADD3 R172, P6, R172, UR61, RZ ;  /* 0x0000003dacac7c10 */ /* 0x000fc6000ffde0ff */
[----:B-1----:R-:W4:Y:S01]  /*f600*/  LDL.LU R197, [R1+0x27c] ;  /* 0x00027c0001c57983 */ /* 0x002f220000300800 */
[----:B------:R-:W-:-:S03]  /*f610*/  IADD3.X R170, R170, UR17, RZ, P1, !PT ;  /* 0x00000011aaaa7c10 */ /* 0x000fc60008ffe4ff */
[----:B------:R1:W-:Y:S04]  /*f620*/  STL [R1+0xb0], R172 ;  /* 0x0000b0ac01007387 */ /* 0x0003e80000100800 */
[----:B-1----:R-:W4:Y:S01]  /*f630*/  LDL.LU R172, [R1+0xcc] ;  /* 0x0000cc0001ac7983 */ /* 0x002f220000300800 */
[----:B--2---:R-:W-:-:S05]  /*f640*/  IADD3 R133, P1, R133, UR61, RZ ;  /* 0x0000003d85857c10 */ /* 0x004fca000ff3e0ff */
[----:B------:R1:W-:Y:S01]  /*f650*/  STL [R1+0xb8], R133 ;  /* 0x0000b88501007387 */ /* 0x0003e20000100800 */
[----:B------:R-:W-:-:S03]  /*f660*/  IADD3.X R184, R184, UR17, RZ, P2, !PT ;  /* 0x00000011b8b87c10 */ /* 0x000fc600097fe4ff */
[----:B-1----:R-:W2:Y:S01]  /*f670*/  LDL.LU R133, [R1+0xd4] ;  /* 0x0000d40001857983 */ /* 0x002ea20000300800 */
[----:B------:R-:W-:-:S03]  /*f680*/  IADD3 R199, P2, R199, UR61, RZ ;  /* 0x0000003dc7c77c10 */ /* 0x000fc6000ff5e0ff */
[----:B------:R-:W-:Y:S04]  /*f690*/  STL [R1+0x84], R170 ;  /* 0x000084aa01007387 */ /* 0x000fe80000100800 */
[----:B------:R1:W-:Y:S01]  /*f6a0*/  STL [R1+0x8c], R184 ;  /* 0x00008cb801007387 */ /* 0x0003e20000100800 */
[----:B------:R-:W-:-:S03]  /*f6b0*/  IADD3.X R169, R169, UR17, RZ, P3, !PT ;  /* 0x00000011a9a97c10 */ /* 0x000fc60009ffe4ff */
[----:B-1----:R-:W2:Y:S04]  /*f6c0*/  LDL.LU R184, [R1+0x108] ;  /* 0x0001080001b87983 */ /* 0x002ea80000300800 */
[----:B------:R1:W-:Y:S01]  /*f6d0*/  STL [R1+0xc0], R199 ;  /* 0x0000c0c701007387 */ /* 0x0003e20000100800 */
[----:B------:R-:W-:-:S03]  /*f6e0*/  IADD3 R163, P3, R163, UR61, RZ ;  /* 0x0000003da3a37c10 */ /* 0x000fc6000ff7e0ff */
[----:B-1----:R-:W2:Y:S04]  /*f6f0*/  LDL.LU R199, [R1+0x278] ;  /* 0x0002780001c77983 */ /* 0x002ea80000300800 */
[----:B------:R-:W2:Y:S04]  /*f700*/  LDL.LU R170, [R1+0x110] ;  /* 0x0001100001aa7983 */ /* 0x000ea80000300800 */
[----:B------:R-:W-:Y:S04]  /*f710*/  STL [R1+0x94], R169 ;  /* 0x000094a901007387 */ /* 0x000fe80000100800 */
[----:B------:R-:W-:Y:S04]  /*f720*/  STL [R1+0xc8], R163 ;  /* 0x0000c8a301007387 */ /* 0x000fe80000100800 */
[----:B------:R1:W-:Y:S01]  /*f730*/  STL [R1+0x9c], R2 ;  /* 0x00009c0201007387 */ /* 0x0003e20000100800 */
[----:B------:R-:W-:-:S03]  /*f740*/  IADD3 R200, P4, R200, UR61, RZ ;  /* 0x0000003dc8c87c10 */ /* 0x000fc6000ff9e0ff */
[----:B-1----:R-:W2:Y:S04]  /*f750*/  LDL.LU R2, [R1+0x274] ;  /* 0x0002740001027983 */ /* 0x002ea80000300800 */
[----:B------:R-:W2:Y:S04]  /*f760*/  LDL.LU R169, [R1+0xe4] ;  /* 0x0000e40001a97983 */ /* 0x000ea80000300800 */
[----:B------:R-:W2:Y:S01]  /*f770*/  LDL.LU R163, [R1+0x118] ;  /* 0x0001180001a37983 */ /* 0x000ea20000300800 */
[----:B------:R-:W-:Y:S02]  /*f780*/  IADD3.X R155, R155, UR17, RZ, P5, !PT ;  /* 0x000000119b9b7c10 */ /* 0x000fe4000affe4ff */
[----:B------:R-:W-:-:S03]  /*f790*/  IADD3 R191, P5, R191, UR61, RZ ;  /* 0x0000003dbfbf7c10 */ /* 0x000fc6000ffbe0ff */
[----:B------:R1:W-:Y:S01]  /*f7a0*/  STL [R1+0xa4], R155 ;  /* 0x0000a49b01007387 */ /* 0x0003e20000100800 */
[----:B------:R-:W-:Y:S02]  /*f7b0*/  IADD3.X R187, R187, UR17, RZ, P6, !PT ;  /* 0x00000011bbbb7c10 */ /* 0x000fe4000b7fe4ff */
[----:B------:R-:W-:Y:S01]  /*f7c0*/  IADD3 R174, P6, R174, UR61, RZ ;  /* 0x0000003daeae7c10 */ /* 0x000fe2000ffde0ff */
[----:B-1----:R-:W2:Y:S04]  /*f7d0*/  LDL.LU R155, [R1+0xec] ;  /* 0x0000ec00019b7983 */ /* 0x002ea80000300800 */
[----:B------:R-:W-:Y:S04]  /*f7e0*/  STL [R1+0xd0], R200 ;  /* 0x0000d0c801007387 */ /* 0x000fe80000100800 */
[----:B------:R-:W-:Y:S01]  /*f7f0*/  STL [R1+0xd8], R191 ;  /* 0x0000d8bf01007387 */ /* 0x000fe20000100800 */
[----:B------:R-:W-:-:S03]  /*f800*/  IADD3.X R146, R146, UR17, RZ, P1, !PT ;  /* 0x0000001192927c10 */ /* 0x000fc60008ffe4ff */
[----:B------:R1:W-:Y:S04]  /*f810*/  STL [R1+0xe0], R174 ;  /* 0x0000e0ae01007387 */ /* 0x0003e80000100800 */
[----:B------:R-:W-:Y:S04]  /*f820*/  STL [R1+0xac], R187 ;  /* 0x0000acbb01007387 */ /* 0x000fe80000100800 */
[----:B-1----:R-:W2:Y:S04]  /*f830*/  LDL.LU R174, [R1+0xf4] ;  /* 0x0000f40001ae7983 */ /* 0x002ea80000300800 */
[----:B------:R1:W-:Y:S04]  /*f840*/  STL [R1+0xb4], R146 ;  /* 0x0000b49201007387 */ /* 0x0003e80000100800 */
[----:B-1----:R-:W2:Y:S01]  /*f850*/  LDL.LU R146, [R1+0x128] ;  /* 0x0001280001927983 */ /* 0x002ea20000300800 */
[----:B------:R-:W-:-:S02]  /*f860*/  IADD3.X R195, R195, UR17, RZ, P2, !PT ;  /* 0x00000011c3c37c10 */ /* 0x000fc400097fe4ff */
[----:B------:R-:W-:-:S03]  /*f870*/  IADD3 R179, P1, R179, UR61, RZ ;  /* 0x0000003db3b37c10 */ /* 0x000fc6000ff3e0ff */
[----:B------:R1:W-:Y:S04]  /*f880*/  STL [R1+0xbc], R195 ;  /* 0x0000bcc301007387 */ /* 0x0003e80000100800 */
[----:B-1----:R-:W2:Y:S04]  /*f890*/  LDL.LU R195, [R1+0x270] ;  /* 0x0002700001c37983 */ /* 0x002ea80000300800 */
[----:B------:R-:W-:Y:S01]  /*f8a0*/  STL [R1+0xe8], R179 ;  /* 0x0000e8b301007387 */ /* 0x000fe20000100800 */
[----:B------:R-:W-:Y:S02]  /*f8b0*/  IADD3.X R0, R0, UR17, RZ, P6, !PT ;  /* 0x0000001100007c10 */ /* 0x000fe4000b7fe4ff */
[----:B---3--:R-:W-:-:S02]  /*f8c0*/  IADD3 R141, P2, R141, UR61, RZ ;  /* 0x0000003d8d8d7c10 */ /* 0x008fc4000ff5e0ff */
[----:B----4-:R-:W-:-:S03]  /*f8d0*/  IADD3.X R154, R154, UR17, RZ, P3, !PT ;  /* 0x000000119a9a7c10 */ /* 0x010fc60009ffe4ff */
[----:B------:R1:W-:Y:S04]  /*f8e0*/  STL [R1+0xf0], R141 ;  /* 0x0000f08d01007387 */ /* 0x0003e80000100800 */
[----:B-1----:R-:W3:Y:S01]  /*f8f0*/  LDL.LU R141, [R1+0x130] ;  /* 0x00013000018d7983 */ /* 0x002ee20000300800 */
[----:B------:R-:W-:-:S03]  /*f900*/  IADD3 R132, P3, R132, UR61, RZ ;  /* 0x0000003d84847c10 */ /* 0x000fc6000ff7e0ff */
[----:B------:R-:W4:Y:S04]  /*f910*/  LDL.LU R179, [R1+0x104] ;  /* 0x0001040001b37983 */ /* 0x000f280000300800 */
[----:B------:R1:W-:Y:S04]  /*f920*/  STL [R1+0xf8], R132 ;  /* 0x0000f88401007387 */ /* 0x0003e80000100800 */
[----:B------:R-:W-:Y:S04]  /*f930*/  STL [R1+0xc4], R154 ;  /* 0x0000c49a01007387 */ /* 0x000fe80000100800 */
[----:B-1----:R-:W4:Y:S01]  /*f940*/  LDL.LU R132, [R1+0x138] ;  /* 0x0001380001847983 */ /* 0x002f220000300800 */
[----:B------:R-:W-:-:S02]  /*f950*/  IADD3.X R172, R172, UR17, RZ, P4, !PT ;  /* 0x00000011acac7c10 */ /* 0x000fc4000a7fe4ff */
[----:B------:R-:W-:-:S05]  /*f960*/  IADD3 R197, P4, R197, UR61, RZ ;  /* 0x0000003dc5c57c10 */ /* 0x000fca000ff9e0ff */
[----:B------:R1:W-:Y:S04]  /*f970*/  STL [R1+0x100], R197 ;  /* 0x000100c501007387 */ /* 0x0003e80000100800 */
[----:B-1----:R-:W4:Y:S01]  /*f980*/  LDL.LU R197, [R1+0x26c] ;  /* 0x00026c0001c57983 */ /* 0x002f220000300800 */
[----:B--2---:R-:W-:-:S03]  /*f990*/  IADD3.X R133, R133, UR17, RZ, P5, !PT ;  /* 0x0000001185857c10 */ /* 0x004fc6000affe4ff */
[----:B------:R-:W-:Y:S04]  /*f9a0*/  STL [R1+0xcc], R172 ;  /* 0x0000ccac01007387 */ /* 0x000fe80000100800 */
[----:B------:R-:W2:Y:S04]  /*f9b0*/  LDL.LU R154, [R1+0x10c] ;  /* 0x00010c00019a7983 */ /* 0x000ea80000300800 */
[----:B------:R1:W-:Y:S01]  /*f9c0*/  STL [R1+0xd4], R133 ;  /* 0x0000d48501007387 */ /* 0x0003e20000100800 */
[----:B------:R-:W-:-:S03]  /*f9d0*/  IADD3 R184, P5, R184, UR61, RZ ;  /* 0x0000003db8b87c10 */ /* 0x000fc6000ffbe0ff */
[----:B-1----:R-:W2:Y:S04]  /*f9e0*/  LDL.LU R133, [R1+0x140] ;  /* 0x0001400001857983 */ /* 0x002ea80000300800 */
[----:B------:R-:W2:Y:S04]  /*f9f0*/  LDL.LU R172, [R1+0x114] ;  /* 0x0001140001ac7983 */ /* 0x000ea80000300800 */
[----:B------:R-:W-:Y:S04]  /*fa00*/  STL [R1+0x108], R184 ;  /* 0x000108b801007387 */ /* 0x000fe80000100800 */
[----:B------:R1:W-:Y:S01]  /*fa10*/  STL [R1+0xdc], R0 ;  /* 0x0000dc0001007387 */ /* 0x0003e20000100800 */
[----:B------:R-:W-:-:S03]  /*fa20*/  IADD3 R170, P6, R170, UR61, RZ ;  /* 0x0000003daaaa7c10 */ /* 0x000fc6000ffde0ff */
[----:B-1----:R-:W2:Y:S04]  /*fa30*/  LDL.LU R0, [R1+0x268] ;  /* 0x0002680001007983 */ /* 0x002ea80000300800 */
[----:B------:R-:W2:Y:S04]  /*fa40*/  LDL.LU R184, [R1+0x148] ;  /* 0x0001480001b87983 */ /* 0x000ea80000300800 */
[----:B------:R-:W-:Y:S01]  /*fa50*/  STL [R1+0x110], R170 ;  /* 0x000110aa01007387 */ /* 0x000fe20000100800 */
[----:B------:R-:W-:Y:S02]  /*fa60*/  IADD3.X R169, R169, UR17, RZ, P1, !PT ;  /* 0x00000011a9a97c10 */ /* 0x000fe40008ffe4ff */
[----:B------:R-:W-:-:S03]  /*fa70*/  IADD3 R163, P1, R163, UR61, RZ ;  /* 0x0000003da3a37c10 */ /* 0x000fc6000ff3e0ff */
[----:B------:R1:W-:Y:S04]  /*fa80*/  STL [R1+0xe4], R169 ;  /* 0x0000e4a901007387 */ /* 0x0003e80000100800 */
[----:B-1----:R-:W2:Y:S01]  /*fa90*/  LDL.LU R169, [R1+0x150] ;  /* 0x0001500001a97983 */ /* 0x002ea20000300800 */
[----:B------:R-:W-:Y:S02]  /*faa0*/  IADD3.X R155, R155, UR17, RZ, P2, !PT ;  /* 0x000000119b9b7c10 */ /* 0x000fe400097fe4ff */
[----:B------:R-:W-:Y:S01]  /*fab0*/  IADD3 R2, P2, R2, UR61, RZ ;  /* 0x0000003d02027c10 */ /* 0x000fe2000ff5e0ff */
[----:B------:R1:W-:Y:S04]  /*fac0*/  STL [R1+0x118], R163 ;  /* 0x000118a301007387 */ /* 0x0003e80000100800 */
[----:B-1----:R-:W2:Y:S04]  /*fad0*/  LDL.LU R163, [R1+0x124] ;  /* 0x0001240001a37983 */ /* 0x002ea80000300800 */
[----:B------:R1:W-:Y:S01]  /*fae0*/  STL [R1+0x120], R2 ;  /* 0x0001200201007387 */ /* 0x0003e20000100800 */
[----:B------:R-:W-:-:S03]  /*faf0*/  IADD3.X R174, R174, UR17, RZ, P3, !PT ;  /* 0x00000011aeae7c10 */ /* 0x000fc60009ffe4ff */
[----:B------:R0:W-:Y:S04]  /*fb00*/  STL [R1+0xec], R155 ;  /* 0x0000ec9b01007387 */ /* 0x0001e80000100800 */
[----:B-1----:R-:W2:Y:S04]  /*fb10*/  LDL.LU R2, [R1+0x264] ;  /* 0x0002640001027983 */ /* 0x002ea80000300800 */
[----:B0-----:R-:W2:Y:S01]  /*fb20*/  LDL.LU R155, [R1+0x158] ;  /* 0x00015800019b7983 */ /* 0x001ea20000300800 */
[----:B------:R-:W-:-:S05]  /*fb30*/  IADD3 R146, P3, R146, UR61, RZ ;  /* 0x0000003d92927c10 */ /* 0x000fca000ff7e0ff */
[----:B------:R0:W-:Y:S04]  /*fb40*/  STL [R1+0x128], R146 ;  /* 0x0001289201007387 */ /* 0x0001e80000100800 */
[----:B0-----:R-:W2:Y:S01]  /*fb50*/  LDL.LU R146, [R1+0x12c] ;  /* 0x00012c0001927983 */ /* 0x001ea20000300800 */
[----:B------:R-:W-:-:S03]  /*fb60*/  IADD3.X R196, R196, UR17, RZ, P4, !PT ;  /* 0x00000011c4c47c10 */ /* 0x000fc6000a7fe4ff */
[----:B------:R-:W-:Y:S04]  /*fb70*/  STL [R1+0xf4], R174 ;  /* 0x0000f4ae01007387 */ /* 0x000fe80000100800 */
[----:B------:R0:W-:Y:S01]  /*fb80*/  STL [R1+0xfc], R196 ;  /* 0x0000fcc401007387 */ /* 0x0001e20000100800 */
[----:B------:R-:W-:-:S03]  /*fb90*/  IADD3.X R199, R199, UR17, RZ, P2, !PT ;  /* 0x00000011c7c77c10 */ /* 0x000fc600097fe4ff */
[----:B0-----:R-:W2:Y:S01]  /*fba0*/  LDL.LU R196, [R1+0x260] ;  /* 0x0002600001c47983 */ /* 0x001ea20000300800 */
[----:B---3--:R-:W-:Y:S02]  /*fbb0*/  IADD3 R141, P4, R141, UR61, RZ ;  /* 0x0000003d8d8d7c10 */ /* 0x008fe4000ff9e0ff */
[----:B----4-:R-:W-:-:S03]  /*fbc0*/  IADD3.X R179, R179, UR17, RZ, P5, !PT ;  /* 0x00000011b3b37c10 */ /* 0x010fc6000affe4ff */
[----:B------:R0:W-:Y:S04]  /*fbd0*/  STL [R1+0x130], R141 ;  /* 0x0001308d01007387 */ /* 0x0001e80000100800 */
[----:B0-----:R-:W3:Y:S01]  /*fbe0*/  LDL.LU R141, [R1+0x134] ;  /* 0x00013400018d7983 */ /* 0x001ee20000300800 */
[----:B------:R-:W-:-:S05]  /*fbf0*/  IADD3 R132, P5, R132, UR61, RZ ;  /* 0x0000003d84847c10 */ /* 0x000fca000ffbe0ff */
[----:B------:R0:W-:Y:S04]  /*fc00*/  STL [R1+0x138], R132 ;  /* 0x0001388401007387 */ /* 0x0001e80000100800 */
[----:B0-----:R-:W4:Y:S04]  /*fc10*/  LDL.LU R132, [R1+0x168] ;  /* 0x0001680001847983 */ /* 0x001f280000300800 */
[----:B------:R-:W-:Y:S01]  /*fc20*/  STL [R1+0x104], R179 ;  /* 0x000104b301007387 */ /* 0x000fe20000100800 */
[----:B--2---:R-:W-:Y:S02]  /*fc30*/  IADD3.X R154, R154, UR17, RZ, P6, !PT ;  /* 0x000000119a9a7c10 */ /* 0x004fe4000b7fe4ff */
[----:B------:R-:W-:-:S02]  /*fc40*/  IADD3 R133, P6, R133, UR61, RZ ;  /* 0x0000003d85857c10 */ /* 0x000fc4000ffde0ff */
[----:B------:R-:W-:-:S03]  /*fc50*/  IADD3.X R172, R172, UR17, RZ, P1, !PT ;  /* 0x00000011acac7c10 */ /* 0x000fc60008ffe4ff */
[----:B------:R0:W-:Y:S04]  /*fc60*/  STL [R1+0x140], R133 ;  /* 0x0001408501007387 */ /* 0x0001e80000100800 */
[----:B------:R-:W-:Y:S04]  /*fc70*/  STL [R1+0x10c], R154 ;  /* 0x00010c9a01007387 */ /* 0x000fe80000100800 */
[----:B0-----:R-:W2:Y:S04]  /*fc80*/  LDL.LU R133, [R1+0x170] ;  /* 0x0001700001857983 */ /* 0x001ea80000300800 */
[----:B------:R0:W-:Y:S01]  /*fc90*/  STL [R1+0x114], R172 ;  /* 0x000114ac01007387 */ /* 0x0001e20000100800 */
[----:B------:R-:W-:-:S03]  /*fca0*/  IADD3 R184, P1, R184, UR61, RZ ;  /* 0x0000003db8b87c10 */ /* 0x000fc6000ff3e0ff */
[----:B0-----:R-:W2:Y:S04]  /*fcb0*/  LDL.LU R172, [R1+0x178] ;  /* 0x0001780001ac7983 */ /* 0x001ea80000300800 */
[----:B------:R-:W-:Y:S04]  /*fcc0*/  STL [R1+0x148], R184 ;  /* 0x000148b801007387 */ /* 0x000fe80000100800 */
[----:B------:R0:W-:Y:S04]  /*fcd0*/  STL [R1+0x11c], R199 ;  /* 0x00011cc701007387 */ /* 0x0001e80000100800 */
[----:B0-----:R-:W2:Y:S01]  /*fce0*/  LDL.LU R199, [R1+0x14c] ;  /* 0x00014c0001c77983 */ /* 0x001ea20000300800 */
[----:B------:R-:W-:-:S05]  /*fcf0*/  IADD3 R169, P2, R169, UR61, RZ ;  /* 0x0000003da9a97c10 */ /* 0x000fca000ff5e0ff */
[----:B------:R0:W-:Y:S04]  /*fd00*/  STL [R1+0x150], R169 ;  /* 0x000150a901007387 */ /* 0x0001e80000100800 */
[----:B------:R-:W2:Y:S01]  /*fd10*/  LDL.LU R184, [R1+0x154] ;  /* 0x0001540001b87983 */ /* 0x000ea20000300800 */
[----:B------:R-:W-:-:S05]  /*fd20*/  IADD3.X R163, R163, UR17, RZ, P3, !PT ;  /* 0x00000011a3a37c10 */ /* 0x000fca0009ffe4ff */
[----:B------:R-:W-:Y:S04]  /*fd30*/  STL [R1+0x124], R163 ;  /* 0x000124a301007387 */ /* 0x000fe80000100800 */
[----:B0-----:R-:W2:Y:S01]  /*fd40*/  LDL.LU R169, [R1+0x188] ;  /* 0x0001880001a97983 */ /* 0x001ea20000300800 */
[----:B------:R-:W-:-:S05]  /*fd50*/  IADD3 R155, P3, R155, UR61, RZ ;  /* 0x0000003d9b9b7c10 */ /* 0x000fca000ff7e0ff */
[----:B------:R-:W-:Y:S01]  /*fd60*/  STL [R1+0x158], R155 ;  /* 0x0001589b01007387 */ /* 0x000fe20000100800 */
[----:B------:R-:W-:Y:S02]  /*fd70*/  IADD3.X R146, R146, UR17, RZ, P4, !PT ;  /* 0x0000001192927c10 */ /* 0x000fe4000a7fe4ff */
[----:B------:R-:W-:-:S05]  /*fd80*/  IADD3 R0, P4, R0, UR61, RZ ;  /* 0x0000003d00007c10 */ /* 0x000fca000ff9e0ff */
[----:B------:R0:W-:Y:S04]  /*fd90*/  STL [R1+0x160], R0 ;  /* 0x0001600001007387 */ /* 0x0001e80000100800 */
[----:B------:R1:W-:Y:S04]  /*fda0*/  STL [R1+0x12c], R146 ;  /* 0x00012c9201007387 */ /* 0x0003e80000100800 */
[----:B0-----:R-:W2:Y:S01]  /*fdb0*/  LDL.LU R0, [R1+0x25c] ;  /* 0x00025c0001007983 */ /* 0x001ea20000300800 */
[----:B------:R-:W-:-:S03]  /*fdc0*/  IADD3.X R195, R195, UR17, RZ, P6, !PT ;  /* 0x00000011c3c37c10 */ /* 0x000fc6000b7fe4ff */
[----:B------:R-:W2:Y:S04]  /*fdd0*/  LDL.LU R163, [R1+0x190] ;  /* 0x0001900001a37983 */ /* 0x000ea80000300800 */
[----:B------:R-:W2:Y:S01]  /*fde0*/  LDL.LU R155, [R1+0x198] ;  /* 0x00019800019b7983 */ /* 0x000ea20000300800 */
[----:B------:R-:W-:Y:S02]  /*fdf0*/  IADD3.X R197, R197, UR17, RZ, P4, !PT ;  /* 0x00000011c5c57c10 */ /* 0x000fe4000a7fe4ff */
[----:B---3--:R-:W-:-:S05]  /*fe00*/  IADD3.X R141, R141, UR17, RZ, P5, !PT ;  /* 0x000000118d8d7c10 */ /* 0x008fca000affe4ff */
[----:B------:R-:W-:Y:S04]  /*fe10*/  STL [R1+0x134], R141 ;  /* 0x0001348d01007387 */ /* 0x000fe80000100800 */
[----:B-1----:R-:W3:Y:S01]  /*fe20*/  LDL.LU R146, [R1+0x16c] ;  /* 0x00016c0001927983 */ /* 0x002ee20000300800 */
[----:B----4-:R-:W-:-:S05]  /*fe30*/  IADD3 R132, P5, R132, UR61, RZ ;  /* 0x0000003d84847c10 */ /* 0x010fca000ffbe0ff */
[----:B------:R-:W-:Y:S04]  /*fe40*/  STL [R1+0x168], R132 ;  /* 0x0001688401007387 */ /* 0x000fe80000100800 */
[----:B------:R0:W-:Y:S04]  /*fe50*/  STL [R1+0x13c], R195 ;  /* 0x00013cc301007387 */ /* 0x0001e80000100800 */
[----:B0-----:R-:W4:Y:S04]  /*fe60*/  LDL.LU R195, [R1+0x258] ;  /* 0x0002580001c37983 */ /* 0x001f280000300800 */
[----:B------:R-:W4:Y:S04]  /*fe70*/  LDL.LU R141, [R1+0x174] ;  /* 0x00017400018d7983 */ /* 0x000f280000300800 */
[----:B------:R-:W4:Y:S01]  /*fe80*/  LDL.LU R132, [R1+0x1a8] ;  /* 0x0001a80001847983 */ /* 0x000f220000300800 */
[----:B--2---:R-:W-:-:S05]  /*fe90*/  IADD3 R133, P6, R133, UR61, RZ ;  /* 0x0000003d85857c10 */ /* 0x004fca000ffde0ff */
[----:B------:R-:W-:Y:S01]  /*fea0*/  STL [R1+0x170], R133 ;  /* 0x0001708501007387 */ /* 0x000fe20000100800 */
[----:B------:R-:W-:Y:S02]  /*feb0*/  IADD3.X R199, R199, UR17, RZ, P2, !PT ;  /* 0x00000011c7c77c10 */ /* 0x000fe400097fe4ff */
[----:B------:R-:W-:Y:S02]  /*fec0*/  IADD3 R196, P2, R196, UR61, RZ ;  /* 0x0000003dc4c47c10 */ /* 0x000fe4000ff5e0ff */
[----:B------:R-:W-:Y:S02]  /*fed0*/  IADD3.X R184, R184, UR17, RZ, P3, !PT ;  /* 0x00000011b8b87c10 */ /* 0x000fe40009ffe4ff */
[----:B------:R-:W-:Y:S02]  /*fee0*/  IADD3 R169, P3, R169, UR61, RZ ;  /* 0x0000003da9a97c10 */ /* 0x000fe4000ff7e0ff */
[----:B------:R-:W-:Y:S02]  /*fef0*/  IADD3.X R0, R0, UR17, RZ, P1, !PT ;  /* 0x0000001100007c10 */ /* 0x000fe40008ffe4ff */
[----:B------:R-:W-:-:S03]  /*ff00*/  IADD3 R172, P1, R172, UR61, RZ ;  /* 0x0000003dacac7c10 */ /* 0x000fc6000ff3e0ff */
[----:B------:R0:W-:Y:S04]  /*ff10*/  STL [R1+0x144], R0 ;  /* 0x0001440001007387 */ /* 0x0001e80000100800 */
[----:B0-----:R-:W2:Y:S04]  /*ff20*/  LDL.LU R0, [R1+0x254] ;  /* 0x0002540001007983 */ /* 0x001ea80000300800 */
[----:B------:R-:W2:Y:S04]  /*ff30*/  LDL.LU R133, [R1+0x1b0] ;  /* 0x0001b00001857983 */ /* 0x000ea80000300800 */
[----:B------:R0:W-:Y:S04]  /*ff40*/  STL [R1+0x14c], R199 ;  /* 0x00014cc701007387 */ /* 0x0001e80000100800 */
[----:B------:R-:W-:Y:S04]  /*ff50*/  STL [R1+0x178], R172 ;  /* 0x000178ac01007387 */ /* 0x000fe80000100800 */
[----:B0-----:R-:W2:Y:S04]  /*ff60*/  LDL.LU R199, [R1+0x1b8] ;  /* 0x0001b80001c77983 */ /* 0x001ea80000300800 */
[----:B------:R0:W-:Y:S04]  /*ff70*/  STL [R1+0x180], R196 ;  /* 0x000180c401007387 */ /* 0x0001e80000100800 */
[----:B0-----:R-:W2:Y:S04]  /*ff80*/  LDL.LU R196, [R1+0x194] ;  /* 0x0001940001c47983 */ /* 0x001ea80000300800 */
[----:B------:R-:W-:Y:S04]  /*ff90*/  STL [R1+0x154], R184 ;  /* 0x000154b801007387 */ /* 0x000fe80000100800 */
[----:B------:R0:W-:Y:S04]  /*ffa0*/  STL [R1+0x15c], R197 ;  /* 0x00015cc501007387 */ /* 0x0001e80000100800 */
[----:B------:R-:W-:Y:S04]  /*ffb0*/  STL [R1+0x188], R169 ;  /* 0x000188a901007387 */ /* 0x000fe80000100800 */
[----:B0-----:R-:W2:Y:S01]  /*ffc0*/  LDL.LU R197, [R1+0x250] ;  /* 0x0002500001c57983 */ /* 0x001ea20000300800 */
[----:B------:R-:W-:-:S02]  /*ffd0*/  IADD3 R163, P4, R163, UR61, RZ ;  /* 0x0000003da3a37c10 */ /* 0x000fc4000ff9e0ff */
[----:B------:R-:W-:Y:S02]  /*ffe0*/  IADD3.X R2, R2, UR17, RZ, P2, !PT ;  /* 0x0000001102027c10 */ /* 0x000fe400097fe4ff */
[----:B---3--:R-:W-:Y:S02]  /*fff0*/  IADD3.X R146, R146, UR17, RZ, P6, !PT ;  /* 0x0000001192927c10 */ /* 0x008fe4000b7fe4ff */
[----:B----4-:R-:W-:Y:S02]  /*10000*/  IADD3.X R141, R141, UR17, RZ, P1, !PT ;  /* 0x000000118d8d7c10 */ /* 0x010fe40008ffe4ff */
[----:B------:R-:W-:Y:S02]  /*10010*/  IADD3 R132, P1, R132, UR61, RZ ;  /* 0x0000003d84847c10 */ /* 0x000fe4000ff3e0ff */
[----:B--2---:R-:W-:Y:S02]  /*10020*/  IADD3.X R0, R0, UR17, RZ, P5, !PT ;  /* 0x0000001100007c10 */ /* 0x004fe4000affe4ff */
[----:B------:R-:W-:-:S03]  /*10030*/  IADD3 R155, P5, R155, UR61, RZ ;  /* 0x0000003d9b9b7c10 */ /* 0x000fc6000ffbe0ff */
[----:B------:R0:W-:Y:S04]  /*10040*/  STL [R1+0x164], R0 ;  /* 0x0001640001007387 */ /* 0x0001e80000100800 */
[----:B------:R-:W-:Y:S04]  /*10050*/  STL [R1+0x190], R163 ;  /* 0x000190a301007387 */ /* 0x000fe80000100800 */
[----:B0-----:R-:W2:Y:S04]  /*10060*/  LDL.LU R0, [R1+0x24c] ;  /* 0x00024c0001007983 */ /* 0x001ea80000300800 */
[----:B------:R-:W-:Y:S01]  /*10070*/  STL [R1+0x198], R155 ;  /* 0x0001989b01007387 */ /* 0x000fe20000100800 */
[----:B------:R-:W-:-:S05]  /*10080*/  IADD3 R197, P6, R197, UR61, RZ ;  /* 0x0000003dc5c57c10 */ /* 0x000fca000ffde0ff */
[----:B------:R0:W-:Y:S04]  /*10090*/  STL [R1+0x1a0], R197 ;  /* 0x0001a0c501007387 */ /* 0x0001e80000100800 */
[----:B------:R-:W-:Y:S04]  /*100a0*/  STL [R1+0x16c], R146 ;  /* 0x00016c9201007387 */ /* 0x000fe80000100800 */
[----:B0-----:R-:W3:Y:S04]  /*100b0*/  LDL.LU R197, [R1+0x248] ;  /* 0x0002480001c57983 */ /* 0x001ee80000300800 */
[----:B------:R-:W-:Y:S04]  /*100c0*/  STL [R1+0x174], R141 ;  /* 0x0001748d01007387 */ /* 0x000fe80000100800 */
[----:B------:R0:W-:Y:S04]  /*100d0*/  STL [R1+0x17c], R2 ;  /* 0x00017c0201007387 */ /* 0x0001e80000100800 */
[----:B------:R-:W-:Y:S04]  /*100e0*/  STL [R1+0x1a8], R132 ;  /* 0x0001a88401007387 */ /* 0x000fe80000100800 */
[----:B0-----:R-:W4:Y:S01]  /*100f0*/  LDL.LU R2, [R1+0x244] ;  /* 0x0002440001027983 */ /* 0x001f220000300800 */
[----:B------:R-:W-:-:S02]  /*10100*/  IADD3 R133, P2, R133, UR61, RZ ;  /* 0x0000003d85857c10 */ /* 0x000fc4000ff5e0ff */
[----:B--2---:R-:W-:Y:S02]  /*10110*/  IADD3.X R0, R0, UR17, RZ, P3, !PT ;  /* 0x0000001100007c10 */ /* 0x004fe40009ffe4ff */
[----:B------:R-:W-:-:S03]  /*10120*/  IADD3 R199, P3, R199, UR61, RZ ;  /* 0x0000003dc7c77c10 */ /* 0x000fc6000ff7e0ff */
[----:B------:R0:W-:Y:S04]  /*10130*/  STL [R1+0x184], R0 ;  /* 0x0001840001007387 */ /* 0x0001e80000100800 */
[----:B------:R-:W-:Y:S04]  /*10140*/  STL [R1+0x1b0], R133 ;  /* 0x0001b08501007387 */ /* 0x000fe80000100800 */
[----:B0-----:R-:W2:Y:S01]  /*10150*/  LDL.LU R0, [R1+0x240] ;  /* 0x0002400001007983 */ /* 0x001ea20000300800 */
[----:B----4-:R-:W-:-:S05]  /*10160*/  IADD3.X R2, R2, UR17, RZ, P4, !PT ;  /* 0x0000001102027c10 */ /* 0x010fca000a7fe4ff */
[----:B------:R0:W-:Y:S04]  /*10170*/  STL [R1+0x18c], R2 ;  /* 0x00018c0201007387 */ /* 0x0001e80000100800 */
[----:B------:R-:W-:Y:S04]  /*10180*/  STL [R1+0x1b8], R199 ;  /* 0x0001b8c701007387 */ /* 0x000fe80000100800 */
[----:B0-----:R-:W4:Y:S01]  /*10190*/  LDL.LU R2, [R1+0x23c] ;  /* 0x00023c0001027983 */ /* 0x001f220000300800 */
[----:B------:R-:W-:Y:S02]  /*101a0*/  IADD3.X R196, R196, UR17, RZ, P5, !PT ;  /* 0x00000011c4c47c10 */ /* 0x000fe4000affe4ff */
[----:B------:R-:W-:-:S02]  /*101b0*/  IADD3.X R195, R195, UR17, RZ, P6, !PT ;  /* 0x00000011c3c37c10 */ /* 0x000fc4000b7fe4ff */
[----:B---3--:R-:W-:Y:S01]  /*101c0*/  IADD3.X R197, R197, UR17, RZ, P1, !PT ;  /* 0x00000011c5c57c10 */ /* 0x008fe20008ffe4ff */
[----:B------:R-:W-:Y:S01]  /*101d0*/  STL [R1+0x194], R196 ;  /* 0x000194c401007387 */ /* 0x000fe20000100800 */
[----:B------:R-:W-:-:S09]  /*101e0*/  UIADD3.64 UR26, UR22, 0x4, URZ ;  /* 0x00000004161a7897 */ /* 0x000fd2000fffe03f */
[----:B------:R-:W-:Y:S01]  /*101f0*/  QGMMA.64x128x32.F32.E4M3.E4M3 R24, gdesc[UR24], R24, gsb0 ;  /* 0x01e00000181879f3 */ /* 0x000fe20008000818 */
[----:B--2---:R-:W-:-:S05]  /*10200*/  IADD3.X R0, R0, UR17, RZ, P2, !PT ;  /* 0x0000001100007c10 */ /* 0x004fca00097fe4ff */
[----:B------:R-:W-:Y:S04]  /*10210*/  STL [R1+0x1ac], R0 ;  /* 0x0001ac0001007387 */ /* 0x000fe80000100800 */
[----:B------:R-:W-:Y:S04]  /*10220*/  STL [R1+0x19c], R195 ;  /* 0x00019cc301007387 */ /* 0x000fe80000100800 */
[----:B------:R-:W-:Y:S01]  /*10230*/  STL [R1+0x1a4], R197 ;  /* 0x0001a4c501007387 */ /* 0x000fe20000100800 */
[----:B----4-:R-:W-:-:S05]  /*10240*/  IADD3.X R2, R2, UR17, RZ, P3, !PT ;  /* 0x0000001102027c10 */ /* 0x010fca0009ffe4ff */
[----:B------:R0:W-:Y:S04]  /*10250*/  STL [R1+0x1b4], R2 ;  /* 0x0001b40201007387 */ /* 0x0001e80000100800 */
[----:B0-----:R1:W5:Y:S01]  /*10260*/  LDL.LU R2, [R1+0x238] ;  /* 0x0002380001027983 */ /* 0x0013620000300800 */
[----:B------:R-:W0:Y:S01]  /*10270*/  S2R R0, SR_TID.X ;  /* 0x0000000000007919 */ /* 0x000e220000002100 */
[----:B------:R-:W-:Y:S01]  /*10280*/  IMAD.SHL.U32 R131, R131, 0x80, RZ ;  /* 0x0000008083837824 */ /* 0x000fe200078e00ff */
[----:B------:R-:W-:-:S04]  /*10290*/  UIADD3 UR59, UR59, -0x1, URZ ;  /* 0xffffffff3b3b7890 */ /* 0x000fc8000fffe03f */
[C---:B------:R-:W-:Y:S01]  /*102a0*/  IADD3 R4, P0, R131.reuse, R4, RZ ;  /* 0x0000000483047210 */ /* 0x040fe20007f1e0ff */
[----:B------:R-:W-:Y:S02]  /*102b0*/  UIADD3 UR47, UP5, UR61, UR47, URZ ;  /* 0x0000002f3d2f7290 */ /* 0x000fe4000ffbe03f */
[----:B------:R-:W-:Y:S01]  /*102c0*/  UIADD3 UR46, UP4, UR61, UR46, URZ ;  /* 0x0000002e3d2e7290 */ /* 0x000fe2000ff9e03f */
[----:B------:R-:W-:Y:S01]  /*102d0*/  LEA.HI.X.SX32 R3, R131, R3, 0x1, P0 ;  /* 0x0000000383037211 */ /* 0x000fe200000f0eff */
[----:B------:R-:W-:Y:S02]  /*102e0*/  UIADD3 UR45, UP3, UR61, UR45, URZ ;  /* 0x0000002d3d2d7290 */ /* 0x000fe4000ff7e03f */
[----:B------:R-:W-:Y:S02]  /*102f0*/  UIADD3 UR44, UP2, UR61, UR44, URZ ;  /* 0x0000002c3d2c7290 */ /* 0x000fe4000ff5e03f */
[----:B------:R-:W-:Y:S02]  /*10300*/  UIADD3 UR43, UP1, UR61, UR43, URZ ;  /* 0x0000002b3d2b7290 */ /* 0x000fe4000ff3e03f */
[----:B------:R-:W-:Y:S01]  /*10310*/  UIADD3 UR42, UP0, UR61, UR42, URZ ;  /* 0x0000002a3d2a7290 */ /* 0x000fe2000ff1e03f */
[----:B------:R-:W-:Y:S01]  /*10320*/  ISETP.NE.U32.AND P0, PT, RZ, UR59, PT ;  /* 0x0000003bff007c0c */ /* 0x000fe2000bf05070 */
[----:B------:R-:W-:-:S02]  /*10330*/  UIADD3.X UR13, UR17, UR13, URZ, UP5, !UPT ;  /* 0x0000000d110d7290 */ /* 0x000fc4000affe43f */
[----:B------:R-:W-:Y:S02]  /*10340*/  UIADD3.X UR12, UR17, UR12, URZ, UP4, !UPT ;  /* 0x0000000c110c7290 */ /* 0x000fe4000a7fe43f */
[----:B------:R-:W-:Y:S02]  /*10350*/  UIADD3.X UR11, UR17, UR11, URZ, UP3, !UPT ;  /* 0x0000000b110b7290 */ /* 0x000fe40009ffe43f */
[----:B------:R-:W-:Y:S02]  /*10360*/  UIADD3.X UR10, UR17, UR10, URZ, UP2, !UPT ;  /* 0x0000000a110a7290 */ /* 0x000fe400097fe43f */
[----:B------:R-:W-:Y:S02]  /*10370*/  UIADD3.X UR9, UR17, UR9, URZ, UP1, !UPT ;  /* 0x0000000911097290 */ /* 0x000fe40008ffe43f */
[----:B------:R-:W-:Y:S02]  /*10380*/  UIADD3.X UR8, UR17, UR8, URZ, UP0, !UPT ;  /* 0x0000000811087290 */ /* 0x000fe400087fe43f */
[----:B------:R-:W-:-:S02]  /*10390*/  UIADD3 UR41, UP6, UR61, UR41, URZ ;  /* 0x000000293d297290 */ /* 0x000fc4000ffde03f */
[----:B------:R-:W-:Y:S02]  /*103a0*/  UIADD3 UR40, UP5, UR61, UR40, URZ ;  /* 0x000000283d287290 */ /* 0x000fe4000ffbe03f */
[----:B------:R-:W-:Y:S02]  /*103b0*/  UIADD3 UR37, UP4, UR61, UR37, URZ ;  /* 0x000000253d257290 */ /* 0x000fe4000ff9e03f */
[----:B------:R-:W-:Y:S02]  /*103c0*/  UIADD3 UR36, UP3, UR61, UR36, URZ ;  /* 0x000000243d247290 */ /* 0x000fe4000ff7e03f */
[----:B------:R-:W-:Y:S02]  /*103d0*/  UIADD3 UR48, UP2, UR61, UR48, URZ ;  /* 0x000000303d307290 */ /* 0x000fe4000ff5e03f */
[----:B------:R-:W-:Y:S02]  /*103e0*/  UIADD3 UR49, UP1, UR61, UR49, URZ ;  /* 0x000000313d317290 */ /* 0x000fe4000ff3e03f */
[----:B------:R-:W-:-:S02]  /*103f0*/  UIADD3 UR50, UP0, UR61, UR50, URZ ;  /* 0x000000323d327290 */ /* 0x000fc4000ff1e03f */
[----:B------:R-:W-:Y:S02]  /*10400*/  UIADD3.X UR7, UR17, UR7, URZ, UP6, !UPT ;  /* 0x0000000711077290 */ /* 0x000fe4000b7fe43f */
[----:B------:R-:W-:Y:S02]  /*10410*/  UIADD3.X UR6, UR17, UR6, URZ, UP5, !UPT ;  /* 0x0000000611067290 */ /* 0x000fe4000affe43f */
[----:B------:R-:W-:Y:S02]  /*10420*/  UIADD3.X UR5, UR17, UR5, URZ, UP4, !UPT ;  /* 0x0000000511057290 */ /* 0x000fe4000a7fe43f */
[----:B------:R-:W-:Y:S02]  /*10430*/  UIADD3.X UR4, UR17, UR4, URZ, UP3, !UPT ;  /* 0x0000000411047290 */ /* 0x000fe40009ffe43f */
[----:B------:R-:W-:Y:S02]  /*10440*/  UIADD3.X UR14, UR17, UR14, URZ, UP2, !UPT ;  /* 0x0000000e110e7290 */ /* 0x000fe400097fe43f */
[----:B------:R-:W-:-:S02]  /*10450*/  UIADD3.X UR15, UR17, UR15, URZ, UP1, !UPT ;  /* 0x0000000f110f7290 */ /* 0x000fc40008ffe43f */
[----:B------:R-:W-:Y:S02]  /*10460*/  UIADD3.X UR28, UR17, UR28, URZ, UP0, !UPT ;  /* 0x0000001c111c7290 */ /* 0x000fe400087fe43f */
[----:B------:R-:W-:Y:S02]  /*10470*/  UIADD3 UR51, UP6, UR61, UR51, URZ ;  /* 0x000000333d337290 */ /* 0x000fe4000ffde03f */
[----:B------:R-:W-:Y:S02]  /*10480*/  UIADD3 UR52, UP5, UR61, UR52, URZ ;  /* 0x000000343d347290 */ /* 0x000fe4000ffbe03f */
[----:B------:R-:W-:Y:S02]  /*10490*/  UIADD3 UR53, UP4, UR61, UR53, URZ ;  /* 0x000000353d357290 */ /* 0x000fe4000ff9e03f */
[----:B------:R-:W-:Y:S02]  /*104a0*/  UIADD3 UR54, UP3, UR61, UR54, URZ ;  /* 0x000000363d367290 */ /* 0x000fe4000ff7e03f */
[----:B------:R-:W-:-:S02]  /*104b0*/  UIADD3 UR55, UP2, UR61, UR55, URZ ;  /* 0x000000373d377290 */ /* 0x000fc4000ff5e03f */
[----:B------:R-:W-:Y:S02]  /*104c0*/  UIADD3 UR56, UP1, UR61, UR56, URZ ;  /* 0x000000383d387290 */ /* 0x000fe4000ff3e03f */
[----:B------:R-:W-:Y:S01]  /*104d0*/  UIADD3 UR57, UP0, UR61, UR57, URZ ;  /* 0x000000393d397290 */ /* 0x000fe2000ff1e03f */
[----:B0-----:R-:W-:Y:S01]  /*104e0*/  SHF.R.U32.HI R0, RZ, 0x6, R0 ;  /* 0x00000006ff007819 */ /* 0x001fe20000011600 */
[----:B------:R-:W-:Y:S01]  /*104f0*/  UIADD3 UR60, UR60, -0x80, URZ ;  /* 0xffffff803c3c7890 */ /* 0x000fe2000fffe03f */
[----:B------:R-:W-:Y:S02]  /*10500*/  WARPGROUP.DEPBAR.LE gsb0, 0x0 ;  /* 0x00008000000079c5 */ /* 0x000fe40000010000 */
[----:B------:R-:W-:Y:S02]  /*10510*/  UIADD3.X UR29, UR17, UR29, URZ, UP6, !UPT ;  /* 0x0000001d111d7290 */ /* 0x000fe4000b7fe43f */
[----:B------:R-:W-:Y:S02]  /*10520*/  UIADD3.X UR30, UR17, UR30, URZ, UP5, !UPT ;  /* 0x0000001e111e7290 */ /* 0x000fe4000affe43f */
[----:B------:R-:W-:-:S02]  /*10530*/  UIADD3.X UR31, UR17, UR31, URZ, UP4, !UPT ;  /* 0x0000001f111f7290 */ /* 0x000fc4000a7fe43f */
[----:B------:R-:W-:Y:S02]  /*10540*/  UIADD3.X UR32, UR17, UR32, URZ, UP3, !UPT ;  /* 0x0000002011207290 */ /* 0x000fe40009ffe43f */
[----:B------:R-:W-:Y:S02]  /*10550*/  UIADD3.X UR33, UR17, UR33, URZ, UP2, !UPT ;  /* 0x0000002111217290 */ /* 0x000fe400097fe43f */
[----:B------:R-:W-:Y:S02]  /*10560*/  UIADD3.X UR34, UR17, UR34, URZ, UP1, !UPT ;  /* 0x0000002211227290 */ /* 0x000fe40008ffe43f */
[----:B------:R-:W-:Y:S01]  /*10570*/  UIADD3.X UR35, UR17, UR35, URZ, UP0, !UPT ;  /* 0x0000002311237290 */ /* 0x000fe200087fe43f */
[----:B------:R-:W-:Y:S01]  /*10580*/  SGXT.U32 R0, R0, 0x2 ;  /* 0x000000020000781a */ /* 0x000fe20000000000 */
[----:B-1----:R-:W-:Y:S10]  /*10590*/  @P0 BRA `(.L_x_1) ;  /* 0xffffff98005c0947 */ /* 0x002ff4000383ffff */
.L_x_0:
[----:B------:R-:W1:Y:S01]  /*105a0*/  S2R R131, SR_TID.X ;  /* 0x0000000000837919 */ /* 0x000e620000002100 */
[----:B------:R-:W-:Y:S01]  /*105b0*/  F2FP.SATFINITE.E4M3.F32.PACK_AB_MERGE_C R24, R25, R24, RZ ;  /* 0x000000181918723e */ /* 0x000fe200048070ff */
[----:B------:R-:W-:Y:S01]  /*105c0*/  ULDC.64 UR6, c[0x0][0x228] ;  /* 0x00008a0000067ab9 */ /* 0x000fe20000000a00 */
[----:B------:R-:W-:Y:S02]  /*105d0*/  F2FP.SATFINITE.E4M3.F32.PACK_AB_MERGE_C R28, R29, R28, RZ ;  /* 0x0000001c1d1c723e */ /* 0x000fe400048070ff */
[----:B------:R-:W-:Y:S02]  /*105e0*/  F2FP.SATFINITE.E4M3.F32.PACK_AB_MERGE_C R32, R33, R32, RZ ;  /* 0x000000202120723e */ /* 0x000fe400048070ff */
[----:B------:R-:W-:Y:S02]  /*105f0*/  F2FP.SATFINITE.E4M3.F32.PACK_AB_MERGE_C R40, R41, R40, RZ ;  /* 0x000000282928723e */ /* 0x000fe400048070ff */
[----:B------:R-:W-:Y:S02]  /*10600*/  F2FP.SATFINITE.E4M3.F32.PACK_AB_MERGE_C R44, R45, R44, RZ ;  /* 0x0000002c2d2c723e */ /* 0x000fe400048070ff */
[----:B------:R-:W-:-:S02]  /*10610*/  F2FP.SATFINITE.E4M3.F32.PACK_AB_MERGE_C R48, R49, R48, RZ ;  /* 0x000000303130723e */ /* 0x000fc400048070ff */
[----:B------:R-:W-:Y:S02]  /*10620*/  F2FP.SATFINITE.E4M3.F32.PACK_AB_MERGE_C R56, R57, R56, RZ ;  /* 0x000000383938723e */ /* 0x000fe400048070ff */
[----:B------:R-:W-:Y:S02]  /*10630*/  F2FP.SATFINITE.E4M3.F32.PACK_AB_MERGE_C R60, R61, R60, RZ ;  /* 0x0000003c3d3c723e */ /* 0x000fe400048070ff */
[----:B------:R-:W-:Y:S02]  /*10640*/  F2FP.SATFINITE.E4M3.F32.PACK_AB_MERGE_C R64, R65, R64, RZ ;  /* 0x000000404140723e */ /* 0x000fe400048070ff */
[----:B------:R-:W-:Y:S02]  /*10650*/  LOP3.LUT R24, R24, 0xffff, RZ, 0xc0, !PT ;  /* 0x0000ffff18187812 */ /* 0x000fe400078ec0ff */
[----:B------:R-:W-:Y:S02]  /*10660*/  LOP3.LUT R21, R28, 0xffff, RZ, 0xc0, !PT ;  /* 0x0000ffff1c157812 */ /* 0x000fe400078ec0ff */
[----:B------:R-:W-:-:S02]  /*10670*/  LOP3.LUT R23, R32, 0xffff, RZ, 0xc0, !PT ;  /* 0x0000ffff20177812 */ /* 0x000fc400078ec0ff */
[----:B------:R-:W-:Y:S02]  /*10680*/  F2FP.SATFINITE.E4M3.F32.PACK_AB_MERGE_C R26, R27, R26, RZ ;  /* 0x0000001a1b1a723e */ /* 0x000fe400048070ff */
[----:B------:R-:W-:Y:S02]  /*10690*/  F2FP.SATFINITE.E4M3.F32.PACK_AB_MERGE_C R30, R31, R30, RZ ;  /* 0x0000001e1f1e723e */ /* 0x000fe400048070ff */
[----:B------:R-:W-:Y:S02]  /*106a0*/  F2FP.SATFINITE.E4M3.F32.PACK_AB_MERGE_C R34, R35, R34, RZ ;  /* 0x000000222322723e */ /* 0x000fe400048070ff */
[----:B------:R-:W-:Y:S01]  /*106b0*/  LOP3.LUT R40, R40, 0xffff, RZ, 0xc0, !PT ;  /* 0x0000ffff28287812 */ /* 0x000fe200078ec0ff */
[C---:B-1----:R-:W-:Y:S01]  /*106c0*/  IMAD.SHL.U32 R3, R131.reuse, 0x8, RZ ;  /* 0x0000000883037824 */ /* 0x042fe200078e00ff */
[C---:B------:R-:W-:Y:S01]  /*106d0*/  LOP3.LUT R8, R131.reuse, 0x7f, RZ, 0xc0, !PT ;  /* 0x0000007f83087812 */ /* 0x040fe200078ec0ff */
[C---:B------:R-:W-:Y:S01]  /*106e0*/  IMAD.SHL.U32 R4, R131.reuse, 0x200, RZ ;  /* 0x0000020083047824 */ /* 0x040fe200078e00ff */
[----:B------:R-:W-:Y:S01]  /*106f0*/  LOP3.LUT R25, R44, 0xffff, RZ, 0xc0, !PT ;  /* 0x0000ffff2c197812 */ /* 0x000fe200078ec0ff */
[----:B------:R-:W-:Y:S01]  /*10700*/  IMAD.SHL.U32 R5, R131, 0x4, RZ ;  /* 0x0000000483057824 */ /* 0x000fe200078e00ff */
[----:B------:R-:W-:Y:S01]  /*10710*/  LOP3.LUT R6, R3, 0x300, RZ, 0xc0, !PT ;  /* 0x0000030003067812 */ /* 0x000fe200078ec0ff */
[C---:B------:R-:W-:Y:S01]  /*10720*/  IMAD.SHL.U32 R3, R131.reuse, 0x20, RZ ;  /* 0x0000002083037824 */ /* 0x040fe200078e00ff */
[----:B------:R-:W-:Y:S01]  /*10730*/  LOP3.LUT R4, R4, 0x3000, RZ, 0xc0, !PT ;  /* 0x0000300004047812 */ /* 0x000fe200078ec0ff */
[----:B------:R-:W-:Y:S01]  /*10740*/  IMAD.SHL.U32 R7, R131, 0x800, RZ ;  /* 0x0000080083077824 */ /* 0x000fe200078e00ff */
[----:B------:R-:W-:-:S02]  /*10750*/  LOP3.LUT R5, R6, 0x70, R5, 0xf8, !PT ;  /* 0x0000007006057812 */ /* 0x000fc400078ef805 */
[----:B------:R-:W-:Y:S02]  /*10760*/  LOP3.LUT R6, R4, 0x60, R3, 0xf8, !PT ;  /* 0x0000006004067812 */ /* 0x000fe400078ef803 */
[----:B------:R-:W-:Y:S02]  /*10770*/  LOP3.LUT R7, R7, 0x3000, RZ, 0xc0, !PT ;  /* 0x0000300007077812 */ /* 0x000fe400078ec0ff */
[----:B------:R-:W-:Y:S02]  /*10780*/  LOP3.LUT R3, R131, 0x80, RZ, 0xc0, !PT ;  /* 0x0000008083037812 */ /* 0x000fe400078ec0ff */
[----:B------:R-:W-:Y:S01]  /*10790*/  LOP3.LUT R41, R48, 0xffff, RZ, 0xc0, !PT ;  /* 0x0000ffff30297812 */ /* 0x000fe200078ec0ff */
[----:B------:R-:W-:Y:S01]  /*107a0*/  IMAD R4, R8, 0x10, R7 ;  /* 0x0000001008047824 */ /* 0x000fe200078e0207 */
[----:B------:R-:W-:Y:S02]  /*107b0*/  F2FP.SATFINITE.E4M3.F32.PACK_AB_MERGE_C R42, R43, R42, RZ ;  /* 0x0000002a2b2a723e */ /* 0x000fe400048070ff */
[----:B------:R-:W-:-:S02]  /*107c0*/  F2FP.SATFINITE.E4M3.F32.PACK_AB_MERGE_C R46, R47, R46, RZ ;  /* 0x0000002e2f2e723e */ /* 0x000fc400048070ff */
[----:B------:R-:W-:Y:S02]  /*107d0*/  F2FP.SATFINITE.E4M3.F32.PACK_AB_MERGE_C R50, R51, R50, RZ ;  /* 0x000000323332723e */ /* 0x000fe400048070ff */
[----:B------:R-:W-:Y:S02]  /*107e0*/  LOP3.LUT R56, R56, 0xffff, RZ, 0xc0, !PT ;  /* 0x0000ffff38387812 */ /* 0x000fe400078ec0ff */
[----:B------:R-:W-:Y:S02]  /*107f0*/  LOP3.LUT R45, R60, 0xffff, RZ, 0xc0, !PT ;  /* 0x0000ffff3c2d7812 */ /* 0x000fe400078ec0ff */
[----:B------:R-:W-:Y:S02]  /*10800*/  LOP3.LUT R49, R64, 0xffff, RZ, 0xc0, !PT ;  /* 0x0000ffff40317812 */ /* 0x000fe400078ec0ff */
[----:B------:R-:W-:Y:S02]  /*10810*/  LOP3.LUT R5, R6, R5, RZ, 0x3c, !PT ;  /* 0x0000000506057212 */ /* 0x000fe400078e3cff */
[----:B------:R-:W-:-:S02]  /*10820*/  F2FP.SATFINITE.E4M3.F32.PACK_AB_MERGE_C R58, R59, R58, RZ ;  /* 0x0000003a3b3a723e */ /* 0x000fc400048070ff */
[----:B------:R-:W-:Y:S02]  /*10830*/  F2FP.SATFINITE.E4M3.F32.PACK_AB_MERGE_C R62, R63, R62, RZ ;  /* 0x0000003e3f3e723e */ /* 0x000fe400048070ff */
[----:B------:R-:W-:Y:S02]  /*10840*/  F2FP.SATFINITE.E4M3.F32.PACK_AB_MERGE_C R66, R67, R66, RZ ;  /* 0x000000424342723e */ /* 0x000fe400048070ff */
[----:B------:R-:W-:Y:S02]  /*10850*/  R2UR UR4, R3 ;  /* 0x00000000030472ca */ /* 0x000fe400000e0000 */
[----:B------:R-:W-:Y:S02]  /*10860*/  F2FP.SATFINITE.E4M3.F32.PACK_AB_MERGE_C R36, R37, R36, RZ ;  /* 0x000000242524723e */ /* 0x000fe400048070ff */
[----:B------:R-:W-:Y:S02]  /*10870*/  F2FP.SATFINITE.E4M3.F32.PACK_AB_MERGE_C R72, R73, R72, RZ ;  /* 0x000000484948723e */ /* 0x000fe400048070ff */
[----:B------:R-:W-:-:S02]  /*10880*/  F2FP.SATFINITE.E4M3.F32.PACK_AB_MERGE_C R76, R77, R76, RZ ;  /* 0x0000004c4d4c723e */ /* 0x000fc400048070ff */
[----:B------:R-:W-:Y:S02]  /*10890*/  F2FP.SATFINITE.E4M3.F32.PACK_AB_MERGE_C R80, R81, R80, RZ ;  /* 0x000000505150723e */ /* 0x000fe400048070ff */
[--C-:B------:R-:W-:Y:S02]  /*108a0*/  PRMT R6, R23, 0x3340, R0.reuse ;  /* 0x0000334017067816 */ /* 0x100fe40000000000 */
[----:B------:R-:W-:Y:S01]  /*108b0*/  PRMT R3, R24, 0x3340, R21 ;  /* 0x0000334018037816 */ /* 0x000fe20000000015 */
[----:B------:R-:W-:Y:S01]  /*108c0*/  ULEA UR5, UR4, UR58, 0x4 ;  /* 0x0000003a04057291 */ /* 0x000fe2000f8e203f */
[----:B------:R-:W-:Y:S02]  /*108d0*/  F2FP.SATFINITE.E4M3.F32.PACK_AB_MERGE_C R38, R39, R38, RZ ;  /* 0x000000262726723e */ /* 0x000fe400048070ff */
[----:B------:R-:W-:Y:S02]  /*108e0*/  PRMT R8, R41, 0x3340, R0 ;  /* 0x0000334029087816 */ /* 0x000fe40000000000 */
[----:B------:R-:W-:-:S02]  /*108f0*/  PRMT R7, R40, 0x3340, R25 ;  /* 0x0000334028077816 */ /* 0x000fc40000000019 */
[----:B------:R-:W-:Y:S02]  /*10900*/  LOP3.LUT R26, R26, 0xffff, RZ, 0xc0, !PT ;  /* 0x0000ffff1a1a7812 */ /* 0x000fe400078ec0ff */
[----:B------:R-:W-:Y:S02]  /*10910*/  LOP3.LUT R35, R30, 0xffff, RZ, 0xc0, !PT ;  /* 0x0000ffff1e237812 */ /* 0x000fe400078ec0ff */
[----:B------:R-:W-:Y:S02]  /*10920*/  LOP3.LUT R37, R34, 0xffff, RZ, 0xc0, !PT ;  /* 0x0000ffff22257812 */ /* 0x000fe400078ec0ff */
[----:B------:R-:W-:Y:S02]  /*10930*/  PRMT R10, R49, 0x3340, R0 ;  /* 0x00003340310a7816 */ /* 0x000fe40000000000 */
[----:B------:R-:W-:Y:S02]  /*10940*/  PRMT R9, R56, 0x3340, R45 ;  /* 0x0000334038097816 */ /* 0x000fe4000000002d */
[----:B------:R-:W-:-:S02]  /*10950*/  LOP3.LUT R42, R42, 0xffff, RZ, 0xc0, !PT ;  /* 0x0000ffff2a2a7812 */ /* 0x000fc400078ec0ff */
[----:B------:R-:W-:Y:S02]  /*10960*/  LOP3.LUT R39, R46, 0xffff, RZ, 0xc0, !PT ;  /* 0x0000ffff2e277812 */ /* 0x000fe400078ec0ff */
[----:B------:R-:W-:Y:S02]  /*10970*/  LOP3.LUT R43, R50, 0xffff, RZ, 0xc0, !PT ;  /* 0x0000ffff322b7812 */ /* 0x000fe400078ec0ff */
[----:B------:R-:W-:Y:S02]  /*10980*/  F2FP.SATFINITE.E4M3.F32.PACK_AB_MERGE_C R52, R53, R52, RZ ;  /* 0x000000343534723e */ /* 0x000fe400048070ff */
[----:B------:R-:W-:Y:S02]  /*10990*/  LOP3.LUT R58, R58, 0xffff, RZ, 0xc0, !PT ;  /* 0x0000ffff3a3a7812 */ /* 0x000fe400078ec0ff */
[----:B------:R-:W-:Y:S02]  /*109a0*/  LOP3.LUT R47, R62, 0xffff, RZ, 0xc0, !PT ;  /* 0x0000ffff3e2f7812 */ /* 0x000fe400078ec0ff */
[----:B------:R-:W-:-:S02]  /*109b0*/  LOP3.LUT R51, R66, 0xffff, RZ, 0xc0, !PT ;  /* 0x0000ffff42337812 */ /* 0x000fc400078ec0ff */
[----:B------:R-:W-:Y:S02]  /*109c0*/  LOP3.LUT R72, R72, 0xffff, RZ, 0xc0, !PT ;  /* 0x0000ffff48487812 */ /* 0x000fe400078ec0ff */
[----:B------:R-:W-:Y:S02]  /*109d0*/  LOP3.LUT R53, R76, 0xffff, RZ, 0xc0, !PT ;  /* 0x0000ffff4c357812 */ /* 0x000fe400078ec0ff */
[----:B------:R-:W-:Y:S02]  /*109e0*/  LOP3.LUT R57, R80, 0xffff, RZ, 0xc0, !PT ;  /* 0x0000ffff50397812 */ /* 0x000fe400078ec0ff */
[----:B------:R-:W-:Y:S02]  /*109f0*/  PRMT R11, R3, 0x5410, R6 ;  /* 0x00005410030b7816 */ /* 0x000fe40000000006 */
[----:B------:R-:W-:Y:S02]  /*10a00*/  F2FP.SATFINITE.E4M3.F32.PACK_AB_MERGE_C R74, R75, R74, RZ ;  /* 0x0000004a4b4a723e */ /* 0x000fe400048070ff */
[----:B------:R-:W-:-:S02]  /*10a10*/  F2FP.SATFINITE.E4M3.F32.PACK_AB_MERGE_C R78, R79, R78, RZ ;  /* 0x0000004e4f4e723e */ /* 0x000fc400048070ff */
[----:B------:R-:W-:Y:S02]  /*10a20*/  F2FP.SATFINITE.E4M3.F32.PACK_AB_MERGE_C R82, R83, R82, RZ ;  /* 0x000000525352723e */ /* 0x000fe400048070ff */
[----:B------:R-:W-:Y:S02]  /*10a30*/  PRMT R13, R7, 0x5410, R8 ;  /* 0x00005410070d7816 */ /* 0x000fe40000000008 */
[----:B------:R-:W-:Y:S02]  /*10a40*/  PRMT R6, R37, 0x3340, R0 ;  /* 0x0000334025067816 */ /* 0x000fe40000000000 */
[----:B------:R-:W-:Y:S02]  /*10a50*/  PRMT R3, R26, 0x3340, R35 ;  /* 0x000033401a037816 */ /* 0x000fe40000000023 */
[----:B------:R-:W-:Y:S02]  /*10a60*/  PRMT R15, R9, 0x5410, R10 ;  /* 0x00005410090f7816 */ /* 0x000fe4000000000a */
[----:B------:R-:W-:-:S02]  /*10a70*/  PRMT R8, R43, 0x3340, R0 ;  /* 0x000033402b087816 */ /* 0x000fc40000000000 */
[----:B------:R-:W-:Y:S02]  /*10a80*/  PRMT R7, R42, 0x3340, R39 ;  /* 0x000033402a077816 */ /* 0x000fe40000000027 */
[--C-:B------:R-:W-:Y:S02]  /*10a90*/  PRMT R10, R51, 0x3340, R0.reuse ;  /* 0x00003340330a7816 */ /* 0x100fe40000000000 */
[----:B------:R-:W-:Y:S02]  /*10aa0*/  PRMT R9, R58, 0x3340, R47 ;  /* 0x000033403a097816 */ /* 0x000fe4000000002f */
        /* <DEDUP_REMOVED lines=8> */
[----:B------:R-:W-:-:S02]  /*10b30*/  SHF.R.U32.HI R3, RZ, 0x8, R24 ;  /* 0x00000008ff037819 */ /* 0x000fc40000011618 */
[----:B------:R-:W-:Y:S02]  /*10b40*/  SHF.R.U32.HI R6, RZ, 0x8, R21 ;  /* 0x00000008ff067819 */ /* 0x000fe40000011615 */
[----:B------:R-:W-:Y:S02]  /*10b50*/  PRMT R31, R9, 0x5410, R10 ;  /* 0x00005410091f7816 */ /* 0x000fe4000000000a */
[----:B------:R-:W-:Y:S02]  /*10b60*/  SHF.R.U32.HI R7, RZ, 0x8, R23 ;  /* 0x00000008ff077819 */ /* 0x000fe40000011617 */
[----:B------:R-:W-:Y:S02]  /*10b70*/  PRMT R17, R12, 0x5410, R17 ;  /* 0x000054100c117816 */ /* 0x000fe40000000011 */
[----:B------:R-:W-:Y:S02]  /*10b80*/  SHF.R.U32.HI R8, RZ, 0x8, R40 ;  /* 0x00000008ff087819 */ /* 0x000fe40000011628 */
[----:B------:R-:W-:-:S02]  /*10b90*/  SHF.R.U32.HI R9, RZ, 0x8, R25 ;  /* 0x00000008ff097819 */ /* 0x000fc40000011619 */
[----:B------:R-:W-:Y:S02]  /*10ba0*/  SHF.R.U32.HI R10, RZ, 0x8, R41 ;  /* 0x00000008ff0a7819 */ /* 0x000fe40000011629 */
[----:B------:R-:W-:Y:S02]  /*10bb0*/  PRMT R19, R59, 0x3340, R0 ;  /* 0x000033403b137816 */ /* 0x000fe40000000000 */
[----:B------:R-:W-:Y:S02]  /*10bc0*/  PRMT R12, R74, 0x3340, R55 ;  /* 0x000033404a0c7816 */ /* 0x000fe40000000037 */
[----:B------:R-:W-:Y:S02]  /*10bd0*/  LOP3.LUT R6, R6, 0xffff, RZ, 0xc0, !PT ;  /* 0x0000ffff06067812 */ /* 0x000fe400078ec0ff */
[----:B------:R-:W-:Y:S02]  /*10be0*/  LOP3.LUT R3, R3, 0xffff, RZ, 0xc0, !PT ;  /* 0x0000ffff03037812 */ /* 0x000fe400078ec0ff */
[----:B------:R-:W-:-:S02]  /*10bf0*/  LOP3.LUT R7, R7, 0xffff, RZ, 0xc0, !PT ;  /* 0x0000ffff07077812 */ /* 0x000fc400078ec0ff */
[----:B------:R-:W-:Y:S02]  /*10c00*/  LOP3.LUT R9, R9, 0xffff, RZ, 0xc0, !PT ;  /* 0x0000ffff09097812 */ /* 0x000fe400078ec0ff */
[----:B------:R-:W-:Y:S02]  /*10c10*/  LOP3.LUT R8, R8, 0xffff, RZ, 0xc0, !PT ;  /* 0x0000ffff08087812 */ /* 0x000fe400078ec0ff */
[----:B------:R-:W-:Y:S02]  /*10c20*/  LOP3.LUT R10, R10, 0xffff, RZ, 0xc0, !PT ;  /* 0x0000ffff0a0a7812 */ /* 0x000fe400078ec0ff */
[----:B------:R-:W-:Y:S02]  /*10c30*/  PRMT R33, R12, 0x5410, R19 ;  /* 0x000054100c217816 */ /* 0x000fe40000000013 */
[----:B------:R-:W-:Y:S02]  /*10c40*/  PRMT R12, R3, 0x3340, R6 ;  /* 0x00003340030c7816 */ /* 0x000fe40000000006 */
[----:B------:R-:W-:-:S02]  /*10c50*/  PRMT R19, R7, 0x3340, R0 ;  /* 0x0000334007137816 */ /* 0x000fc40000000000 */
[----:B------:R-:W-:Y:S02]  /*10c60*/  SHF.R.U32.HI R3, RZ, 0x8, R56 ;  /* 0x00000008ff037819 */ /* 0x000fe40000011638 */
[----:B------:R-:W-:Y:S02]  /*10c70*/  SHF.R.U32.HI R6, RZ, 0x8, R45 ;  /* 0x00000008ff067819 */ /* 0x000fe4000001162d */
[----:B0-----:R-:W-:Y:S02]  /*10c80*/  PRMT R14, R8, 0x3340, R9 ;  /* 0x00003340080e7816 */ /* 0x001fe40000000009 */
[----:B------:R-:W-:Y:S02]  /*10c90*/  PRMT R21, R10, 0x3340, R1 ;  /* 0x000033400a157816 */ /* 0x000fe40000000001 */
[----:B------:R-:W-:Y:S02]  /*10ca0*/  SHF.R.U32.HI R7, RZ, 0x8, R49 ;  /* 0x00000008ff077819 */ /* 0x000fe40000011631 */
[----:B------:R-:W-:-:S02]  /*10cb0*/  SHF.R.U32.HI R8, RZ, 0x8, R72 ;  /* 0x00000008ff087819 */ /* 0x000fc40000011648 */
[----:B------:R-:W-:Y:S02]  /*10cc0*/  SHF.R.U32.HI R9, RZ, 0x8, R53 ;  /* 0x00000008ff097819 */ /* 0x000fe40000011635 */
[----:B------:R-:W-:Y:S02]  /*10cd0*/  SHF.R.U32.HI R10, RZ, 0x8, R57 ;  /* 0x00000008ff0a7819 */ /* 0x000fe40000011639 */
[----:B------:R-:W-:Y:S02]  /*10ce0*/  LOP3.LUT R6, R6, 0xffff, RZ, 0xc0, !PT ;  /* 0x0000ffff06067812 */ /* 0x000fe400078ec0ff */
[----:B------:R-:W-:Y:S02]  /*10cf0*/  LOP3.LUT R3, R3, 0xffff, RZ, 0xc0, !PT ;  /* 0x0000ffff03037812 */ /* 0x000fe400078ec0ff */
[----:B------:R-:W-:Y:S02]  /*10d00*/  LOP3.LUT R7, R7, 0xffff, RZ, 0xc0, !PT ;  /* 0x0000ffff07077812 */ /* 0x000fe400078ec0ff */
[----:B------:R-:W-:-:S02]  /*10d10*/  LOP3.LUT R9, R9, 0xffff, RZ, 0xc0, !PT ;  /* 0x0000ffff09097812 */ /* 0x000fc400078ec0ff */
[----:B------:R-:W-:Y:S02]  /*10d20*/  LOP3.LUT R8, R8, 0xffff, RZ, 0xc0, !PT ;  /* 0x0000ffff08087812 */ /* 0x000fe400078ec0ff */
[----:B------:R-:W-:Y:S02]  /*10d30*/  LOP3.LUT R10, R10, 0xffff, RZ, 0xc0, !PT ;  /* 0x0000ffff0a0a7812 */ /* 0x000fe400078ec0ff */
[----:B------:R-:W-:Y:S02]  /*10d40*/  PRMT R16, R3, 0x3340, R6 ;  /* 0x0000334003107816 */ /* 0x000fe40000000006 */
[----:B------:R-:W-:Y:S02]  /*10d50*/  PRMT R23, R7, 0x3340, R0 ;  /* 0x0000334007177816 */ /* 0x000fe40000000000 */
[----:B------:R-:W-:Y:S02]  /*10d60*/  SHF.R.U32.HI R3, RZ, 0x8, R26 ;  /* 0x00000008ff037819 */ /* 0x000fe4000001161a */
[----:B------:R-:W-:-:S02]  /*10d70*/  SHF.R.U32.HI R6, RZ, 0x8, R35 ;  /* 0x00000008ff067819 */ /* 0x000fc40000011623 */
[----:B------:R-:W-:Y:S02]  /*10d80*/  PRMT R18, R8, 0x3340, R9 ;  /* 0x0000334008127816 */ /* 0x000fe40000000009 */
[----:B------:R-:W-:Y:S02]  /*10d90*/  PRMT R25, R10, 0x3340, R1 ;  /* 0x000033400a197816 */ /* 0x000fe40000000001 */
[----:B------:R-:W-:Y:S02]  /*10da0*/  SHF.R.U32.HI R7, RZ, 0x8, R37 ;  /* 0x00000008ff077819 */ /* 0x000fe40000011625 */
[----:B------:R-:W-:Y:S02]  /*10db0*/  SHF.R.U32.HI R8, RZ, 0x8, R42 ;  /* 0x00000008ff087819 */ /* 0x000fe4000001162a */
[----:B------:R-:W-:Y:S02]  /*10dc0*/  SHF.R.U32.HI R9, RZ, 0x8, R39 ;  /* 0x00000008ff097819 */ /* 0x000fe40000011627 */
[----:B------:R-:W-:-:S02]  /*10dd0*/  SHF.R.U32.HI R10, RZ, 0x8, R43 ;  /* 0x00000008ff0a7819 */ /* 0x000fc4000001162b */
[----:B------:R-:W-:Y:S02]  /*10de0*/  LOP3.LUT R6, R6, 0xffff, RZ, 0xc0, !PT ;  /* 0x0000ffff06067812 */ /* 0x000fe400078ec0ff */
[----:B------:R-:W-:Y:S02]  /*10df0*/  LOP3.LUT R3, R3, 0xffff, RZ, 0xc0, !PT ;  /* 0x0000ffff03037812 */ /* 0x000fe400078ec0ff */
[----:B------:R-:W-:Y:S02]  /*10e00*/  LOP3.LUT R7, R7, 0xffff, RZ, 0xc0, !PT ;  /* 0x0000ffff07077812 */ /* 0x000fe400078ec0ff */
[----:B------:R-:W-:Y:S02]  /*10e10*/  LOP3.LUT R9, R9, 0xffff, RZ, 0xc0, !PT ;  /* 0x0000ffff09097812 */ /* 0x000fe400078ec0ff */
[----:B------:R-:W-:Y:S02]  /*10e20*/  LOP3.LUT R8, R8, 0xffff, RZ, 0xc0, !PT ;  /* 0x0000ffff08087812 */ /* 0x000fe400078ec0ff */
[----:B------:R-:W-:-:S02]  /*10e30*/  LOP3.LUT R10, R10, 0xffff, RZ, 0xc0, !PT ;  /* 0x0000ffff0a0a7812 */ /* 0x000fc400078ec0ff */
[----:B------:R-:W-:Y:S02]  /*10e40*/  PRMT R20, R3, 0x3340, R6 ;  /* 0x0000334003147816 */ /* 0x000fe40000000006 */
[----:B------:R-:W-:Y:S02]  /*10e50*/  PRMT R35, R7, 0x3340, R0 ;  /* 0x0000334007237816 */ /* 0x000fe40000000000 */
[----:B------:R-:W-:Y:S02]  /*10e60*/  SHF.R.U32.HI R3, RZ, 0x8, R58 ;  /* 0x00000008ff037819 */ /* 0x000fe4000001163a */
[----:B------:R-:W-:Y:S02]  /*10e70*/  SHF.R.U32.HI R6, RZ, 0x8, R47 ;  /* 0x00000008ff067819 */ /* 0x000fe4000001162f */
[----:B------:R-:W-:Y:S02]  /*10e80*/  PRMT R22, R8, 0x3340, R9 ;  /* 0x0000334008167816 */ /* 0x000fe40000000009 */
[----:B------:R-:W-:-:S02]  /*10e90*/  PRMT R37, R10, 0x3340, R1 ;  /* 0x000033400a257816 */ /* 0x000fc40000000001 */
[----:B------:R-:W-:Y:S02]  /*10ea0*/  SHF.R.U32.HI R7, RZ, 0x8, R51 ;  /* 0x00000008ff077819 */ /* 0x000fe40000011633 */
[----:B------:R-:W-:Y:S02]  /*10eb0*/  SHF.R.U32.HI R8, RZ, 0x8, R74 ;  /* 0x00000008ff087819 */ /* 0x000fe4000001164a */
[----:B------:R-:W-:Y:S02]  /*10ec0*/  SHF.R.U32.HI R9, RZ, 0x8, R55 ;  /* 0x00000008ff097819 */ /* 0x000fe40000011637 */
[----:B------:R-:W-:Y:S02]  /*10ed0*/  SHF.R.U32.HI R10, RZ, 0x8, R59 ;  /* 0x00000008ff0a7819 */ /* 0x000fe4000001163b */
[----:B------:R-:W-:Y:S02]  /*10ee0*/  F2FP.SATFINITE.E4M3.F32.PACK_AB_MERGE_C R68, R69, R68, RZ ;  /* 0x000000444544723e */ /* 0x000fe400048070ff */
[----:B------:R-:W-:-:S02]  /*10ef0*/  F2FP.SATFINITE.E4M3.F32.PACK_AB_MERGE_C R84, R85, R84, RZ ;  /* 0x000000545554723e */ /* 0x000fc400048070ff */
[----:B------:R-:W-:Y:S02]  /*10f00*/  LOP3.LUT R6, R6, 0xffff, RZ, 0xc0, !PT ;  /* 0x0000ffff06067812 */ /* 0x000fe400078ec0ff */
[----:B------:R-:W-:Y:S02]  /*10f10*/  LOP3.LUT R3, R3, 0xffff, RZ, 0xc0, !PT ;  /* 0x0000ffff03037812 */ /* 0x000fe400078ec0ff */
        /* <DEDUP_REMOVED lines=8> */
[----:B------:R-:W-:Y:S02]  /*10fa0*/  PRMT R21, R14, 0x5410, R21 ;  /* 0x000054100e157816 */ /* 0x000fe40000000015 */
[----:B------:R-:W-:-:S02]  /*10fb0*/  PRMT R23, R16, 0x5410, R23 ;  /* 0x0000541010177816 */ /* 0x000fc40000000017 */
[----:B------:R-:W-:Y:S02]  /*10fc0*/  PRMT R25, R18, 0x5410, R25 ;  /* 0x0000541012197816 */ /* 0x000fe40000000019 */
[----:B------:R-:W-:Y:S02]  /*10fd0*/  LOP3.LUT R36, R36, 0xffff, RZ, 0xc0, !PT ;  /* 0x0000ffff24247812 */ /* 0x000fe400078ec0ff */
[----:B------:R-:W-:Y:S02]  /*10fe0*/  LOP3.LUT R84, R84, 0xffff, RZ, 0xc0, !PT ;  /* 0x0000ffff54547812 */ /* 0x000fe400078ec0ff */
[----:B------:R-:W-:Y:S02]  /*10ff0*/  PRMT R6, R7, 0x3340, R0 ;  /* 0x0000334007067816 */ /* 0x000fe40000000000 */
[----:B------:R-:W-:Y:S02]  /*11000*/  PRMT R8, R8, 0x3340, R9 ;  /* 0x0000334008087816 */ /* 0x000fe40000000009 */
[----:B------:R-:W-:-:S02]  /*11010*/  PRMT R7, R10, 0x3340, R1 ;  /* 0x000033400a077816 */ /* 0x000fc40000000001 */
[----:B------:R-:W-:Y:S02]  /*11020*/  PRMT R9, R13, 0x4210, R52 ;  /* 0x000042100d097816 */ /* 0x000fe40000000034 */
[----:B------:R-:W-:Y:S02]  /*11030*/  PRMT R10, R15, 0x4210, R68 ;  /* 0x000042100f0a7816 */ /* 0x000fe40000000044 */
[----:B------:R-:W-:Y:S02]  /*11040*/  PRMT R12, R19, 0x5210, R36 ;  /* 0x00005210130c7816 */ /* 0x000fe40000000024 */
[----:B------:R-:W-:Y:S02]  /*11050*/  PRMT R13, R21, 0x5210, R52 ;  /* 0x00005210150d7816 */ /* 0x000fe40000000034 */
[----:B------:R-:W-:Y:S02]  /*11060*/  PRMT R14, R23, 0x5210, R68 ;  /* 0x00005210170e7816 */ /* 0x000fe40000000044 */
[----:B------:R-:W-:Y:S01]  /*11070*/  PRMT R15, R25, 0x5210, R84 ;  /* 0x00005210190f7816 */ /* 0x000fe20000000054 */
[----:B------:R-:W-:Y:S01]  /*11080*/  BAR.SYNC.DEFER_BLOCKING 0x0 ;  /* 0x0000000000007b1d */ /* 0x000fe20000010000 */
[----:B------:R-:W-:-:S02]  /*11090*/  F2FP.SATFINITE.E4M3.F32.PACK_AB_MERGE_C R70, R71, R70, RZ ;  /* 0x000000464746723e */ /* 0x000fc400048070ff */
[----:B------:R-:W-:Y:S02]  /*110a0*/  F2FP.SATFINITE.E4M3.F32.PACK_AB_MERGE_C R86, R87, R86, RZ ;  /* 0x000000565756723e */ /* 0x000fe400048070ff */
[----:B------:R-:W-:Y:S02]  /*110b0*/  LOP3.LUT R70, R70, 0xffff, RZ, 0xc0, !PT ;  /* 0x0000ffff46467812 */ /* 0x000fe400078ec0ff */
[----:B------:R-:W-:Y:S02]  /*110c0*/  PRMT R35, R20, 0x5410, R35 ;  /* 0x0000541014237816 */ /* 0x000fe40000000023 */
[----:B------:R-:W-:Y:S02]  /*110d0*/  PRMT R37, R22, 0x5410, R37 ;  /* 0x0000541016257816 */ /* 0x000fe40000000025 */
[----:B------:R-:W-:Y:S02]  /*110e0*/  PRMT R3, R3, 0x5410, R6 ;  /* 0x0000541003037816 */ /* 0x000fe40000000006 */
[----:B------:R-:W-:-:S02]  /*110f0*/  PRMT R7, R8, 0x5410, R7 ;  /* 0x0000541008077816 */ /* 0x000fc40000000007 */
[----:B------:R-:W-:Y:S02]  /*11100*/  LOP3.LUT R38, R38, 0xffff, RZ, 0xc0, !PT ;  /* 0x0000ffff26267812 */ /* 0x000fe400078ec0ff */
[----:B------:R-:W-:Y:S02]  /*11110*/  LOP3.LUT R54, R54, 0xffff, RZ, 0xc0, !PT ;  /* 0x0000ffff36367812 */ /* 0x000fe400078ec0ff */
[----:B------:R-:W-:Y:S02]  /*11120*/  LOP3.LUT R86, R86, 0xffff, RZ, 0xc0, !PT ;  /* 0x0000ffff56567812 */ /* 0x000fe400078ec0ff */
[----:B------:R-:W-:Y:S02]  /*11130*/  PRMT R8, R11, 0x4210, R36 ;  /* 0x000042100b087816 */ /* 0x000fe40000000024 */
[----:B------:R-:W-:Y:S01]  /*11140*/  PRMT R11, R17, 0x4210, R84 ;  /* 0x00004210110b7816 */ /* 0x000fe20000000054 */
[----:B------:R0:W-:Y:S01]  /*11150*/  STS.128 [R5+UR5+0x400], R12 ;  /* 0x0004000c05007988 */ /* 0x0001e20008000c05 */
[----:B------:R-:W-:-:S02]  /*11160*/  PRMT R18, R31, 0x4210, R70 ;  /* 0x000042101f127816 */ /* 0x000fc40000000046 */
[--C-:B------:R-:W-:Y:S01]  /*11170*/  PRMT R16, R27, 0x4210, R38.reuse ;  /* 0x000042101b107816 */ /* 0x100fe20000000026 */
[----:B------:R1:W-:Y:S01]  /*11180*/  STS.128 [R5+UR5], R8 ;  /* 0x0000000805007988 */ /* 0x0003e20008000c05 */
[----:B------:R-:W-:Y:S02]  /*11190*/  PRMT R68, R35, 0x5210, R38 ;  /* 0x0000521023447816 */ /* 0x000fe40000000026 */
[--C-:B------:R-:W-:Y:S02]  /*111a0*/  PRMT R17, R29, 0x4210, R54.reuse ;  /* 0x000042101d117816 */ /* 0x100fe40000000036 */
[----:B------:R-:W-:Y:S02]  /*111b0*/  PRMT R69, R37, 0x5210, R54 ;  /* 0x0000521025457816 */ /* 0x000fe40000000036 */
[----:B------:R-:W-:Y:S02]  /*111c0*/  PRMT R19, R33, 0x4210, R86 ;  /* 0x0000421021137816 */ /* 0x000fe40000000056 */
[----:B------:R-:W-:-:S02]  /*111d0*/  PRMT R70, R3, 0x5210, R70 ;  /* 0x0000521003467816 */ /* 0x000fc40000000046 */
[----:B------:R-:W-:Y:S01]  /*111e0*/  PRMT R71, R7, 0x5210, R86 ;  /* 0x0000521007477816 */ /* 0x000fe20000000056 */
[----:B0-----:R-:W2:Y:S01]  /*111f0*/  LDL.LU R15, [R1+0x208] ;  /* 0x00020800010f7983 */ /* 0x001ea20000300800 */
[C---:B------:R-:W-:Y:S01]  /*11200*/  LEA.HI R25, R131.reuse, 0x3c, RZ, 0x1a ;  /* 0x0000003c83197811 */ /* 0x040fe200078fd0ff */
[----:B------:R-:W-:Y:S01]  /*11210*/  USHF.R.U32.HI UR4, URZ, 0x2, UR4 ;  /* 0x000000023f047899 */ /* 0x000fe20008011604 */
[C---:B------:R-:W-:Y:S01]  /*11220*/  LEA.HI R7, R131.reuse, 0x5c, RZ, 0x1a ;  /* 0x0000005c83077811 */ /* 0x040fe200078fd0ff */
[----:B------:R-:W-:Y:S01]  /*11230*/  STS.128 [R5+UR5+0x80], R16 ;  /* 0x0000801005007988 */ /* 0x000fe20008000c05 */
[C---:B-1----:R-:W-:Y:S01]  /*11240*/  LEA.HI R11, R131.reuse, 0x1c, RZ, 0x1a ;  /* 0x0000001c830b7811 */ /* 0x042fe200078fd0ff */
[----:B-----5:R-:W-:Y:S01]  /*11250*/  IMAD.IADD R56, R2, 0x1, R25 ;  /* 0x0000000102387824 */ /* 0x020fe200078e0219 */
[----:B------:R-:W-:Y:S01]  /*11260*/  LEA.HI R9, R131, 0xc, RZ, 0x1a ;  /* 0x0000000c83097811 */ /* 0x000fe200078fd0ff */
[----:B------:R0:W-:Y:S01]  /*11270*/  STS.128 [R5+UR5+0x480], R68 ;  /* 0x0004804405007988 */ /* 0x0001e20008000c05 */
[----:B------:R-:W-:Y:S01]  /*11280*/  LOP3.LUT R25, R4, UR4, RZ, 0x3c, !PT ;  /* 0x0000000404197c12 */ /* 0x000fe2000f8e3cff */
[C---:B------:R-:W-:Y:S01]  /*11290*/  IMAD.IADD R72, R2.reuse, 0x1, R11 ;  /* 0x0000000102487824 */ /* 0x040fe200078e020b */
[----:B------:R-:W1:Y:S01]  /*112a0*/  LDC R3, c[0x0][0x248] ;  /* 0x00009200ff037b82 */ /* 0x000e620000000800 */
[----:B------:R-:W-:-:S07]  /*112b0*/  IMAD.IADD R78, R2, 0x1, R9 ;  /* 0x00000001024e7824 */ /* 0x000fce00078e0209 */
[----:B------:R-:W-:Y:S01]  /*112c0*/  BAR.SYNC.DEFER_BLOCKING 0x0 ;  /* 0x0000000000007b1d */ /* 0x000fe20000010000 */
[----:B------:R-:W-:Y:S01]  /*112d0*/  LOP3.LUT R45, R25, 0x40, RZ, 0x3c, !PT ;  /* 0x00000040192d7812 */ /* 0x000fe200078e3cff */
[C---:B------:R-:W-:Y:S01]  /*112e0*/  IMAD.IADD R40, R2.reuse, 0x1, R7 ;  /* 0x0000000102287824 */ /* 0x040fe200078e0207 */
[C---:B------:R-:W-:Y:S02]  /*112f0*/  LEA.HI R27, R131.reuse, 0x2c, RZ, 0x1a ;  /* 0x0000002c831b7811 */ /* 0x040fe400078fd0ff */
[C---:B------:R-:W-:Y:S01]  /*11300*/  LEA.HI R29, R131.reuse, 0x7c, RZ, 0x1a ;  /* 0x0000007c831d7811 */ /* 0x040fe200078fd0ff */
[----:B------:R-:W-:Y:S01]  /*11310*/  ULDC UR4, c[0x0][0x244] ;  /* 0x0000910000047ab9 */ /* 0x000fe20000000800 */
[C---:B------:R-:W-:Y:S01]  /*11320*/  LEA.HI R23, R131.reuse, 0x6c, RZ, 0x1a ;  /* 0x0000006c83177811 */ /* 0x040fe200078fd0ff */
[C---:B------:R-:W-:Y:S01]  /*11330*/  IMAD.IADD R64, R2.reuse, 0x1, R27 ;  /* 0x0000000102407824 */ /* 0x040fe200078e021b */
[C---:B------:R-:W-:Y:S01]  /*11340*/  LEA.HI R21, R131.reuse, 0x4c, RZ, 0x1a ;  /* 0x0000004c83157811 */ /* 0x040fe200078fd0ff */
[C---:B------:R-:W-:Y:S01]  /*11350*/  IMAD.IADD R26, R2.reuse, 0x1, R29 ;  /* 0x00000001021a7824 */ /* 0x040fe200078e021d */
[----:B------:R-:W-:Y:S01]  /*11360*/  LEA.HI R20, R131, R2, RZ, 0x1a ;  /* 0x0000000283147211 */ /* 0x000fe200078fd0ff */
[C---:B------:R-:W-:Y:S01]  /*11370*/  IMAD.IADD R34, R2.reuse, 0x1, R23 ;  /* 0x0000000102227824 */ /* 0x040fe200078e0217 */
[----:B------:R-:W3:Y:S01]  /*11380*/  LDS.128 R8, [R25+UR58] ;  /* 0x0000003a19087984 */ /* 0x000ee20008000c00 */
[C---:B------:R-:W-:Y:S01]  /*11390*/  LOP3.LUT R12, R2.reuse, R0, RZ, 0xfc, !PT ;  /* 0x00000000020c7212 */ /* 0x040fe200078efcff */
[----:B------:R-:W-:-:S02]  /*113a0*/  IMAD.IADD R48, R2, 0x1, R21 ;  /* 0x0000000102307824 */ /* 0x000fc400078e0215 */
[----:B------:R-:W4:Y:S01]  /*113b0*/  LDS.128 R4, [R45+UR58] ;  /* 0x0000003a2d047984 */ /* 0x000f220008000c00 */
[C-C-:B------:R-:W-:Y:S02]  /*113c0*/  LOP3.LUT R14, R2.reuse, 0xf8, R0.reuse, 0xfe, !PT ;  /* 0x000000f8020e7812 */ /* 0x140fe400078efe00 */
[C-C-:B------:R-:W-:Y:S02]  /*113d0*/  LOP3.LUT R49, R2.reuse, 0xf4, R0.reuse, 0xfe, !PT ;  /* 0x000000f402317812 */ /* 0x140fe400078efe00 */
[C-C-:B------:R-:W-:Y:S02]  /*113e0*/  LOP3.LUT R27, R2.reuse, 0xf0, R0.reuse, 0xfe, !PT ;  /* 0x000000f0021b7812 */ /* 0x140fe400078efe00 */
[C-C-:B------:R-:W-:Y:S02]  /*113f0*/  LOP3.LUT R33, R2.reuse, 0xe8, R0.reuse, 0xfe, !PT ;  /* 0x000000e802217812 */ /* 0x140fe400078efe00 */
[C-C-:B------:R-:W-:Y:S02]  /*11400*/  LOP3.LUT R35, R2.reuse, 0xe4, R0.reuse, 0xfe, !PT ;  /* 0x000000e402237812 */ /* 0x140fe400078efe00 */
[----:B------:R-:W-:-:S02]  /*11410*/  LOP3.LUT R37, R2, 0xe0, R0, 0xfe, !PT ;  /* 0x000000e002257812 */ /* 0x000fc400078efe00 */
        /* <DEDUP_REMOVED lines=12> */
[C-C-:B0-----:R-:W-:Y:S02]  /*114e0*/  LOP3.LUT R69, R2.reuse, 0x98, R0.reuse, 0xfe, !PT ;  /* 0x0000009802457812 */ /* 0x141fe400078efe00 */
        /* <DEDUP_REMOVED lines=27> */
[----:B------:R-:W-:-:S05]  /*116a0*/  LOP3.LUT R2, R2, 0x4, R0, 0xfe, !PT ;  /* 0x0000000402027812 */ /* 0x000fca00078efe00 */
[-C--:B-1----:R-:W-:Y:S01]  /*116b0*/  IMAD R17, R2, R3.reuse, RZ ;  /* 0x0000000302117224 */ /* 0x082fe200078e02ff */
[----:B---3--:R-:W-:Y:S01]  /*116c0*/  PRMT R31, R8, 0x7770, RZ ;  /* 0x00007770081f7816 */ /* 0x008fe200000000ff */
[-C--:B------:R-:W-:Y:S01]  /*116d0*/  IMAD R19, R16, R3.reuse, RZ ;  /* 0x0000000310137224 */ /* 0x080fe200078e02ff */
[----:B----4-:R-:W-:Y:S01]  /*116e0*/  PRMT R47, R4, 0x7770, RZ ;  /* 0x00007770042f7816 */ /* 0x010fe200000000ff */
[-C--:B------:R-:W-:Y:S01]  /*116f0*/  IMAD R21, R78, R3.reuse, RZ ;  /* 0x000000034e157224 */ /* 0x080fe200078e02ff */
[----:B------:R-:W-:Y:S01]  /*11700*/  PRMT R29, R8, 0x7771, RZ ;  /* 0x00007771081d7816 */ /* 0x000fe200000000ff */
[-C--:B------:R-:W-:Y:S02]  /*11710*/  IMAD R23, R18, R3.reuse, RZ ;  /* 0x0000000312177224 */ /* 0x080fe400078e02ff */
[C---:B--2---:R-:W-:Y:S01]  /*11720*/  IMAD R13, R15.reuse, UR4, RZ ;  /* 0x000000040f0d7c24 */ /* 0x044fe2000f8e02ff */
[----:B------:R-:W-:Y:S01]  /*11730*/  ISETP.GE.AND P0, PT, R15, UR6, PT ;  /* 0x000000060f007c0c */ /* 0x000fe2000bf06270 */
[----:B------:R-:W-:Y:S01]  /*11740*/  ULDC.64 UR4, c[0x0][0x220] ;  /* 0x0000880000047ab9 */ /* 0x000fe20000000a00 */
[----:B------:R-:W-:-:S02]  /*11750*/  IMAD R15, R12, R3, RZ ;  /* 0x000000030c0f7224 */ /* 0x000fc400078e02ff */
[C---:B------:R-:W-:Y:S02]  /*11760*/  IADD3 R0, P1, R13.reuse, UR4, RZ ;  /* 0x000000040d007c10 */ /* 0x040fe4000ff3e0ff */
[----:B------:R-:W-:Y:S02]  /*11770*/  ISETP.LT.AND P4, PT, R12, UR7, !P0 ;  /* 0x000000070c007c0c */ /* 0x000fe4000c781270 */
[----:B------:R-:W-:Y:S02]  /*11780*/  ISETP.LT.AND P3, PT, R2, UR7, !P0 ;  /* 0x0000000702007c0c */ /* 0x000fe4000c761270 */
[----:B------:R-:W-:Y:S02]  /*11790*/  LEA.HI.X.SX32 R2, R13, UR5, 0x1, P1 ;  /* 0x000000050d027c11 */ /* 0x000fe400088f0eff */
[----:B------:R-:W-:Y:S02]  /*117a0*/  IADD3 R12, P5, R15, R0, RZ ;  /* 0x000000000f0c7210 */ /* 0x000fe40007fbe0ff */
[----:B------:R-:W-:-:S02]  /*117b0*/  ISETP.LT.AND P1, PT, R14, UR7, !P0 ;  /* 0x000000070e007c0c */ /* 0x000fc4000c721270 */
[----:B------:R-:W-:Y:S02]  /*117c0*/  LEA.HI.X.SX32 R13, R15, R2, 0x1, P5 ;  /* 0x000000020f0d7211 */ /* 0x000fe400028f0eff */
[----:B------:R-:W-:Y:S02]  /*117d0*/  ISETP.LT.AND P2, PT, R16, UR7, !P0 ;  /* 0x0000000710007c0c */ /* 0x000fe4000c741270 */
[-C--:B------:R-:W-:Y:S01]  /*117e0*/  IADD3 R14, P6, R17, R0.reuse, RZ ;  /* 0x00000000110e7210 */ /* 0x080fe20007fde0ff */
[----:B------:R0:W-:Y:S01]  /*117f0*/  @P4 STG.E.U8 desc[UR38][R12.64], R31 ;  /* 0x0000001f0c004986 */ /* 0x0001e2000c101126 */
[----:B------:R-:W-:Y:S02]  /*11800*/  IADD3 R16, P4, R19, R0, RZ ;  /* 0x0000000013107210 */ /* 0x000fe40007f9e0ff */
[-C--:B------:R-:W-:Y:S02]  /*11810*/  LEA.HI.X.SX32 R15, R17, R2.reuse, 0x1, P6 ;  /* 0x00000002110f7211 */ /* 0x080fe400030f0eff */
[----:B------:R-:W-:-:S03]  /*11820*/  LEA.HI.X.SX32 R17, R19, R2, 0x1, P4 ;  /* 0x0000000213117211 */ /* 0x000fc600020f0eff */
[----:B------:R1:W-:Y:S01]  /*11830*/  @P3 STG.E.U8 desc[UR38][R14.64], R47 ;  /* 0x0000002f0e003986 */ /* 0x0003e2000c101126 */
[----:B------:R-:W-:Y:S02]  /*11840*/  ISETP.LT.AND P3, PT, R78, UR7, !P0 ;  /* 0x000000074e007c0c */ /* 0x000fe4000c761270 */
[----:B------:R-:W-:Y:S01]  /*11850*/  ISETP.LT.AND P4, PT, R18, UR7, !P0 ;  /* 0x0000000712007c0c */ /* 0x000fe2000c781270 */
[----:B------:R2:W-:Y:S01]  /*11860*/  @P2 STG.E.U8 desc[UR38][R16.64], R29 ;  /* 0x0000001d10002986 */ /* 0x0005e2000c101126 */
[-C--:B------:R-:W-:Y:S02]  /*11870*/  IADD3 R18, P5, R21, R0.reuse, RZ ;  /* 0x0000000015127210 */ /* 0x080fe40007fbe0ff */
[C---:B------:R-:W-:Y:S02]  /*11880*/  ISETP.LT.AND P2, PT, R76.reuse, UR7, !P0 ;  /* 0x000000074c007c0c */ /* 0x040fe4000c741270 */
[----:B0-----:R-:W-:Y:S01]  /*11890*/  IADD3 R12, P6, R23, R0, RZ ;  /* 0x00000000170c7210 */ /* 0x001fe20007fde0ff */
[----:B-1----:R-:W-:Y:S01]  /*118a0*/  IMAD R15, R76, R3, RZ ;  /* 0x000000034c0f7224 */ /* 0x002fe200078e02ff */
[----:B------:R-:W-:-:S02]  /*118b0*/  LEA.HI.X.SX32 R19, R21, R2, 0x1, P5 ;  /* 0x0000000215137211 */ /* 0x000fc400028f0eff */
[----:B------:R-:W-:Y:S02]  /*118c0*/  PRMT R31, R4, 0x7771, RZ ;  /* 0x00007771041f7816 */ /* 0x000fe400000000ff */
[----:B------:R-:W-:Y:S02]  /*118d0*/  IADD3 R14, P5, R15, R0, RZ ;  /* 0x000000000f0e7210 */ /* 0x000fe40007fbe0ff */
[-C--:B------:R-:W-:Y:S01]  /*118e0*/  LEA.HI.X.SX32 R13, R23, R2.reuse, 0x1, P6 ;  /* 0x00000002170d7211 */ /* 0x080fe200030f0eff */
[----:B--2---:R-:W-:Y:S01]  /*118f0*/  IMAD R17, R74, R3, RZ ;  /* 0x000000034a117224 */ /* 0x004fe200078e02ff */
[----:B------:R-:W-:Y:S01]  /*11900*/  PRMT R23, R8, 0x7772, RZ ;  /* 0x0000777208177816 */ /* 0x000fe200000000ff */
[----:B------:R0:W-:Y:S01]  /*11910*/  @P3 STG.E.U8 desc[UR38][R18.64], R31 ;  /* 0x0000001f12003986 */ /* 0x0001e2000c101126 */
[----:B------:R-:W-:Y:S02]  /*11920*/  LEA.HI.X.SX32 R15, R15, R2, 0x1, P5 ;  /* 0x000000020f0f7211 */ /* 0x000fe400028f0eff */
[----:B------:R-:W-:-:S02]  /*11930*/  PRMT R29, R4, 0x7772, RZ ;  /* 0x00007772041d7816 */ /* 0x000fc400000000ff */
[----:B------:R-:W-:Y:S01]  /*11940*/  ISETP.LT.AND P3, PT, R74, UR7, !P0 ;  /* 0x000000074a007c0c */ /* 0x000fe2000c761270 */
[----:B------:R1:W-:Y:S01]  /*11950*/  @P4 STG.E.U8 desc[UR38][R12.64], R23 ;  /* 0x000000170c004986 */ /* 0x0003e2000c101126 */
[CC--:B------:R-:W-:Y:S01]  /*11960*/  IMAD R21, R72.reuse, R3.reuse, RZ ;  /* 0x0000000348157224 */ /* 0x0c0fe200078e02ff */
[----:B------:R-:W-:Y:S02]  /*11970*/  ISETP.LT.AND P4, PT, R72, UR7, !P0 ;  /* 0x0000000748007c0c */ /* 0x000fe4000c781270 */
[-C--:B------:R-:W-:Y:S01]  /*11980*/  IADD3 R16, P5, R17, R0.reuse, RZ ;  /* 0x0000000011107210 */ /* 0x080fe20007fbe0ff */
[----:B------:R2:W-:Y:S01]  /*11990*/  @P2 STG.E.U8 desc[UR38][R14.64], R29 ;  /* 0x0000001d0e002986 */ /* 0x0005e2000c101126 */
[C---:B------:R-:W-:Y:S02]  /*119a0*/  ISETP.LT.AND P2, PT, R70.reuse, UR7, !P0 ;  /* 0x0000000746007c0c */ /* 0x040fe4000c741270 */
[----:B0-----:R-:W-:Y:S01]  /*119b0*/  IADD3 R18, P6, R21, R0, RZ ;  /* 0x0000000015127210 */ /* 0x001fe20007fde0ff */
[----:B-1----:R-:W-:Y:S01]  /*119c0*/  IMAD R13, R70, R3, RZ ;  /* 0x00000003460d7224 */ /* 0x002fe200078e02ff */
[----:B------:R-:W-:-:S02]  /*119d0*/  LEA.HI.X.SX32 R17, R17, R2, 0x1, P5 ;  /* 0x0000000211117211 */ /* 0x000fc400028f0eff */
[----:B------:R-:W-:Y:S02]  /*119e0*/  PRMT R23, R8, 0x7773, RZ ;  /* 0x0000777308177816 */ /* 0x000fe400000000ff */
[----:B------:R-:W-:Y:S01]  /*119f0*/  IADD3 R12, P5, R13, R0, RZ ;  /* 0x000000000d0c7210 */ /* 0x000fe20007fbe0ff */
[----:B--2---:R-:W-:Y:S01]  /*11a00*/  IMAD R15, R68, R3, RZ ;  /* 0x00000003440f7224 */ /* 0x004fe200078e02ff */
[-C--:B------:R-:W-:Y:S02]  /*11a10*/  LEA.HI.X.SX32 R19, R21, R2.reuse, 0x1, P6 ;  /* 0x0000000215137211 */ /* 0x080fe400030f0eff */
        /* <DEDUP_REMOVED lines=46> */
[C---:B0-----:R-:W-:Y:S01]  /*11d00*/  IMAD R13, R52.reuse, R3, RZ ;  /* 0x00000003340d7224 */ /* 0x041fe200078e02ff */
[----:B------:R-:W-:Y:S02]  /*11d10*/  ISETP.LT.AND P2, PT, R52, UR7, !P0 ;  /* 0x0000000734007c0c */ /* 0x000fe4000c741270 */
[----:B------:R-:W-:-:S02]  /*11d20*/  IADD3 R4, P6, R21, R0, RZ ;  /* 0x0000000015047210 */ /* 0x000fc40007fde0ff */
[----:B------:R-:W-:Y:S02]  /*11d30*/  LEA.HI.X.SX32 R9, R19, R2, 0x1, P5 ;  /* 0x0000000213097211 */ /* 0x000fe400028f0eff */
[----:B------:R-:W-:Y:S02]  /*11d40*/  PRMT R29, R5, 0x7773, RZ ;  /* 0x00007773051d7816 */ /* 0x000fe400000000ff */
[----:B------:R-:W-:Y:S01]  /*11d50*/  IADD3 R12, P5, R13, R0, RZ ;  /* 0x000000000d0c7210 */ /* 0x000fe20007fbe0ff */
[----:B-1----:R-:W-:Y:S01]  /*11d60*/  IMAD R15, R50, R3, RZ ;  /* 0x00000003320f7224 */ /* 0x002fe200078e02ff */
[-C--:B------:R-:W-:Y:S02]  /*11d70*/  LEA.HI.X.SX32 R5, R21, R2.reuse, 0x1, P6 ;  /* 0x0000000215057211 */ /* 0x080fe400030f0eff */
[----:B------:R-:W-:Y:S01]  /*11d80*/  PRMT R19, R10, 0x7770, RZ ;  /* 0x000077700a137816 */ /* 0x000fe200000000ff */
[----:B------:R0:W-:Y:S01]  /*11d90*/  @P3 STG.E.U8 desc[UR38][R8.64], R29 ;  /* 0x0000001d08003986 */ /* 0x0001e2000c101126 */
[----:B------:R-:W-:-:S02]  /*11da0*/  LEA.HI.X.SX32 R13, R13, R2, 0x1, P5 ;  /* 0x000000020d0d7211 */ /* 0x000fc400028f0eff */
[----:B------:R-:W-:Y:S02]  /*11db0*/  PRMT R21, R6, 0x7770, RZ ;  /* 0x0000777006157816 */ /* 0x000fe400000000ff */
[----:B------:R-:W-:Y:S01]  /*11dc0*/  ISETP.LT.AND P3, PT, R50, UR7, !P0 ;  /* 0x0000000732007c0c */ /* 0x000fe2000c761270 */
[----:B------:R1:W-:Y:S01]  /*11dd0*/  @P4 STG.E.U8 desc[UR38][R4.64], R19 ;  /* 0x0000001304004986 */ /* 0x0003e2000c101126 */
[CC--:B--2---:R-:W-:Y:S01]  /*11de0*/  IMAD R17, R48.reuse, R3.reuse, RZ ;  /* 0x0000000330117224 */ /* 0x0c4fe200078e02ff */
        /* <DEDUP_REMOVED lines=33> */
[----:B------:R-:W-:Y:S02]  /*12000*/  ISETP.LT.AND P3, PT, R38, UR7, !P0 ;  /* 0x0000000726007c0c */ /* 0x000fe4000c761270 */
[----:B------:R-:W-:Y:S01]  /*12010*/  IADD3 R4, P5, R5, R0, RZ ;  /* 0x0000000005047210 */ /* 0x000fe20007fbe0ff */
[----:B------:R1:W-:Y:S01]  /*12020*/  @P4 STG.E.U8 desc[UR38][R14.64], R19 ;  /* 0x000000130e004986 */ /* 0x0003e2000c101126 */
[----:B0-----:R-:W-:-:S03]  /*12030*/  IMAD R13, R22, R3, RZ ;  /* 0x00000003160d7224 */ /* 0x001fc600078e02ff */
[----:B------:R0:W-:Y:S01]  /*12040*/  @P2 STG.E.U8 desc[UR38][R8.64], R29 ;  /* 0x0000001d08002986 */ /* 0x0001e2000c101126 */
[-C--:B------:R-:W-:Y:S01]  /*12050*/  IMAD R17, R36, R3.reuse, RZ ;  /* 0x0000000324117224 */ /* 0x080fe200078e02ff */
[----:B------:R-:W-:Y:S02]  /*12060*/  ISETP.LT.AND P2, PT, R22, UR7, !P0 ;  /* 0x0000000716007c0c */ /* 0x000fe4000c741270 */
[----:B------:R-:W-:Y:S02]  /*12070*/  LEA.HI.X.SX32 R5, R5, R2, 0x1, P5 ;  /* 0x0000000205057211 */ /* 0x000fe400028f0eff */
[----:B------:R-:W-:Y:S02]  /*12080*/  ISETP.LT.AND P4, PT, R36, UR7, !P0 ;  /* 0x0000000724007c0c */ /* 0x000fe4000c781270 */
[----:B------:R-:W-:Y:S01]  /*12090*/  IADD3 R22, P5, R13, R0, RZ ;  /* 0x000000000d167210 */ /* 0x000fe20007fbe0ff */
[----:B-1----:R-:W-:Y:S01]  /*120a0*/  IMAD R19, R32, R3, RZ ;  /* 0x0000000320137224 */ /* 0x002fe200078e02ff */
[----:B------:R-:W-:-:S02]  /*120b0*/  PRMT R21, R11, 0x7770, RZ ;  /* 0x000077700b157816 */ /* 0x000fc400000000ff */
[----:B------:R-:W-:Y:S02]  /*120c0*/  IADD3 R16, P6, R17, R0, RZ ;  /* 0x0000000011107210 */ /* 0x000fe40007fde0ff */
[-C--:B------:R-:W-:Y:S02]  /*120d0*/  LEA.HI.X.SX32 R23, R13, R2.reuse, 0x1, P5 ;  /* 0x000000020d177211 */ /* 0x080fe400028f0eff */
[----:B------:R-:W1:Y:S01]  /*120e0*/  LDS.128 R12, [R25+UR58+0x800] ;  /* 0x0008003a190c7984 */ /* 0x000e620008000c00 */
[----:B------:R-:W-:Y:S02]  /*120f0*/  LEA.HI.X.SX32 R17, R17, R2, 0x1, P6 ;  /* 0x0000000211117211 */ /* 0x000fe400030f0eff */
[----:B------:R-:W-:Y:S01]  /*12100*/  PRMT R31, R7, 0x7770, RZ ;  /* 0x00007770071f7816 */ /* 0x000fe200000000ff */
[----:B------:R2:W-:Y:S01]  /*12110*/  @P3 STG.E.U8 desc[UR38][R4.64], R21 ;  /* 0x0000001504003986 */ /* 0x0005e2000c101126 */
[C---:B0-----:R-:W-:Y:S01]  /*12120*/  IMAD R9, R34.reuse, R3, RZ ;  /* 0x0000000322097224 */ /* 0x041fe200078e02ff */
[----:B------:R-:W-:-:S02]  /*12130*/  ISETP.LT.AND P3, PT, R34, UR7, !P0 ;  /* 0x0000000722007c0c */ /* 0x000fc4000c761270 */
[----:B------:R-:W-:Y:S01]  /*12140*/  PRMT R29, R11, 0x7771, RZ ;  /* 0x000077710b1d7816 */ /* 0x000fe200000000ff */
[----:B------:R-:W-:Y:S01]  /*12150*/  @P4 STG.E.U8 desc[UR38][R16.64], R31 ;  /* 0x0000001f10004986 */ /* 0x000fe2000c101126 */
[-C--:B------:R-:W-:Y:S02]  /*12160*/  IADD3 R8, P6, R9, R0.reuse, RZ ;  /* 0x0000000009087210 */ /* 0x080fe40007fde0ff */
[----:B--2---:R-:W-:-:S04]  /*12170*/  IADD3 R4, P5, R19, R0, RZ ;  /* 0x0000000013047210 */ /* 0x004fc80007fbe0ff */
[-C--:B------:R-:W-:Y:S02]  /*12180*/  LEA.HI.X.SX32 R5, R19, R2.reuse, 0x1, P5 ;  /* 0x0000000213057211 */ /* 0x080fe400028f0eff */
[----:B------:R-:W0:Y:S01]  /*12190*/  LDS.128 R16, [R45+UR58+0x800] ;  /* 0x0008003a2d107984 */ /* 0x000e220008000c00 */
[----:B------:R-:W-:-:S03]  /*121a0*/  LEA.HI.X.SX32 R9, R9, R2, 0x1, P6 ;  /* 0x0000000209097211 */ /* 0x000fc600030f0eff */
[----:B------:R2:W-:Y:S01]  /*121b0*/  @P2 STG.E.U8 desc[UR38][R22.64], R29 ;  /* 0x0000001d16002986 */ /* 0x0005e2000c101126 */
[----:B------:R-:W-:Y:S01]  /*121c0*/  ISETP.LT.AND P2, PT, R49, UR7, !P0 ;  /* 0x0000000731007c0c */ /* 0x000fe2000c741270 */
[-C--:B------:R-:W-:Y:S01]  /*121d0*/  IMAD R21, R30, R3.reuse, RZ ;  /* 0x000000031e157224 */ /* 0x080fe200078e02ff */
[----:B------:R-:W-:Y:S02]  /*121e0*/  PRMT R49, R7, 0x7771, RZ ;  /* 0x0000777107317816 */ /* 0x000fe400000000ff */
[----:B------:R-:W-:Y:S01]  /*121f0*/  ISETP.LT.AND P4, PT, R32, UR7, !P0 ;  /* 0x0000000720007c0c */ /* 0x000fe2000c781270 */
[----:B------:R-:W-:Y:S02]  /*12200*/  IMAD R25, R28, R3, RZ ;  /* 0x000000031c197224 */ /* 0x000fe400078e02ff */
[----:B------:R-:W-:Y:S01]  /*12210*/  @P3 STG.E.U8 desc[UR38][R8.64], R49 ;  /* 0x0000003108003986 */ /* 0x000fe2000c101126 */
[----:B------:R-:W-:Y:S02]  /*12220*/  ISETP.LT.AND P6, PT, R30, UR7, !P0 ;  /* 0x000000071e007c0c */ /* 0x000fe4000c7c1270 */
[----:B--2---:R-:W-:-:S02]  /*12230*/  IADD3 R22, P3, R21, R0, RZ ;  /* 0x0000000015167210 */ /* 0x004fc40007f7e0ff */
[----:B------:R-:W-:Y:S02]  /*12240*/  ISETP.LT.AND P5, PT, R28, UR7, !P0 ;  /* 0x000000071c007c0c */ /* 0x000fe4000c7a1270 */
[----:B------:R-:W-:Y:S02]  /*12250*/  LEA.HI.X.SX32 R23, R21, R2, 0x1, P3 ;  /* 0x0000000215177211 */ /* 0x000fe400018f0eff */
[----:B------:R-:W-:Y:S02]  /*12260*/  PRMT R31, R11, 0x7772, RZ ;  /* 0x000077720b1f7816 */ /* 0x000fe400000000ff */
[----:B------:R-:W-:Y:S02]  /*12270*/  IADD3 R10, P3, R25, R0, RZ ;  /* 0x00000000190a7210 */ /* 0x000fe40007f7e0ff */
[----:B------:R-:W-:Y:S01]  /*12280*/  PRMT R29, R11, 0x7773, RZ ;  /* 0x000077730b1d7816 */ /* 0x000fe200000000ff */
[----:B------:R2:W-:Y:S01]  /*12290*/  @P4 STG.E.U8 desc[UR38][R4.64], R31 ;  /* 0x0000001f04004986 */ /* 0x0005e2000c101126 */
[----:B------:R-:W-:Y:S01]  /*122a0*/  PRMT R47, R7, 0x7772, RZ ;  /* 0x00007772072f7816 */ /* 0x000fe200000000ff */
[----:B------:R-:W-:Y:S01]  /*122b0*/  IMAD R21, R26, R3, RZ ;  /* 0x000000031a157224 */ /* 0x000fe200078e02ff */
[----:B------:R-:W-:-:S02]  /*122c0*/  LEA.HI.X.SX32 R11, R25, R2, 0x1, P3 ;  /* 0x00000002190b7211 */ /* 0x000fc400018f0eff */
[----:B------:R-:W-:Y:S01]  /*122d0*/  PRMT R25, R7, 0x7773, RZ ;  /* 0x0000777307197816 */ /* 0x000fe200000000ff */
[----:B------:R-:W-:Y:S01]  /*122e0*/  IMAD R7, R24, R3, RZ ;  /* 0x0000000318077224 */ /* 0x000fe200078e02ff */
[----:B------:R-:W-:Y:S02]  /*122f0*/  ISETP.LT.AND P4, PT, R26, UR7, !P0 ;  /* 0x000000071a007c0c */ /* 0x000fe4000c781270 */
[----:B------:R-:W-:Y:S01]  /*12300*/  ISETP.LT.AND P3, PT, R24, UR7, !P0 ;  /* 0x0000000718007c0c */ /* 0x000fe2000c761270 */
[----:B------:R1:W-:Y:S01]  /*12310*/  @P6 STG.E.U8 desc[UR38][R22.64], R47 ;  /* 0x0000002f16006986 */ /* 0x0003e2000c101126 */
[----:B--2---:R-:W-:-:S03]  /*12320*/  IADD3 R4, P6, R21, R0, RZ ;  /* 0x0000000015047210 */ /* 0x004fc60007fde0ff */
[----:B------:R2:W-:Y:S01]  /*12330*/  @P5 STG.E.U8 desc[UR38][R10.64], R29 ;  /* 0x0000001d0a005986 */ /* 0x0005e2000c101126 */
[----:B------:R-:W-:Y:S01]  /*12340*/  IADD3 R6, P5, R7, R0, RZ ;  /* 0x0000000007067210 */ /* 0x000fe20007fbe0ff */
[----:B------:R-:W-:Y:S01]  /*12350*/  IMAD R9, R3, 0x4, R7 ;  /* 0x0000000403097824 */ /* 0x000fe200078e0207 */
[-C--:B------:R-:W-:Y:S02]  /*12360*/  LEA.HI.X.SX32 R5, R21, R2.reuse, 0x1, P6 ;  /* 0x0000000215057211 */ /* 0x080fe400030f0eff */
[----:B------:R-:W-:Y:S02]  /*12370*/  LEA.HI.X.SX32 R7, R7, R2, 0x1, P5 ;  /* 0x0000000207077211 */ /* 0x000fe400028f0eff */
[----:B------:R-:W-:Y:S02]  /*12380*/  ISETP.LT.AND P6, PT, R77, UR7, !P0 ;  /* 0x000000074d007c0c */ /* 0x000fe4000c7c1270 */
[----:B-1----:R-:W-:Y:S02]  /*12390*/  PRMT R23, R12, 0x7770, RZ ;  /* 0x000077700c177816 */ /* 0x002fe400000000ff */
[----:B------:R-:W-:Y:S01]  /*123a0*/  ISETP.LT.AND P5, PT, R75, UR7, !P0 ;  /* 0x000000074b007c0c */ /* 0x000fe2000c7a1270 */
[----:B--2---:R-:W-:Y:S01]  /*123b0*/  IMAD R11, R3, 0x4, R9 ;  /* 0x00000004030b7824 */ /* 0x004fe200078e0209 */
[----:B------:R1:W-:Y:S01]  /*123c0*/  @P4 STG.E.U8 desc[UR38][R4.64], R25 ;  /* 0x0000001904004986 */ /* 0x0003e2000c101126 */
[----:B------:R-:W-:Y:S01]  /*123d0*/  IADD3 R8, P4, R9, R0, RZ ;  /* 0x0000000009087210 */ /* 0x000fe20007f9e0ff */
[----:B------:R-:W-:-:S02]  /*123e0*/  VIADD R22, R20, 0x8c ;  /* 0x0000008c14167836 */ /* 0x000fc40000000000 */
[----:B------:R2:W-:Y:S01]  /*123f0*/  @P3 STG.E.U8 desc[UR38][R6.64], R23 ;  /* 0x0000001706003986 */ /* 0x0005e2000c101126 */
[----:B------:R-:W-:Y:S01]  /*12400*/  LEA.HI.X.SX32 R9, R9, R2, 0x1, P4 ;  /* 0x0000000209097211 */ /* 0x000fe200020f0eff */
[----:B------:R-:W-:Y:S01]  /*12410*/  IMAD R21, R22, R3, RZ ;  /* 0x0000000316157224 */ /* 0x000fe200078e02ff */
[----:B0-----:R-:W-:Y:S02]  /*12420*/  PRMT R29, R16, 0x7770, RZ ;  /* 0x00007770101d7816 */ /* 0x001fe400000000ff */
[C---:B-1----:R-:W-:Y:S02]  /*12430*/  IADD3 R4, P3, R11.reuse, R0, RZ ;  /* 0x000000000b047210 */ /* 0x042fe40007f7e0ff */
[----:B------:R-:W-:Y:S02]  /*12440*/  PRMT R25, R12, 0x7771, RZ ;  /* 0x000077710c197816 */ /* 0x000fe400000000ff */
[----:B------:R-:W-:Y:S01]  /*12450*/  LEA.HI.X.SX32 R5, R11, R2, 0x1, P3 ;  /* 0x000000020b057211 */ /* 0x000fe200018f0eff */
[----:B--2---:R-:W-:Y:S01]  /*12460*/  IMAD R7, R3, 0x8, R11 ;  /* 0x0000000803077824 */ /* 0x004fe200078e020b */
[----:B------:R-:W-:-:S02]  /*12470*/  ISETP.LT.AND P4, PT, R22, UR7, !P0 ;  /* 0x0000000716007c0c */ /* 0x000fc4000c781270 */
[----:B------:R-:W-:Y:S01]  /*12480*/  ISETP.LT.AND P3, PT, R73, UR7, !P0 ;  /* 0x0000000749007c0c */ /* 0x000fe2000c761270 */
[----:B------:R0:W-:Y:S01]  /*12490*/  @P6 STG.E.U8 desc[UR38][R8.64], R29 ;  /* 0x0000001d08006986 */ /* 0x0001e2000c101126 */
[----:B------:R-:W-:-:S03]  /*124a0*/  IADD3 R10, P6, R21, R0, RZ ;  /* 0x00000000150a7210 */ /* 0x000fc60007fde0ff */
[----:B------:R1:W-:Y:S01]  /*124b0*/  @P5 STG.E.U8 desc[UR38][R4.64], R25 ;  /* 0x0000001904005986 */ /* 0x0003e2000c101126 */
[----:B------:R-:W-:Y:S02]  /*124c0*/  IADD3 R6, P5, R7, R0, RZ ;  /* 0x0000000007067210 */ /* 0x000fe40007fbe0ff */
[-C--:B------:R-:W-:Y:S02]  /*124d0*/  LEA.HI.X.SX32 R11, R21, R2.reuse, 0x1, P6 ;  /* 0x00000002150b7211 */ /* 0x080fe400030f0eff */
[----:B------:R-:W-:Y:S01]  /*124e0*/  PRMT R31, R16, 0x7771, RZ ;  /* 0x00007771101f7816 */ /* 0x000fe200000000ff */
[----:B0-----:R-:W-:Y:S01]  /*124f0*/  IMAD R9, R3, 0x4, R7 ;  /* 0x0000000403097824 */ /* 0x001fe200078e0207 */
[----:B------:R-:W-:Y:S02]  /*12500*/  LEA.HI.X.SX32 R7, R7, R2, 0x1, P5 ;  /* 0x0000000207077211 */ /* 0x000fe400028f0eff */
[----:B------:R-:W-:Y:S01]  /*12510*/  PRMT R23, R12, 0x7772, RZ ;  /* 0x000077720c177816 */ /* 0x000fe200000000ff */
[----:B------:R-:W-:Y:S01]  /*12520*/  IMAD R21, R3, 0x4, R9 ;  /* 0x0000000403157824 */ /* 0x000fe200078e0209 */
[----:B------:R-:W-:-:S02]  /*12530*/  ISETP.LT.AND P6, PT, R71, UR7, !P0 ;  /* 0x0000000747007c0c */ /* 0x000fc4000c7c1270 */
[----:B------:R-:W-:Y:S01]  /*12540*/  ISETP.LT.AND P5, PT, R69, UR7, !P0 ;  /* 0x0000000745007c0c */ /* 0x000fe2000c7a1270 */
[----:B------:R0:W-:Y:S01]  /*12550*/  @P4 STG.E.U8 desc[UR38][R10.64], R31 ;  /* 0x0000001f0a004986 */ /* 0x0001e2000c101126 */
[-C--:B------:R-:W-:Y:S01]  /*12560*/  IADD3 R8, P4, R9, R0.reuse, RZ ;  /* 0x0000000009087210 */ /* 0x080fe20007f9e0ff */
[----:B------:R-:W-:Y:S02]  /*12570*/  VIADD R22, R20, 0x9c ;  /* 0x0000009c14167836 */ /* 0x000fe40000000000 */
[----:B------:R2:W-:Y:S01]  /*12580*/  @P3 STG.E.U8 desc[UR38][R6.64], R23 ;  /* 0x0000001706003986 */ /* 0x0005e2000c101126 */
[----:B-1----:R-:W-:Y:S02]  /*12590*/  IADD3 R4, P3, R21, R0, RZ ;  /* 0x0000000015047210 */ /* 0x002fe40007f7e0ff */
[----:B------:R-:W-:Y:S02]  /*125a0*/  LEA.HI.X.SX32 R9, R9, R2, 0x1, P4 ;  /* 0x0000000209097211 */ /* 0x000fe400020f0eff */
[----:B------:R-:W-:-:S02]  /*125b0*/  PRMT R29, R16, 0x7772, RZ ;  /* 0x00007772101d7816 */ /* 0x000fc400000000ff */
[----:B------:R-:W-:Y:S01]  /*125c0*/  LEA.HI.X.SX32 R5, R21, R2, 0x1, P3 ;  /* 0x0000000215057211 */ /* 0x000fe200018f0eff */
[----:B0-----:R-:W-:Y:S01]  /*125d0*/  IMAD R11, R22, R3, RZ ;  /* 0x00000003160b7224 */ /* 0x001fe200078e02ff */
[----:B------:R-:W-:Y:S01]  /*125e0*/  PRMT R25, R12, 0x7773, RZ ;  /* 0x000077730c197816 */ /* 0x000fe200000000ff */
[----:B------:R-:W-:Y:S01]  /*125f0*/  IMAD R21, R3, 0x8, R21 ;  /* 0x0000000803157824 */ /* 0x000fe200078e0215 */
[----:B------:R-:W-:Y:S02]  /*12600*/  ISETP.LT.AND P4, PT, R22, UR7, !P0 ;  /* 0x0000000716007c0c */ /* 0x000fe4000c781270 */
[----:B------:R-:W-:Y:S01]  /*12610*/  ISETP.LT.AND P3, PT, R67, UR7, !P0 ;  /* 0x0000000743007c0c */ /* 0x000fe2000c761270 */
[----:B------:R0:W-:Y:S01]  /*12620*/  @P6 STG.E.U8 desc[UR38][R8.64], R29 ;  /* 0x0000001d08006986 */ /* 0x0001e2000c101126 */
[----:B------:R-:W-:-:S03]  /*12630*/  IADD3 R10, P6, R11, R0, RZ ;  /* 0x000000000b0a7210 */ /* 0x000fc60007fde0ff */
[----:B------:R1:W-:Y:S01]  /*12640*/  @P5 STG.E.U8 desc[UR38][R4.64], R25 ;  /* 0x0000001904005986 */ /* 0x0003e2000c101126 */
[----:B--2---:R-:W-:Y:S02]  /*12650*/  IADD3 R6, P5, R21, R0, RZ ;  /* 0x0000000015067210 */ /* 0x004fe40007fbe0ff */
        /* <DEDUP_REMOVED lines=16> */
[C---:B0-----:R-:W-:Y:S01]  /*12760*/  IMAD R11, R12.reuse, R3, RZ ;  /* 0x000000030c0b7224 */ /* 0x041fe200078e02ff */
        /* <DEDUP_REMOVED lines=38> */
[----:B-1----:R-:W-:Y:S01]  /*129d0*/  IMAD R13, R3, 0x4, R9 ;  /* 0x00000004030d7824 */ /* 0x002fe200078e0209 */
[----:B------:R-:W-:-:S02]  /*129e0*/  ISETP.LT.AND P6, PT, R53, UR7, !P0 ;  /* 0x0000000735007c0c */ /* 0x000fc4000c7c1270 */
[----:B------:R-:W-:Y:S01]  /*129f0*/  ISETP.LT.AND P5, PT, R51, UR7, !P0 ;  /* 0x0000000733007c0c */ /* 0x000fe2000c7a1270 */
[----:B------:R0:W-:Y:S01]  /*12a00*/  @P4 STG.E.U8 desc[UR38][R10.64], R25 ;  /* 0x000000190a004986 */ /* 0x0001e2000c101126 */
[-C--:B------:R-:W-:Y:S01]  /*12a10*/  IADD3 R8, P4, R9, R0.reuse, RZ ;  /* 0x0000000009087210 */ /* 0x080fe20007f9e0ff */
[----:B------:R-:W-:Y:S02]  /*12a20*/  VIADD R12, R20, 0xcc ;  /* 0x000000cc140c7836 */ /* 0x000fe40000000000 */
[----:B------:R1:W-:Y:S01]  /*12a30*/  @P3 STG.E.U8 desc[UR38][R6.64], R17 ;  /* 0x0000001106003986 */ /* 0x0003e2000c101126 */
[----:B------:R-:W-:Y:S02]  /*12a40*/  IADD3 R4, P3, R13, R0, RZ ;  /* 0x000000000d047210 */ /* 0x000fe40007f7e0ff */
        /* <DEDUP_REMOVED lines=11> */
[----:B-1----:R-:W-:Y:S02]  /*12b00*/  IADD3 R6, P5, R13, R0, RZ ;  /* 0x000000000d067210 */ /* 0x002fe40007fbe0ff */
[-C--:B------:R-:W-:Y:S02]  /*12b10*/  LEA.HI.X.SX32 R11, R11, R2.reuse, 0x1, P6 ;  /* 0x000000020b0b7211 */ /* 0x080fe400030f0eff */
[----:B------:R-:W-:Y:S01]  /*12b20*/  PRMT R25, R18, 0x7771, RZ ;  /* 0x0000777112197816 */ /* 0x000fe200000000ff */
[----:B0-----:R-:W-:Y:S01]  /*12b30*/  IMAD R9, R3, 0x4, R13 ;  /* 0x0000000403097824 */ /* 0x001fe200078e020d */
[----:B------:R-:W-:Y:S02]  /*12b40*/  LEA.HI.X.SX32 R7, R13, R2, 0x1, P5 ;  /* 0x000000020d077211 */ /* 0x000fe400028f0eff */
[----:B------:R-:W-:Y:S01]  /*12b50*/  PRMT R17, R14, 0x7772, RZ ;  /* 0x000077720e117816 */ /* 0x000fe200000000ff */
[----:B------:R-:W-:Y:S01]  /*12b60*/  IMAD R13, R3, 0x4, R9 ;  /* 0x00000004030d7824 */ /* 0x000fe200078e0209 */
[----:B------:R-:W-:Y:S01]  /*12b70*/  ISETP.LT.AND P6, PT, R41, UR7, !P0 ;  /* 0x0000000729007c0c */ /* 0x000fe2000c7c1270 */
[----:B------:R0:W-:Y:S01]  /*12b80*/  @P4 STG.E.U8 desc[UR38][R10.64], R25 ;  /* 0x000000190a004986 */ /* 0x0001e2000c101126 */
[----:B------:R-:W-:Y:S01]  /*12b90*/  ISETP.LT.AND P5, PT, R39, UR7, !P0 ;  /* 0x0000000727007c0c */ /* 0x000fe2000c7a1270 */
[----:B------:R-:W-:Y:S01]  /*12ba0*/  VIADD R12, R20, 0xdc ;  /* 0x000000dc140c7836 */ /* 0x000fe20000000000 */
[-C--:B------:R-:W-:Y:S01]  /*12bb0*/  IADD3 R8, P4, R9, R0.reuse, RZ ;  /* 0x0000000009087210 */ /* 0x080fe20007f9e0ff */
[----:B------:R1:W-:Y:S01]  /*12bc0*/  @P3 STG.E.U8 desc[UR38][R6.64], R17 ;  /* 0x0000001106003986 */ /* 0x0003e2000c101126 */
[----:B--2---:R-:W-:-:S02]  /*12bd0*/  IADD3 R4, P3, R13, R0, RZ ;  /* 0x000000000d047210 */ /* 0x004fc40007f7e0ff */
[-C--:B------:R-:W-:Y:S02]  /*12be0*/  LEA.HI.X.SX32 R9, R9, R2.reuse, 0x1, P4 ;  /* 0x0000000209097211 */ /* 0x080fe400020f0eff */
[----:B------:R-:W-:Y:S02]  /*12bf0*/  PRMT R23, R18, 0x7772, RZ ;  /* 0x0000777212177816 */ /* 0x000fe400000000ff */
[----:B------:R-:W-:Y:S01]  /*12c00*/  LEA.HI.X.SX32 R5, R13, R2, 0x1, P3 ;  /* 0x000000020d057211 */ /* 0x000fe200018f0eff */
[C---:B0-----:R-:W-:Y:S01]  /*12c10*/  IMAD R11, R12.reuse, R3, RZ ;  /* 0x000000030c0b7224 */ /* 0x041fe200078e02ff */
[----:B------:R-:W-:Y:S01]  /*12c20*/  ISETP.LT.AND P4, PT, R12, UR7, !P0 ;  /* 0x000000070c007c0c */ /* 0x000fe2000c781270 */
[----:B------:R-:W-:Y:S01]  /*12c30*/  IMAD R13, R3, 0x8, R13 ;  /* 0x00000008030d7824 */ /* 0x000fe200078e020d */
[----:B-1----:R-:W-:Y:S01]  /*12c40*/  PRMT R17, R14, 0x7773, RZ ;  /* 0x000077730e117816 */ /* 0x002fe200000000ff */
[----:B------:R0:W-:Y:S01]  /*12c50*/  @P6 STG.E.U8 desc[UR38][R8.64], R23 ;  /* 0x0000001708006986 */ /* 0x0001e2000c101126 */
[----:B------:R-:W-:-:S02]  /*12c60*/  IADD3 R10, P6, R11, R0, RZ ;  /* 0x000000000b0a7210 */ /* 0x000fc40007fde0ff */
[----:B------:R-:W-:Y:S01]  /*12c70*/  ISETP.LT.AND P3, PT, R37, UR7, !P0 ;  /* 0x0000000725007c0c */ /* 0x000fe2000c761270 */
[----:B------:R1:W-:Y:S01]  /*12c80*/  @P5 STG.E.U8 desc[UR38][R4.64], R17 ;  /* 0x0000001104005986 */ /* 0x0003e2000c101126 */
[----:B------:R-:W-:Y:S02]  /*12c90*/  IADD3 R6, P5, R13, R0, RZ ;  /* 0x000000000d067210 */ /* 0x000fe40007fbe0ff */
[----:B------:R-:W-:Y:S01]  /*12ca0*/  LEA.HI.X.SX32 R11, R11, R2, 0x1, P6 ;  /* 0x000000020b0b7211 */ /* 0x000fe200030f0eff */
[C---:B0-----:R-:W-:Y:S01]  /*12cb0*/  IMAD R9, R3.reuse, 0x4, R13 ;  /* 0x0000000403097824 */ /* 0x041fe200078e020d */
[----:B------:R-:W-:Y:S01]  /*12cc0*/  PRMT R21, R18, 0x7773, RZ ;  /* 0x0000777312157816 */ /* 0x000fe200000000ff */
[----:B------:R-:W-:Y:S02]  /*12cd0*/  VIADD R14, R20, 0xec ;  /* 0x000000ec140e7836 */ /* 0x000fe40000000000 */
[----:B-1----:R-:W-:Y:S01]  /*12ce0*/  IMAD R5, R3, 0x4, R9 ;  /* 0x0000000403057824 */ /* 0x002fe200078e0209 */
[----:B------:R-:W-:-:S02]  /*12cf0*/  ISETP.LT.AND P6, PT, R35, UR7, !P0 ;  /* 0x0000000723007c0c */ /* 0x000fc4000c7c1270 */
[----:B------:R-:W-:Y:S01]  /*12d00*/  LEA.HI.X.SX32 R7, R13, R2, 0x1, P5 ;  /* 0x000000020d077211 */ /* 0x000fe200028f0eff */
[----:B------:R-:W-:Y:S01]  /*12d10*/  IMAD R13, R3, 0x8, R5 ;  /* 0x00000008030d7824 */ /* 0x000fe200078e0205 */
[----:B------:R0:W-:Y:S01]  /*12d20*/  @P4 STG.E.U8 desc[UR38][R10.64], R21 ;  /* 0x000000150a004986 */ /* 0x0001e2000c101126 */
[----:B------:R-:W-:Y:S01]  /*12d30*/  PRMT R23, R15, 0x7770, RZ ;  /* 0x000077700f177816 */ /* 0x000fe200000000ff */
[----:B------:R-:W-:Y:S01]  /*12d40*/  VIADD R20, R20, 0xfc ;  /* 0x000000fc14147836 */ /* 0x000fe20000000000 */
[----:B------:R-:W-:Y:S01]  /*12d50*/  IADD3 R8, P4, R9, R0, RZ ;  /* 0x0000000009087210 */ /* 0x000fe20007f9e0ff */
[----:B------:R-:W-:Y:S01]  /*12d60*/  IMAD R17, R3, 0x4, R13 ;  /* 0x0000000403117824 */ /* 0x000fe200078e020d */
[----:B------:R-:W-:Y:S01]  /*12d70*/  PRMT R25, R19, 0x7770, RZ ;  /* 0x0000777013197816 */ /* 0x000fe200000000ff */
[----:B------:R1:W-:Y:S01]  /*12d80*/  @P3 STG.E.U8 desc[UR38][R6.64], R23 ;  /* 0x0000001706003986 */ /* 0x0003e2000c101126 */
[----:B------:R-:W-:Y:S01]  /*12d90*/  LEA.HI.X.SX32 R9, R9, R2, 0x1, P4 ;  /* 0x0000000209097211 */ /* 0x000fe200020f0eff */
[-C--:B0-----:R-:W-:Y:S01]  /*12da0*/  IMAD R11, R14, R3.reuse, RZ ;  /* 0x000000030e0b7224 */ /* 0x081fe200078e02ff */
[----:B------:R-:W-:Y:S01]  /*12db0*/  IADD3 R4, P3, R5, R0, RZ ;  /* 0x0000000005047210 */ /* 0x000fe20007f7e0ff */
[----:B------:R-:W-:-:S02]  /*12dc0*/  IMAD R21, R20, R3, RZ ;  /* 0x0000000314157224 */ /* 0x000fc400078e02ff */
[----:B------:R-:W-:Y:S01]  /*12dd0*/  IMAD R3, R3, 0x4, R17 ;  /* 0x0000000403037824 */ /* 0x000fe200078e0211 */
[----:B------:R-:W-:Y:S01]  /*12de0*/  IADD3 R10, P4, R11, R0, RZ ;  /* 0x000000000b0a7210 */ /* 0x000fe20007f9e0ff */
[----:B------:R0:W-:Y:S01]  /*12df0*/  @P6 STG.E.U8 desc[UR38][R8.64], R25 ;  /* 0x0000001908006986 */ /* 0x0001e2000c101126 */
[-C--:B------:R-:W-:Y:S02]  /*12e00*/  LEA.HI.X.SX32 R5, R5, R2.reuse, 0x1, P3 ;  /* 0x0000000205057211 */ /* 0x080fe400018f0eff */
[----:B------:R-:W-:Y:S02]  /*12e10*/  LEA.HI.X.SX32 R11, R11, R2, 0x1, P4 ;  /* 0x000000020b0b7211 */ /* 0x000fe400020f0eff */
[-C--:B-1----:R-:W-:Y:S02]  /*12e20*/  IADD3 R6, P4, R13, R0.reuse, RZ ;  /* 0x000000000d067210 */ /* 0x082fe40007f9e0ff */
[----:B------:R-:W-:Y:S02]  /*12e30*/  IADD3 R12, P6, R17, R0, RZ ;  /* 0x00000000110c7210 */ /* 0x000fe40007fde0ff */
[----:B------:R-:W-:-:S02]  /*12e40*/  ISETP.LT.AND P5, PT, R33, UR7, !P0 ;  /* 0x0000000721007c0c */ /* 0x000fc4000c7a1270 */
[----:B0-----:R-:W-:Y:S02]  /*12e50*/  IADD3 R8, P3, R3, R0, RZ ;  /* 0x0000000003087210 */ /* 0x001fe40007f7e0ff */
[-C--:B------:R-:W-:Y:S02]  /*12e60*/  LEA.HI.X.SX32 R7, R13, R2.reuse, 0x1, P4 ;  /* 0x000000020d077211 */ /* 0x080fe400020f0eff */
[----:B------:R-:W-:Y:S02]  /*12e70*/  ISETP.LT.AND P4, PT, R14, UR7, !P0 ;  /* 0x000000070e007c0c */ /* 0x000fe4000c781270 */
[-C--:B------:R-:W-:Y:S02]  /*12e80*/  LEA.HI.X.SX32 R13, R17, R2.reuse, 0x1, P6 ;  /* 0x00000002110d7211 */ /* 0x080fe400030f0eff */
[----:B------:R-:W-:Y:S02]  /*12e90*/  LEA.HI.X.SX32 R9, R3, R2, 0x1, P3 ;  /* 0x0000000203097211 */ /* 0x000fe400018f0eff */
[----:B------:R-:W-:-:S02]  /*12ea0*/  IADD3 R16, P6, R21, R0, RZ ;  /* 0x0000000015107210 */ /* 0x000fc40007fde0ff */
[----:B------:R-:W-:Y:S02]  /*12eb0*/  ISETP.LT.AND P3, PT, R27, UR7, !P0 ;  /* 0x000000071b007c0c */ /* 0x000fe4000c761270 */
[----:B------:R-:W-:Y:S02]  /*12ec0*/  ISETP.LT.AND P0, PT, R20, UR7, !P0 ;  /* 0x0000000714007c0c */ /* 0x000fe4000c701270 */
[----:B------:R-:W-:Y:S02]  /*12ed0*/  LEA.HI.X.SX32 R17, R21, R2, 0x1, P6 ;  /* 0x0000000215117211 */ /* 0x000fe400030f0eff */
[C---:B------:R-:W-:Y:S02]  /*12ee0*/  PRMT R3, R15.reuse, 0x7773, RZ ;  /* 0x000077730f037816 */ /* 0x040fe400000000ff */
[C---:B------:R-:W-:Y:S02]  /*12ef0*/  PRMT R21, R15.reuse, 0x7772, RZ ;  /* 0x000077720f157816 */ /* 0x040fe400000000ff */
[----:B------:R-:W-:-:S02]  /*12f00*/  PRMT R15, R15, 0x7771, RZ ;  /* 0x000077710f0f7816 */ /* 0x000fc400000000ff */
[C---:B------:R-:W-:Y:S02]  /*12f10*/  PRMT R25, R19.reuse, 0x7771, RZ ;  /* 0x0000777113197816 */ /* 0x040fe400000000ff */
[C---:B------:R-:W-:Y:S02]  /*12f20*/  PRMT R23, R19.reuse, 0x7773, RZ ;  /* 0x0000777313177816 */ /* 0x040fe400000000ff */
[----:B------:R-:W-:Y:S01]  /*12f30*/  PRMT R19, R19, 0x7772, RZ ;  /* 0x0000777213137816 */ /* 0x000fe200000000ff */
[----:B------:R0:W-:Y:S04]  /*12f40*/  @P5 STG.E.U8 desc[UR38][R4.64], R15 ;  /* 0x0000000f04005986 */ /* 0x0001e8000c101126 */
[----:B------:R0:W-:Y:S04]  /*12f50*/  @P4 STG.E.U8 desc[UR38][R10.64], R25 ;  /* 0x000000190a004986 */ /* 0x0001e8000c101126 */
[----:B------:R0:W-:Y:S04]  /*12f60*/  @P3 STG.E.U8 desc[UR38][R6.64], R21 ;  /* 0x0000001506003986 */ /* 0x0001e8000c101126 */
[----:B------:R0:W-:Y:S04]  /*12f70*/  @P2 STG.E.U8 desc[UR38][R12.64], R19 ;  /* 0x000000130c002986 */ /* 0x0001e8000c101126 */
[----:B------:R0:W-:Y:S01]  /*12f80*/  @P1 STG.E.U8 desc[UR38][R8.64], R3 ;  /* 0x0000000308001986 */ /* 0x0001e2000c101126 */
[----:B------:R-:W-:Y:S05]  /*12f90*/  @!P0 EXIT ;  /* 0x000000000000894d */ /* 0x000fea0003800000 */
[----:B------:R-:W-:Y:S01]  /*12fa0*/  STG.E.U8 desc[UR38][R16.64], R23 ;  /* 0x0000001710007986 */ /* 0x000fe2000c101126 */
[----:B------:R-:W-:Y:S05]  /*12fb0*/  EXIT ;  /* 0x000000000000794d */ /* 0x000fea0003800000 */
.L_x_2:
[----:B------:R-:W-:-:S00]  /*12fc0*/  BRA `(.L_x_2) ;  /* 0xfffffffc00fc7947 */ /* 0x000fc0000383ffff */
[----:B------:R-:W-:-:S00]  /*12fd0*/  NOP ;  /* 0x0000000000007918 */ /* 0x000fc00000000000 */
        /* <DEDUP_REMOVED lines=10> */
.L_x_3:


//--------------------- .nv.shared.matmul_kernel  --------------------------
	.section	.nv.shared.matmul_kernel,"aw",@nobits
	.sectionflags	@""
	.align	16
	.zero		1024


//--------------------- .nv.shared.reserved.0     --------------------------
	.section	.nv.shared.reserved.0,"aw",@nobits
	.weak		__nv_reservedSMEM_offset_0_alias
	.size		__nv_reservedSMEM_offset_0_alias, 0, 0
	.other		__nv_reservedSMEM_offset_0_alias,@"STO_CUDA_RESERVED_SHARED STV_DEFAULT"
__nv_reservedSMEM_offset_0_alias:
	.zero		0


//--------------------- .nv.constant0.matmul_kernel --------------------------
	.section	.nv.constant0.matmul_kernel,"a",@progbits
	.sectionflags	@""
	.align	4
.nv.constant0.matmul_kernel:
	.zero		608


//--------------------- SYMBOLS --------------------------

	.type		.nv.reservedSmem.offset0,@object
	.size		.nv.reservedSmem.offset0,0x4
